//
// Generated by NVIDIA NVVM Compiler
//
// Compiler Build ID: CL-36424714
// Cuda compilation tools, release 13.0, V13.0.88
// Based on NVVM 20.0.0
//

.version 9.0
.target sm_100
.address_size 64

	// .globl	_Z17kernel_swap_linesPdiiii
.global .align 1 .b8 _ZN34_INTERNAL_0c6b34fb_4_k_cu_4c10df614cuda3std3__45__cpo5beginE[1];
.global .align 1 .b8 _ZN34_INTERNAL_0c6b34fb_4_k_cu_4c10df614cuda3std3__45__cpo3endE[1];
.global .align 1 .b8 _ZN34_INTERNAL_0c6b34fb_4_k_cu_4c10df614cuda3std3__45__cpo6cbeginE[1];
.global .align 1 .b8 _ZN34_INTERNAL_0c6b34fb_4_k_cu_4c10df614cuda3std3__45__cpo4cendE[1];
.global .align 1 .b8 _ZN34_INTERNAL_0c6b34fb_4_k_cu_4c10df614cuda3std3__45__cpo6rbeginE[1];
.global .align 1 .b8 _ZN34_INTERNAL_0c6b34fb_4_k_cu_4c10df614cuda3std3__45__cpo4rendE[1];
.global .align 1 .b8 _ZN34_INTERNAL_0c6b34fb_4_k_cu_4c10df614cuda3std3__45__cpo7crbeginE[1];
.global .align 1 .b8 _ZN34_INTERNAL_0c6b34fb_4_k_cu_4c10df614cuda3std3__45__cpo5crendE[1];
.global .align 1 .b8 _ZN34_INTERNAL_0c6b34fb_4_k_cu_4c10df614cuda3std3__436_GLOBAL__N__0c6b34fb_4_k_cu_4c10df616ignoreE[1];
.global .align 1 .b8 _ZN34_INTERNAL_0c6b34fb_4_k_cu_4c10df614cuda3std3__419piecewise_constructE[1];
.global .align 1 .b8 _ZN34_INTERNAL_0c6b34fb_4_k_cu_4c10df614cuda3std3__48in_placeE[1];
.global .align 1 .b8 _ZN34_INTERNAL_0c6b34fb_4_k_cu_4c10df614cuda3std3__420unreachable_sentinelE[1];
.global .align 1 .b8 _ZN34_INTERNAL_0c6b34fb_4_k_cu_4c10df614cuda3std3__47nulloptE[1];
.global .align 1 .b8 _ZN34_INTERNAL_0c6b34fb_4_k_cu_4c10df614cuda3std3__48unexpectE[1];
.global .align 1 .b8 _ZN34_INTERNAL_0c6b34fb_4_k_cu_4c10df614cuda3std6ranges3__45__cpo4swapE[1];
.global .align 1 .b8 _ZN34_INTERNAL_0c6b34fb_4_k_cu_4c10df614cuda3std6ranges3__45__cpo9iter_moveE[1];
.global .align 1 .b8 _ZN34_INTERNAL_0c6b34fb_4_k_cu_4c10df614cuda3std6ranges3__45__cpo5beginE[1];
.global .align 1 .b8 _ZN34_INTERNAL_0c6b34fb_4_k_cu_4c10df614cuda3std6ranges3__45__cpo3endE[1];
.global .align 1 .b8 _ZN34_INTERNAL_0c6b34fb_4_k_cu_4c10df614cuda3std6ranges3__45__cpo6cbeginE[1];
.global .align 1 .b8 _ZN34_INTERNAL_0c6b34fb_4_k_cu_4c10df614cuda3std6ranges3__45__cpo4cendE[1];
.global .align 1 .b8 _ZN34_INTERNAL_0c6b34fb_4_k_cu_4c10df614cuda3std6ranges3__45__cpo7advanceE[1];
.global .align 1 .b8 _ZN34_INTERNAL_0c6b34fb_4_k_cu_4c10df614cuda3std6ranges3__45__cpo9iter_swapE[1];
.global .align 1 .b8 _ZN34_INTERNAL_0c6b34fb_4_k_cu_4c10df614cuda3std6ranges3__45__cpo4nextE[1];
.global .align 1 .b8 _ZN34_INTERNAL_0c6b34fb_4_k_cu_4c10df614cuda3std6ranges3__45__cpo4prevE[1];
.global .align 1 .b8 _ZN34_INTERNAL_0c6b34fb_4_k_cu_4c10df614cuda3std6ranges3__45__cpo4dataE[1];
.global .align 1 .b8 _ZN34_INTERNAL_0c6b34fb_4_k_cu_4c10df614cuda3std6ranges3__45__cpo5cdataE[1];
.global .align 1 .b8 _ZN34_INTERNAL_0c6b34fb_4_k_cu_4c10df614cuda3std6ranges3__45__cpo4sizeE[1];
.global .align 1 .b8 _ZN34_INTERNAL_0c6b34fb_4_k_cu_4c10df614cuda3std6ranges3__45__cpo5ssizeE[1];
.global .align 1 .b8 _ZN34_INTERNAL_0c6b34fb_4_k_cu_4c10df614cuda3std6ranges3__45__cpo8distanceE[1];
.global .align 1 .b8 _ZN34_INTERNAL_0c6b34fb_4_k_cu_4c10df616thrust24THRUST_300001_SM_1000_NS8cuda_cub3parE[1];
.global .align 1 .b8 _ZN34_INTERNAL_0c6b34fb_4_k_cu_4c10df616thrust24THRUST_300001_SM_1000_NS8cuda_cub10par_nosyncE[1];
.global .align 1 .b8 _ZN34_INTERNAL_0c6b34fb_4_k_cu_4c10df616thrust24THRUST_300001_SM_1000_NS6system6detail10sequential3seqE[1];
.global .align 1 .b8 _ZN34_INTERNAL_0c6b34fb_4_k_cu_4c10df616thrust24THRUST_300001_SM_1000_NS6system3cpp3parE[1];
.global .align 1 .b8 _ZN34_INTERNAL_0c6b34fb_4_k_cu_4c10df616thrust24THRUST_300001_SM_1000_NS12placeholders2_1E[1];
.global .align 1 .b8 _ZN34_INTERNAL_0c6b34fb_4_k_cu_4c10df616thrust24THRUST_300001_SM_1000_NS12placeholders2_2E[1];
.global .align 1 .b8 _ZN34_INTERNAL_0c6b34fb_4_k_cu_4c10df616thrust24THRUST_300001_SM_1000_NS12placeholders2_3E[1];
.global .align 1 .b8 _ZN34_INTERNAL_0c6b34fb_4_k_cu_4c10df616thrust24THRUST_300001_SM_1000_NS12placeholders2_4E[1];
.global .align 1 .b8 _ZN34_INTERNAL_0c6b34fb_4_k_cu_4c10df616thrust24THRUST_300001_SM_1000_NS12placeholders2_5E[1];
.global .align 1 .b8 _ZN34_INTERNAL_0c6b34fb_4_k_cu_4c10df616thrust24THRUST_300001_SM_1000_NS12placeholders2_6E[1];
.global .align 1 .b8 _ZN34_INTERNAL_0c6b34fb_4_k_cu_4c10df616thrust24THRUST_300001_SM_1000_NS12placeholders2_7E[1];
.global .align 1 .b8 _ZN34_INTERNAL_0c6b34fb_4_k_cu_4c10df616thrust24THRUST_300001_SM_1000_NS12placeholders2_8E[1];
.global .align 1 .b8 _ZN34_INTERNAL_0c6b34fb_4_k_cu_4c10df616thrust24THRUST_300001_SM_1000_NS12placeholders2_9E[1];
.global .align 1 .b8 _ZN34_INTERNAL_0c6b34fb_4_k_cu_4c10df616thrust24THRUST_300001_SM_1000_NS12placeholders3_10E[1];
.global .align 1 .b8 _ZN34_INTERNAL_0c6b34fb_4_k_cu_4c10df616thrust24THRUST_300001_SM_1000_NS3seqE[1];
.global .align 1 .b8 _ZN34_INTERNAL_0c6b34fb_4_k_cu_4c10df616thrust24THRUST_300001_SM_1000_NS6deviceE[1];
.extern .shared .align 16 .b8 _ZN6thrust24THRUST_300001_SM_1000_NS8cuda_cub4core6detail5shmemE[];

.visible .entry _Z17kernel_swap_linesPdiiii(
	.param .u64 .ptr .align 1 _Z17kernel_swap_linesPdiiii_param_0,
	.param .u32 _Z17kernel_swap_linesPdiiii_param_1,
	.param .u32 _Z17kernel_swap_linesPdiiii_param_2,
	.param .u32 _Z17kernel_swap_linesPdiiii_param_3,
	.param .u32 _Z17kernel_swap_linesPdiiii_param_4
)
{
	.reg .pred 	%p<7>;
	.reg .b32 	%r<58>;
	.reg .b64 	%rd<23>;
	.reg .b64 	%fd<11>;

	ld.param.u64 	%rd2, [_Z17kernel_swap_linesPdiiii_param_0];
	ld.param.u32 	%r19, [_Z17kernel_swap_linesPdiiii_param_1];
	ld.param.u32 	%r20, [_Z17kernel_swap_linesPdiiii_param_2];
	ld.param.u32 	%r21, [_Z17kernel_swap_linesPdiiii_param_3];
	ld.param.u32 	%r22, [_Z17kernel_swap_linesPdiiii_param_4];
	cvta.to.global.u64 	%rd1, %rd2;
	mov.u32 	%r23, %ntid.x;
	mov.u32 	%r24, %ctaid.x;
	mov.u32 	%r25, %tid.x;
	mad.lo.s32 	%r56, %r23, %r24, %r25;
	mov.u32 	%r26, %nctaid.x;
	mul.lo.s32 	%r2, %r23, %r26;
	setp.ge.s32 	%p1, %r56, %r21;
	@%p1 bra 	$L__BB0_6;
	add.s32 	%r27, %r56, %r2;
	max.s32 	%r28, %r21, %r27;
	setp.lt.s32 	%p2, %r27, %r21;
	selp.u32 	%r29, 1, 0, %p2;
	add.s32 	%r30, %r27, %r29;
	sub.s32 	%r31, %r28, %r30;
	div.u32 	%r32, %r31, %r2;
	add.s32 	%r3, %r32, %r29;
	and.b32  	%r33, %r3, 3;
	setp.eq.s32 	%p3, %r33, 3;
	@%p3 bra 	$L__BB0_4;
	mul.lo.s32 	%r34, %r20, %r56;
	add.s32 	%r54, %r22, %r34;
	mul.lo.s32 	%r5, %r2, %r20;
	add.s32 	%r53, %r19, %r34;
	add.s32 	%r35, %r3, 1;
	and.b32  	%r36, %r35, 3;
	neg.s32 	%r52, %r36;
$L__BB0_3:
	.pragma "nounroll";
	mul.wide.s32 	%rd3, %r53, 8;
	add.s64 	%rd4, %rd1, %rd3;
	mul.wide.s32 	%rd5, %r54, 8;
	add.s64 	%rd6, %rd1, %rd5;
	ld.global.f64 	%fd1, [%rd4];
	ld.global.f64 	%fd2, [%rd6];
	st.global.f64 	[%rd4], %fd2;
	st.global.f64 	[%rd6], %fd1;
	add.s32 	%r56, %r56, %r2;
	add.s32 	%r54, %r54, %r5;
	add.s32 	%r53, %r53, %r5;
	add.s32 	%r52, %r52, 1;
	setp.ne.s32 	%p4, %r52, 0;
	@%p4 bra 	$L__BB0_3;
$L__BB0_4:
	setp.lt.u32 	%p5, %r3, 3;
	@%p5 bra 	$L__BB0_6;
$L__BB0_5:
	mul.lo.s32 	%r37, %r56, %r20;
	add.s32 	%r38, %r37, %r19;
	mul.wide.s32 	%rd7, %r38, 8;
	add.s64 	%rd8, %rd1, %rd7;
	add.s32 	%r39, %r37, %r22;
	mul.wide.s32 	%rd9, %r39, 8;
	add.s64 	%rd10, %rd1, %rd9;
	ld.global.f64 	%fd3, [%rd8];
	ld.global.f64 	%fd4, [%rd10];
	st.global.f64 	[%rd8], %fd4;
	st.global.f64 	[%rd10], %fd3;
	add.s32 	%r40, %r56, %r2;
	mul.lo.s32 	%r41, %r40, %r20;
	add.s32 	%r42, %r41, %r19;
	mul.wide.s32 	%rd11, %r42, 8;
	add.s64 	%rd12, %rd1, %rd11;
	add.s32 	%r43, %r41, %r22;
	mul.wide.s32 	%rd13, %r43, 8;
	add.s64 	%rd14, %rd1, %rd13;
	ld.global.f64 	%fd5, [%rd12];
	ld.global.f64 	%fd6, [%rd14];
	st.global.f64 	[%rd12], %fd6;
	st.global.f64 	[%rd14], %fd5;
	add.s32 	%r44, %r40, %r2;
	mul.lo.s32 	%r45, %r44, %r20;
	add.s32 	%r46, %r45, %r19;
	mul.wide.s32 	%rd15, %r46, 8;
	add.s64 	%rd16, %rd1, %rd15;
	add.s32 	%r47, %r45, %r22;
	mul.wide.s32 	%rd17, %r47, 8;
	add.s64 	%rd18, %rd1, %rd17;
	ld.global.f64 	%fd7, [%rd16];
	ld.global.f64 	%fd8, [%rd18];
	st.global.f64 	[%rd16], %fd8;
	st.global.f64 	[%rd18], %fd7;
	add.s32 	%r48, %r44, %r2;
	mul.lo.s32 	%r49, %r48, %r20;
	add.s32 	%r50, %r49, %r19;
	mul.wide.s32 	%rd19, %r50, 8;
	add.s64 	%rd20, %rd1, %rd19;
	add.s32 	%r51, %r49, %r22;
	mul.wide.s32 	%rd21, %r51, 8;
	add.s64 	%rd22, %rd1, %rd21;
	ld.global.f64 	%fd9, [%rd20];
	ld.global.f64 	%fd10, [%rd22];
	st.global.f64 	[%rd20], %fd10;
	st.global.f64 	[%rd22], %fd9;
	add.s32 	%r56, %r48, %r2;
	setp.lt.s32 	%p6, %r56, %r21;
	@%p6 bra 	$L__BB0_5;
$L__BB0_6:
	ret;

}
	// .globl	_Z19kernel_change_linesPdiiii
.visible .entry _Z19kernel_change_linesPdiiii(
	.param .u64 .ptr .align 1 _Z19kernel_change_linesPdiiii_param_0,
	.param .u32 _Z19kernel_change_linesPdiiii_param_1,
	.param .u32 _Z19kernel_change_linesPdiiii_param_2,
	.param .u32 _Z19kernel_change_linesPdiiii_param_3,
	.param .u32 _Z19kernel_change_linesPdiiii_param_4
)
{
	.reg .pred 	%p<10>;
	.reg .b32 	%r<73>;
	.reg .b64 	%rd<35>;
	.reg .b64 	%fd<50>;

	ld.param.u64 	%rd4, [_Z19kernel_change_linesPdiiii_param_0];
	ld.param.u32 	%r23, [_Z19kernel_change_linesPdiiii_param_1];
	ld.param.u32 	%r24, [_Z19kernel_change_linesPdiiii_param_2];
	ld.param.u32 	%r25, [_Z19kernel_change_linesPdiiii_param_3];
	ld.param.u32 	%r26, [_Z19kernel_change_linesPdiiii_param_4];
	cvta.to.global.u64 	%rd1, %rd4;
	mov.u32 	%r1, %ntid.x;
	mov.u32 	%r2, %ntid.y;
	mov.u32 	%r27, %ctaid.y;
	mov.u32 	%r28, %tid.y;
	mov.u32 	%r29, %nctaid.x;
	mul.lo.s32 	%r3, %r1, %r29;
	mad.lo.s32 	%r30, %r2, %r27, %r28;
	add.s32 	%r31, %r30, %r23;
	add.s32 	%r70, %r31, 1;
	setp.ge.s32 	%p1, %r70, %r25;
	@%p1 bra 	$L__BB1_10;
	mov.u32 	%r32, %ctaid.x;
	mul.lo.s32 	%r33, %r1, %r32;
	mov.u32 	%r34, %tid.x;
	add.s32 	%r35, %r34, %r24;
	add.s32 	%r36, %r35, %r33;
	add.s32 	%r5, %r36, 1;
	mul.lo.s32 	%r6, %r25, %r24;
	add.s32 	%r37, %r6, %r23;
	mul.wide.s32 	%rd5, %r37, 8;
	add.s64 	%rd2, %rd1, %rd5;
	add.s32 	%r38, %r3, %r33;
	add.s32 	%r39, %r35, %r38;
	add.s32 	%r40, %r39, 1;
	max.s32 	%r41, %r26, %r40;
	not.b32 	%r42, %r38;
	add.s32 	%r43, %r41, %r42;
	sub.s32 	%r44, %r43, %r35;
	setp.ne.s32 	%p2, %r44, 0;
	selp.u32 	%r7, 1, 0, %p2;
	selp.s32 	%r45, -1, 0, %p2;
	add.s32 	%r8, %r44, %r45;
	mad.lo.s32 	%r9, %r25, %r36, %r25;
	add.s32 	%r10, %r5, %r3;
	mul.lo.s32 	%r11, %r10, %r25;
	add.s32 	%r12, %r10, %r3;
	mul.lo.s32 	%r13, %r12, %r25;
	mov.u32 	%r46, %nctaid.y;
	mul.lo.s32 	%r14, %r2, %r46;
	div.u32 	%r48, %r8, %r3;
	add.s32 	%r16, %r48, %r7;
$L__BB1_2:
	setp.ge.s32 	%p3, %r5, %r26;
	@%p3 bra 	$L__BB1_9;
	add.s32 	%r47, %r70, %r6;
	mul.wide.s32 	%rd6, %r47, 8;
	add.s64 	%rd3, %rd1, %rd6;
	and.b32  	%r17, %r16, 3;
	setp.eq.s32 	%p4, %r17, 3;
	mov.u32 	%r71, %r5;
	@%p4 bra 	$L__BB1_7;
	add.s32 	%r49, %r9, %r23;
	mul.wide.s32 	%rd7, %r49, 8;
	add.s64 	%rd8, %rd1, %rd7;
	ld.global.f64 	%fd1, [%rd8];
	ld.global.f64 	%fd2, [%rd2];
	div.rn.f64 	%fd3, %fd1, %fd2;
	ld.global.f64 	%fd4, [%rd3];
	mul.f64 	%fd5, %fd3, %fd4;
	add.s32 	%r50, %r9, %r70;
	mul.wide.s32 	%rd9, %r50, 8;
	add.s64 	%rd10, %rd1, %rd9;
	ld.global.f64 	%fd6, [%rd10];
	sub.f64 	%fd7, %fd6, %fd5;
	st.global.f64 	[%rd10], %fd7;
	setp.eq.s32 	%p5, %r17, 0;
	mov.u32 	%r71, %r10;
	@%p5 bra 	$L__BB1_7;
	add.s32 	%r51, %r11, %r23;
	mul.wide.s32 	%rd11, %r51, 8;
	add.s64 	%rd12, %rd1, %rd11;
	ld.global.f64 	%fd8, [%rd12];
	ld.global.f64 	%fd9, [%rd2];
	div.rn.f64 	%fd10, %fd8, %fd9;
	ld.global.f64 	%fd11, [%rd3];
	mul.f64 	%fd12, %fd10, %fd11;
	add.s32 	%r52, %r11, %r70;
	mul.wide.s32 	%rd13, %r52, 8;
	add.s64 	%rd14, %rd1, %rd13;
	ld.global.f64 	%fd13, [%rd14];
	sub.f64 	%fd14, %fd13, %fd12;
	st.global.f64 	[%rd14], %fd14;
	setp.eq.s32 	%p6, %r17, 1;
	mov.u32 	%r71, %r12;
	@%p6 bra 	$L__BB1_7;
	add.s32 	%r71, %r12, %r3;
	add.s32 	%r53, %r13, %r23;
	mul.wide.s32 	%rd15, %r53, 8;
	add.s64 	%rd16, %rd1, %rd15;
	ld.global.f64 	%fd15, [%rd16];
	ld.global.f64 	%fd16, [%rd2];
	div.rn.f64 	%fd17, %fd15, %fd16;
	ld.global.f64 	%fd18, [%rd3];
	mul.f64 	%fd19, %fd17, %fd18;
	add.s32 	%r54, %r13, %r70;
	mul.wide.s32 	%rd17, %r54, 8;
	add.s64 	%rd18, %rd1, %rd17;
	ld.global.f64 	%fd20, [%rd18];
	sub.f64 	%fd21, %fd20, %fd19;
	st.global.f64 	[%rd18], %fd21;
$L__BB1_7:
	setp.lt.u32 	%p7, %r16, 3;
	@%p7 bra 	$L__BB1_9;
$L__BB1_8:
	mul.lo.s32 	%r55, %r71, %r25;
	add.s32 	%r56, %r55, %r23;
	mul.wide.s32 	%rd19, %r56, 8;
	add.s64 	%rd20, %rd1, %rd19;
	ld.global.f64 	%fd22, [%rd20];
	ld.global.f64 	%fd23, [%rd2];
	div.rn.f64 	%fd24, %fd22, %fd23;
	ld.global.f64 	%fd25, [%rd3];
	mul.f64 	%fd26, %fd24, %fd25;
	add.s32 	%r57, %r55, %r70;
	mul.wide.s32 	%rd21, %r57, 8;
	add.s64 	%rd22, %rd1, %rd21;
	ld.global.f64 	%fd27, [%rd22];
	sub.f64 	%fd28, %fd27, %fd26;
	st.global.f64 	[%rd22], %fd28;
	add.s32 	%r58, %r71, %r3;
	mul.lo.s32 	%r59, %r58, %r25;
	add.s32 	%r60, %r59, %r23;
	mul.wide.s32 	%rd23, %r60, 8;
	add.s64 	%rd24, %rd1, %rd23;
	ld.global.f64 	%fd29, [%rd24];
	ld.global.f64 	%fd30, [%rd2];
	div.rn.f64 	%fd31, %fd29, %fd30;
	ld.global.f64 	%fd32, [%rd3];
	mul.f64 	%fd33, %fd31, %fd32;
	add.s32 	%r61, %r59, %r70;
	mul.wide.s32 	%rd25, %r61, 8;
	add.s64 	%rd26, %rd1, %rd25;
	ld.global.f64 	%fd34, [%rd26];
	sub.f64 	%fd35, %fd34, %fd33;
	st.global.f64 	[%rd26], %fd35;
	add.s32 	%r62, %r58, %r3;
	mul.lo.s32 	%r63, %r62, %r25;
	add.s32 	%r64, %r63, %r23;
	mul.wide.s32 	%rd27, %r64, 8;
	add.s64 	%rd28, %rd1, %rd27;
	ld.global.f64 	%fd36, [%rd28];
	ld.global.f64 	%fd37, [%rd2];
	div.rn.f64 	%fd38, %fd36, %fd37;
	ld.global.f64 	%fd39, [%rd3];
	mul.f64 	%fd40, %fd38, %fd39;
	add.s32 	%r65, %r63, %r70;
	mul.wide.s32 	%rd29, %r65, 8;
	add.s64 	%rd30, %rd1, %rd29;
	ld.global.f64 	%fd41, [%rd30];
	sub.f64 	%fd42, %fd41, %fd40;
	st.global.f64 	[%rd30], %fd42;
	add.s32 	%r66, %r62, %r3;
	mul.lo.s32 	%r67, %r66, %r25;
	add.s32 	%r68, %r67, %r23;
	mul.wide.s32 	%rd31, %r68, 8;
	add.s64 	%rd32, %rd1, %rd31;
	ld.global.f64 	%fd43, [%rd32];
	ld.global.f64 	%fd44, [%rd2];
	div.rn.f64 	%fd45, %fd43, %fd44;
	ld.global.f64 	%fd46, [%rd3];
	mul.f64 	%fd47, %fd45, %fd46;
	add.s32 	%r69, %r67, %r70;
	mul.wide.s32 	%rd33, %r69, 8;
	add.s64 	%rd34, %rd1, %rd33;
	ld.global.f64 	%fd48, [%rd34];
	sub.f64 	%fd49, %fd48, %fd47;
	st.global.f64 	[%rd34], %fd49;
	add.s32 	%r71, %r66, %r3;
	setp.lt.s32 	%p8, %r71, %r26;
	@%p8 bra 	$L__BB1_8;
$L__BB1_9:
	add.s32 	%r70, %r70, %r14;
	setp.lt.s32 	%p9, %r70, %r25;
	@%p9 bra 	$L__BB1_2;
$L__BB1_10:
	ret;

}
	// .globl	_ZN6thrust24THRUST_300001_SM_1000_NS8cuda_cub4core6detail13_kernel_agentINS1_8__reduce11ReduceAgentINS0_12zip_iteratorIN4cuda3std3__45tupleIJNS0_10device_ptrIdEENS0_17counting_iteratorIlNS0_11use_defaultESF_SF_EEEEEEEPNSB_IJdlEEESJ_iNS1_9__extrema9arg_max_fIdl10comparatorEEEEJSI_SK_iSO_EEEvDpT0_
.visible .entry _ZN6thrust24THRUST_300001_SM_1000_NS8cuda_cub4core6detail13_kernel_agentINS1_8__reduce11ReduceAgentINS0_12zip_iteratorIN4cuda3std3__45tupleIJNS0_10device_ptrIdEENS0_17counting_iteratorIlNS0_11use_defaultESF_SF_EEEEEEEPNSB_IJdlEEESJ_iNS1_9__extrema9arg_max_fIdl10comparatorEEEEJSI_SK_iSO_EEEvDpT0_(
	.param .align 8 .b8 _ZN6thrust24THRUST_300001_SM_1000_NS8cuda_cub4core6detail13_kernel_agentINS1_8__reduce11ReduceAgentINS0_12zip_iteratorIN4cuda3std3__45tupleIJNS0_10device_ptrIdEENS0_17counting_iteratorIlNS0_11use_defaultESF_SF_EEEEEEEPNSB_IJdlEEESJ_iNS1_9__extrema9arg_max_fIdl10comparatorEEEEJSI_SK_iSO_EEEvDpT0__param_0[16],
	.param .u64 .ptr .align 1 _ZN6thrust24THRUST_300001_SM_1000_NS8cuda_cub4core6detail13_kernel_agentINS1_8__reduce11ReduceAgentINS0_12zip_iteratorIN4cuda3std3__45tupleIJNS0_10device_ptrIdEENS0_17counting_iteratorIlNS0_11use_defaultESF_SF_EEEEEEEPNSB_IJdlEEESJ_iNS1_9__extrema9arg_max_fIdl10comparatorEEEEJSI_SK_iSO_EEEvDpT0__param_1,
	.param .u32 _ZN6thrust24THRUST_300001_SM_1000_NS8cuda_cub4core6detail13_kernel_agentINS1_8__reduce11ReduceAgentINS0_12zip_iteratorIN4cuda3std3__45tupleIJNS0_10device_ptrIdEENS0_17counting_iteratorIlNS0_11use_defaultESF_SF_EEEEEEEPNSB_IJdlEEESJ_iNS1_9__extrema9arg_max_fIdl10comparatorEEEEJSI_SK_iSO_EEEvDpT0__param_2,
	.param .align 1 .b8 _ZN6thrust24THRUST_300001_SM_1000_NS8cuda_cub4core6detail13_kernel_agentINS1_8__reduce11ReduceAgentINS0_12zip_iteratorIN4cuda3std3__45tupleIJNS0_10device_ptrIdEENS0_17counting_iteratorIlNS0_11use_defaultESF_SF_EEEEEEEPNSB_IJdlEEESJ_iNS1_9__extrema9arg_max_fIdl10comparatorEEEEJSI_SK_iSO_EEEvDpT0__param_3[1]
)
.maxntid 256
{
	.reg .pred 	%p<213>;
	.reg .b32 	%r<400>;
	.reg .b64 	%rd<368>;
	.reg .b64 	%fd<352>;

	ld.param.u64 	%rd198, [_ZN6thrust24THRUST_300001_SM_1000_NS8cuda_cub4core6detail13_kernel_agentINS1_8__reduce11ReduceAgentINS0_12zip_iteratorIN4cuda3std3__45tupleIJNS0_10device_ptrIdEENS0_17counting_iteratorIlNS0_11use_defaultESF_SF_EEEEEEEPNSB_IJdlEEESJ_iNS1_9__extrema9arg_max_fIdl10comparatorEEEEJSI_SK_iSO_EEEvDpT0__param_0+8];
	ld.param.u64 	%rd197, [_ZN6thrust24THRUST_300001_SM_1000_NS8cuda_cub4core6detail13_kernel_agentINS1_8__reduce11ReduceAgentINS0_12zip_iteratorIN4cuda3std3__45tupleIJNS0_10device_ptrIdEENS0_17counting_iteratorIlNS0_11use_defaultESF_SF_EEEEEEEPNSB_IJdlEEESJ_iNS1_9__extrema9arg_max_fIdl10comparatorEEEEJSI_SK_iSO_EEEvDpT0__param_0];
	ld.param.u32 	%r36, [_ZN6thrust24THRUST_300001_SM_1000_NS8cuda_cub4core6detail13_kernel_agentINS1_8__reduce11ReduceAgentINS0_12zip_iteratorIN4cuda3std3__45tupleIJNS0_10device_ptrIdEENS0_17counting_iteratorIlNS0_11use_defaultESF_SF_EEEEEEEPNSB_IJdlEEESJ_iNS1_9__extrema9arg_max_fIdl10comparatorEEEEJSI_SK_iSO_EEEvDpT0__param_2];
	setp.eq.s32 	%p1, %r36, 0;
	@%p1 bra 	$L__BB2_206;
	cvta.to.global.u64 	%rd1, %rd197;
	setp.gt.s32 	%p2, %r36, 1279;
	@%p2 bra 	$L__BB2_122;
	mov.u32 	%r1, %tid.x;
	setp.ge.s32 	%p96, %r1, %r36;
	mov.f64 	%fd298, 0d0000000000000000;
	mov.b64 	%rd309, 0;
	mov.u32 	%r391, %r1;
	@%p96 bra 	$L__BB2_4;
	cvt.u64.u32 	%rd265, %r1;
	mul.wide.u32 	%rd266, %r1, 8;
	add.s64 	%rd267, %rd1, %rd266;
	add.s64 	%rd309, %rd198, %rd265;
	ld.global.f64 	%fd298, [%rd267];
	add.s32 	%r391, %r1, 256;
$L__BB2_4:
	setp.ge.s32 	%p97, %r391, %r36;
	@%p97 bra 	$L__BB2_26;
	not.b32 	%r160, %r391;
	add.s32 	%r4, %r36, %r160;
	and.b32  	%r161, %r4, 768;
	setp.eq.s32 	%p98, %r161, 768;
	@%p98 bra 	$L__BB2_11;
	cvt.u64.u32 	%rd269, %r391;
	add.s64 	%rd300, %rd198, %rd269;
	mul.wide.u32 	%rd270, %r391, 8;
	add.s64 	%rd299, %rd1, %rd270;
	shr.u32 	%r162, %r4, 8;
	add.s32 	%r163, %r162, 1;
	and.b32  	%r164, %r163, 3;
	neg.s32 	%r389, %r164;
$L__BB2_7:
	.pragma "nounroll";
	mov.u64 	%rd9, %rd309;
	mov.f64 	%fd3, %fd298;
	ld.global.f64 	%fd4, [%rd299];
	abs.f64 	%fd5, %fd3;
	abs.f64 	%fd6, %fd4;
	setp.lt.f64 	%p99, %fd5, %fd6;
	mov.u64 	%rd309, %rd300;
	mov.f64 	%fd298, %fd4;
	@%p99 bra 	$L__BB2_10;
	setp.lt.f64 	%p100, %fd6, %fd5;
	mov.u64 	%rd309, %rd9;
	mov.f64 	%fd298, %fd3;
	@%p100 bra 	$L__BB2_10;
	setp.lt.s64 	%p101, %rd9, %rd300;
	min.s64 	%rd309, %rd9, %rd300;
	selp.f64 	%fd298, %fd3, %fd4, %p101;
$L__BB2_10:
	add.s32 	%r391, %r391, 256;
	add.s64 	%rd300, %rd300, 256;
	add.s64 	%rd299, %rd299, 2048;
	add.s32 	%r389, %r389, 1;
	setp.ne.s32 	%p102, %r389, 0;
	@%p102 bra 	$L__BB2_7;
$L__BB2_11:
	setp.lt.u32 	%p103, %r4, 768;
	@%p103 bra 	$L__BB2_26;
	add.s32 	%r392, %r391, 512;
$L__BB2_13:
	mov.u32 	%r12, %r392;
	add.s32 	%r165, %r12, -512;
	cvt.s64.s32 	%rd271, %r165;
	mul.wide.s32 	%rd272, %r165, 8;
	add.s64 	%rd17, %rd1, %rd272;
	add.s64 	%rd18, %rd198, %rd271;
	ld.global.f64 	%fd12, [%rd17];
	abs.f64 	%fd13, %fd298;
	abs.f64 	%fd14, %fd12;
	setp.lt.f64 	%p104, %fd13, %fd14;
	mov.u64 	%rd306, %rd18;
	mov.f64 	%fd295, %fd12;
	@%p104 bra 	$L__BB2_16;
	setp.lt.f64 	%p105, %fd14, %fd13;
	mov.u64 	%rd306, %rd309;
	mov.f64 	%fd295, %fd298;
	@%p105 bra 	$L__BB2_16;
	setp.lt.s64 	%p106, %rd309, %rd18;
	min.s64 	%rd306, %rd309, %rd18;
	selp.f64 	%fd295, %fd298, %fd12, %p106;
$L__BB2_16:
	add.s32 	%r166, %r12, -256;
	cvt.s64.s32 	%rd273, %r166;
	add.s64 	%rd21, %rd198, %rd273;
	ld.global.f64 	%fd17, [%rd17+2048];
	abs.f64 	%fd18, %fd295;
	abs.f64 	%fd19, %fd17;
	setp.lt.f64 	%p107, %fd18, %fd19;
	mov.u64 	%rd307, %rd21;
	mov.f64 	%fd296, %fd17;
	@%p107 bra 	$L__BB2_19;
	setp.lt.f64 	%p108, %fd19, %fd18;
	mov.u64 	%rd307, %rd306;
	mov.f64 	%fd296, %fd295;
	@%p108 bra 	$L__BB2_19;
	setp.lt.s64 	%p109, %rd306, %rd21;
	min.s64 	%rd307, %rd306, %rd21;
	selp.f64 	%fd296, %fd295, %fd17, %p109;
$L__BB2_19:
	cvt.s64.s32 	%rd274, %r12;
	add.s64 	%rd24, %rd198, %rd274;
	ld.global.f64 	%fd22, [%rd17+4096];
	abs.f64 	%fd23, %fd296;
	abs.f64 	%fd24, %fd22;
	setp.lt.f64 	%p110, %fd23, %fd24;
	mov.u64 	%rd308, %rd24;
	mov.f64 	%fd297, %fd22;
	@%p110 bra 	$L__BB2_22;
	setp.lt.f64 	%p111, %fd24, %fd23;
	mov.u64 	%rd308, %rd307;
	mov.f64 	%fd297, %fd296;
	@%p111 bra 	$L__BB2_22;
	setp.lt.s64 	%p112, %rd307, %rd24;
	min.s64 	%rd308, %rd307, %rd24;
	selp.f64 	%fd297, %fd296, %fd22, %p112;
$L__BB2_22:
	add.s32 	%r167, %r12, 256;
	cvt.s64.s32 	%rd275, %r167;
	add.s64 	%rd27, %rd198, %rd275;
	ld.global.f64 	%fd27, [%rd17+6144];
	abs.f64 	%fd28, %fd297;
	abs.f64 	%fd29, %fd27;
	setp.lt.f64 	%p113, %fd28, %fd29;
	mov.u64 	%rd309, %rd27;
	mov.f64 	%fd298, %fd27;
	@%p113 bra 	$L__BB2_25;
	setp.lt.f64 	%p114, %fd29, %fd28;
	mov.u64 	%rd309, %rd308;
	mov.f64 	%fd298, %fd297;
	@%p114 bra 	$L__BB2_25;
	setp.lt.s64 	%p115, %rd308, %rd27;
	min.s64 	%rd309, %rd308, %rd27;
	selp.f64 	%fd298, %fd297, %fd27, %p115;
$L__BB2_25:
	add.s32 	%r392, %r12, 1024;
	add.s32 	%r168, %r12, 512;
	setp.lt.s32 	%p116, %r168, %r36;
	@%p116 bra 	$L__BB2_13;
$L__BB2_26:
	setp.lt.s32 	%p117, %r36, 256;
	@%p117 bra 	$L__BB2_71;
	// begin inline asm
	mov.u32 %r282, %laneid;
	// end inline asm
	mov.b64 	%rd286, %fd298;
	mov.b64 	{%r284, %r289}, %rd286;
	mov.b32 	%r300, 1;
	mov.b32 	%r301, 31;
	mov.b32 	%r302, -1;
	// begin inline asm
	shfl.sync.down.b32 %r283, %r284, %r300, %r301, %r302;
	// end inline asm
	// begin inline asm
	shfl.sync.down.b32 %r288, %r289, %r300, %r301, %r302;
	// end inline asm
	mov.b64 	%rd287, {%r283, %r288};
	mov.b64 	%fd33, %rd287;
	mov.b64 	{%r294, %r299}, %rd309;
	// begin inline asm
	shfl.sync.down.b32 %r293, %r294, %r300, %r301, %r302;
	// end inline asm
	// begin inline asm
	shfl.sync.down.b32 %r298, %r299, %r300, %r301, %r302;
	// end inline asm
	mov.b64 	%rd31, {%r293, %r298};
	setp.gt.s32 	%p169, %r282, 30;
	mov.u64 	%rd311, %rd309;
	mov.f64 	%fd300, %fd298;
	@%p169 bra 	$L__BB2_31;
	abs.f64 	%fd34, %fd298;
	abs.f64 	%fd35, %fd33;
	setp.lt.f64 	%p170, %fd34, %fd35;
	mov.u64 	%rd311, %rd31;
	mov.f64 	%fd300, %fd33;
	@%p170 bra 	$L__BB2_31;
	setp.lt.f64 	%p171, %fd35, %fd34;
	mov.u64 	%rd311, %rd309;
	mov.f64 	%fd300, %fd298;
	@%p171 bra 	$L__BB2_31;
	setp.lt.s64 	%p172, %rd309, %rd31;
	min.s64 	%rd311, %rd309, %rd31;
	selp.f64 	%fd300, %fd298, %fd33, %p172;
$L__BB2_31:
	mov.b64 	%rd288, %fd300;
	mov.b64 	{%r304, %r309}, %rd288;
	mov.b32 	%r320, 2;
	mov.b32 	%r321, 31;
	mov.b32 	%r322, -1;
	// begin inline asm
	shfl.sync.down.b32 %r303, %r304, %r320, %r321, %r322;
	// end inline asm
	// begin inline asm
	shfl.sync.down.b32 %r308, %r309, %r320, %r321, %r322;
	// end inline asm
	mov.b64 	%rd289, {%r303, %r308};
	mov.b64 	%fd38, %rd289;
	mov.b64 	{%r314, %r319}, %rd311;
	// begin inline asm
	shfl.sync.down.b32 %r313, %r314, %r320, %r321, %r322;
	// end inline asm
	// begin inline asm
	shfl.sync.down.b32 %r318, %r319, %r320, %r321, %r322;
	// end inline asm
	mov.b64 	%rd34, {%r313, %r318};
	setp.gt.s32 	%p173, %r282, 29;
	mov.u64 	%rd312, %rd311;
	mov.f64 	%fd301, %fd300;
	@%p173 bra 	$L__BB2_35;
	abs.f64 	%fd39, %fd300;
	abs.f64 	%fd40, %fd38;
	setp.lt.f64 	%p174, %fd39, %fd40;
	mov.u64 	%rd312, %rd34;
	mov.f64 	%fd301, %fd38;
	@%p174 bra 	$L__BB2_35;
	setp.lt.f64 	%p175, %fd40, %fd39;
	mov.u64 	%rd312, %rd311;
	mov.f64 	%fd301, %fd300;
	@%p175 bra 	$L__BB2_35;
	setp.lt.s64 	%p176, %rd311, %rd34;
	min.s64 	%rd312, %rd311, %rd34;
	selp.f64 	%fd301, %fd300, %fd38, %p176;
$L__BB2_35:
	mov.b64 	%rd290, %fd301;
	mov.b64 	{%r324, %r329}, %rd290;
	mov.b32 	%r340, 4;
	mov.b32 	%r341, 31;
	mov.b32 	%r342, -1;
	// begin inline asm
	shfl.sync.down.b32 %r323, %r324, %r340, %r341, %r342;
	// end inline asm
	// begin inline asm
	shfl.sync.down.b32 %r328, %r329, %r340, %r341, %r342;
	// end inline asm
	mov.b64 	%rd291, {%r323, %r328};
	mov.b64 	%fd43, %rd291;
	mov.b64 	{%r334, %r339}, %rd312;
	// begin inline asm
	shfl.sync.down.b32 %r333, %r334, %r340, %r341, %r342;
	// end inline asm
	// begin inline asm
	shfl.sync.down.b32 %r338, %r339, %r340, %r341, %r342;
	// end inline asm
	mov.b64 	%rd37, {%r333, %r338};
	setp.gt.s32 	%p177, %r282, 27;
	mov.u64 	%rd313, %rd312;
	mov.f64 	%fd302, %fd301;
	@%p177 bra 	$L__BB2_39;
	abs.f64 	%fd44, %fd301;
	abs.f64 	%fd45, %fd43;
	setp.lt.f64 	%p178, %fd44, %fd45;
	mov.u64 	%rd313, %rd37;
	mov.f64 	%fd302, %fd43;
	@%p178 bra 	$L__BB2_39;
	setp.lt.f64 	%p179, %fd45, %fd44;
	mov.u64 	%rd313, %rd312;
	mov.f64 	%fd302, %fd301;
	@%p179 bra 	$L__BB2_39;
	setp.lt.s64 	%p180, %rd312, %rd37;
	min.s64 	%rd313, %rd312, %rd37;
	selp.f64 	%fd302, %fd301, %fd43, %p180;
$L__BB2_39:
	mov.b64 	%rd292, %fd302;
	mov.b64 	{%r344, %r349}, %rd292;
	mov.b32 	%r360, 8;
	mov.b32 	%r361, 31;
	mov.b32 	%r362, -1;
	// begin inline asm
	shfl.sync.down.b32 %r343, %r344, %r360, %r361, %r362;
	// end inline asm
	// begin inline asm
	shfl.sync.down.b32 %r348, %r349, %r360, %r361, %r362;
	// end inline asm
	mov.b64 	%rd293, {%r343, %r348};
	mov.b64 	%fd48, %rd293;
	mov.b64 	{%r354, %r359}, %rd313;
	// begin inline asm
	shfl.sync.down.b32 %r353, %r354, %r360, %r361, %r362;
	// end inline asm
	// begin inline asm
	shfl.sync.down.b32 %r358, %r359, %r360, %r361, %r362;
	// end inline asm
	mov.b64 	%rd40, {%r353, %r358};
	setp.gt.s32 	%p181, %r282, 23;
	mov.u64 	%rd314, %rd313;
	mov.f64 	%fd303, %fd302;
	@%p181 bra 	$L__BB2_43;
	abs.f64 	%fd49, %fd302;
	abs.f64 	%fd50, %fd48;
	setp.lt.f64 	%p182, %fd49, %fd50;
	mov.u64 	%rd314, %rd40;
	mov.f64 	%fd303, %fd48;
	@%p182 bra 	$L__BB2_43;
	setp.lt.f64 	%p183, %fd50, %fd49;
	mov.u64 	%rd314, %rd313;
	mov.f64 	%fd303, %fd302;
	@%p183 bra 	$L__BB2_43;
	setp.lt.s64 	%p184, %rd313, %rd40;
	min.s64 	%rd314, %rd313, %rd40;
	selp.f64 	%fd303, %fd302, %fd48, %p184;
$L__BB2_43:
	mov.b64 	%rd294, %fd303;
	mov.b64 	{%r364, %r369}, %rd294;
	mov.b32 	%r380, 16;
	mov.b32 	%r381, 31;
	mov.b32 	%r382, -1;
	// begin inline asm
	shfl.sync.down.b32 %r363, %r364, %r380, %r381, %r382;
	// end inline asm
	// begin inline asm
	shfl.sync.down.b32 %r368, %r369, %r380, %r381, %r382;
	// end inline asm
	mov.b64 	%rd295, {%r363, %r368};
	mov.b64 	%fd53, %rd295;
	mov.b64 	{%r374, %r379}, %rd314;
	// begin inline asm
	shfl.sync.down.b32 %r373, %r374, %r380, %r381, %r382;
	// end inline asm
	// begin inline asm
	shfl.sync.down.b32 %r378, %r379, %r380, %r381, %r382;
	// end inline asm
	mov.b64 	%rd43, {%r373, %r378};
	setp.gt.s32 	%p185, %r282, 15;
	mov.u64 	%rd367, %rd314;
	mov.f64 	%fd351, %fd303;
	@%p185 bra 	$L__BB2_47;
	abs.f64 	%fd54, %fd303;
	abs.f64 	%fd55, %fd53;
	setp.lt.f64 	%p186, %fd54, %fd55;
	mov.u64 	%rd367, %rd43;
	mov.f64 	%fd351, %fd53;
	@%p186 bra 	$L__BB2_47;
	setp.lt.f64 	%p187, %fd55, %fd54;
	mov.u64 	%rd367, %rd314;
	mov.f64 	%fd351, %fd303;
	@%p187 bra 	$L__BB2_47;
	setp.lt.s64 	%p188, %rd314, %rd43;
	min.s64 	%rd367, %rd314, %rd43;
	selp.f64 	%fd351, %fd303, %fd53, %p188;
$L__BB2_47:
	setp.ne.s32 	%p189, %r282, 0;
	@%p189 bra 	$L__BB2_49;
	shr.u32 	%r383, %r1, 1;
	and.b32  	%r384, %r383, 496;
	mov.u32 	%r385, _ZN6thrust24THRUST_300001_SM_1000_NS8cuda_cub4core6detail5shmemE;
	add.s32 	%r386, %r385, %r384;
	st.shared.f64 	[%r386+8], %fd351;
	st.shared.u64 	[%r386+16], %rd367;
$L__BB2_49:
	bar.sync 	0;
	setp.ne.s32 	%p190, %r1, 0;
	@%p190 bra 	$L__BB2_204;
	ld.shared.f64 	%fd58, [_ZN6thrust24THRUST_300001_SM_1000_NS8cuda_cub4core6detail5shmemE+24];
	ld.shared.u64 	%rd46, [_ZN6thrust24THRUST_300001_SM_1000_NS8cuda_cub4core6detail5shmemE+32];
	abs.f64 	%fd59, %fd351;
	abs.f64 	%fd60, %fd58;
	setp.lt.f64 	%p191, %fd59, %fd60;
	mov.u64 	%rd316, %rd46;
	mov.f64 	%fd305, %fd58;
	@%p191 bra 	$L__BB2_53;
	setp.lt.f64 	%p192, %fd60, %fd59;
	mov.u64 	%rd316, %rd367;
	mov.f64 	%fd305, %fd351;
	@%p192 bra 	$L__BB2_53;
	setp.lt.s64 	%p193, %rd367, %rd46;
	min.s64 	%rd316, %rd367, %rd46;
	selp.f64 	%fd305, %fd351, %fd58, %p193;
$L__BB2_53:
	ld.shared.f64 	%fd63, [_ZN6thrust24THRUST_300001_SM_1000_NS8cuda_cub4core6detail5shmemE+40];
	ld.shared.u64 	%rd49, [_ZN6thrust24THRUST_300001_SM_1000_NS8cuda_cub4core6detail5shmemE+48];
	abs.f64 	%fd64, %fd305;
	abs.f64 	%fd65, %fd63;
	setp.lt.f64 	%p194, %fd64, %fd65;
	mov.u64 	%rd317, %rd49;
	mov.f64 	%fd306, %fd63;
	@%p194 bra 	$L__BB2_56;
	setp.lt.f64 	%p195, %fd65, %fd64;
	mov.u64 	%rd317, %rd316;
	mov.f64 	%fd306, %fd305;
	@%p195 bra 	$L__BB2_56;
	setp.lt.s64 	%p196, %rd316, %rd49;
	min.s64 	%rd317, %rd316, %rd49;
	selp.f64 	%fd306, %fd305, %fd63, %p196;
$L__BB2_56:
	ld.shared.f64 	%fd68, [_ZN6thrust24THRUST_300001_SM_1000_NS8cuda_cub4core6detail5shmemE+56];
	ld.shared.u64 	%rd52, [_ZN6thrust24THRUST_300001_SM_1000_NS8cuda_cub4core6detail5shmemE+64];
	abs.f64 	%fd69, %fd306;
	abs.f64 	%fd70, %fd68;
	setp.lt.f64 	%p197, %fd69, %fd70;
	mov.u64 	%rd318, %rd52;
	mov.f64 	%fd307, %fd68;
	@%p197 bra 	$L__BB2_59;
	setp.lt.f64 	%p198, %fd70, %fd69;
	mov.u64 	%rd318, %rd317;
	mov.f64 	%fd307, %fd306;
	@%p198 bra 	$L__BB2_59;
	setp.lt.s64 	%p199, %rd317, %rd52;
	min.s64 	%rd318, %rd317, %rd52;
	selp.f64 	%fd307, %fd306, %fd68, %p199;
$L__BB2_59:
	ld.shared.f64 	%fd73, [_ZN6thrust24THRUST_300001_SM_1000_NS8cuda_cub4core6detail5shmemE+72];
	ld.shared.u64 	%rd55, [_ZN6thrust24THRUST_300001_SM_1000_NS8cuda_cub4core6detail5shmemE+80];
	abs.f64 	%fd74, %fd307;
	abs.f64 	%fd75, %fd73;
	setp.lt.f64 	%p200, %fd74, %fd75;
	mov.u64 	%rd319, %rd55;
	mov.f64 	%fd308, %fd73;
	@%p200 bra 	$L__BB2_62;
	setp.lt.f64 	%p201, %fd75, %fd74;
	mov.u64 	%rd319, %rd318;
	mov.f64 	%fd308, %fd307;
	@%p201 bra 	$L__BB2_62;
	setp.lt.s64 	%p202, %rd318, %rd55;
	min.s64 	%rd319, %rd318, %rd55;
	selp.f64 	%fd308, %fd307, %fd73, %p202;
$L__BB2_62:
	ld.shared.f64 	%fd78, [_ZN6thrust24THRUST_300001_SM_1000_NS8cuda_cub4core6detail5shmemE+88];
	ld.shared.u64 	%rd58, [_ZN6thrust24THRUST_300001_SM_1000_NS8cuda_cub4core6detail5shmemE+96];
	abs.f64 	%fd79, %fd308;
	abs.f64 	%fd80, %fd78;
	setp.lt.f64 	%p203, %fd79, %fd80;
	mov.u64 	%rd320, %rd58;
	mov.f64 	%fd309, %fd78;
	@%p203 bra 	$L__BB2_65;
	setp.lt.f64 	%p204, %fd80, %fd79;
	mov.u64 	%rd320, %rd319;
	mov.f64 	%fd309, %fd308;
	@%p204 bra 	$L__BB2_65;
	setp.lt.s64 	%p205, %rd319, %rd58;
	min.s64 	%rd320, %rd319, %rd58;
	selp.f64 	%fd309, %fd308, %fd78, %p205;
$L__BB2_65:
	ld.shared.f64 	%fd83, [_ZN6thrust24THRUST_300001_SM_1000_NS8cuda_cub4core6detail5shmemE+104];
	ld.shared.u64 	%rd61, [_ZN6thrust24THRUST_300001_SM_1000_NS8cuda_cub4core6detail5shmemE+112];
	abs.f64 	%fd84, %fd309;
	abs.f64 	%fd85, %fd83;
	setp.lt.f64 	%p206, %fd84, %fd85;
	mov.u64 	%rd321, %rd61;
	mov.f64 	%fd310, %fd83;
	@%p206 bra 	$L__BB2_68;
	setp.lt.f64 	%p207, %fd85, %fd84;
	mov.u64 	%rd321, %rd320;
	mov.f64 	%fd310, %fd309;
	@%p207 bra 	$L__BB2_68;
	setp.lt.s64 	%p208, %rd320, %rd61;
	min.s64 	%rd321, %rd320, %rd61;
	selp.f64 	%fd310, %fd309, %fd83, %p208;
$L__BB2_68:
	ld.shared.f64 	%fd88, [_ZN6thrust24THRUST_300001_SM_1000_NS8cuda_cub4core6detail5shmemE+120];
	ld.shared.u64 	%rd64, [_ZN6thrust24THRUST_300001_SM_1000_NS8cuda_cub4core6detail5shmemE+128];
	abs.f64 	%fd89, %fd310;
	abs.f64 	%fd90, %fd88;
	setp.lt.f64 	%p209, %fd89, %fd90;
	mov.u64 	%rd367, %rd64;
	mov.f64 	%fd351, %fd88;
	@%p209 bra 	$L__BB2_204;
	setp.lt.f64 	%p210, %fd90, %fd89;
	mov.u64 	%rd367, %rd321;
	mov.f64 	%fd351, %fd310;
	@%p210 bra 	$L__BB2_204;
	setp.lt.s64 	%p211, %rd321, %rd64;
	min.s64 	%rd367, %rd321, %rd64;
	selp.f64 	%fd351, %fd310, %fd88, %p211;
	bra.uni 	$L__BB2_204;
$L__BB2_71:
	// begin inline asm
	mov.u32 %r169, %laneid;
	// end inline asm
	and.b32  	%r190, %r1, 992;
	add.s32 	%r191, %r190, 32;
	setp.gt.s32 	%p118, %r191, %r36;
	not.b32 	%r192, %r190;
	add.s32 	%r193, %r36, %r192;
	selp.b32 	%r188, %r193, 31, %p118;
	mov.b64 	%rd276, %fd298;
	mov.b64 	{%r171, %r176}, %rd276;
	mov.b32 	%r187, 1;
	mov.b32 	%r189, -1;
	// begin inline asm
	shfl.sync.down.b32 %r170, %r171, %r187, %r188, %r189;
	// end inline asm
	// begin inline asm
	shfl.sync.down.b32 %r175, %r176, %r187, %r188, %r189;
	// end inline asm
	mov.b64 	%rd277, {%r170, %r175};
	mov.b64 	%fd92, %rd277;
	mov.b64 	{%r181, %r186}, %rd309;
	// begin inline asm
	shfl.sync.down.b32 %r180, %r181, %r187, %r188, %r189;
	// end inline asm
	// begin inline asm
	shfl.sync.down.b32 %r185, %r186, %r187, %r188, %r189;
	// end inline asm
	mov.b64 	%rd66, {%r180, %r185};
	setp.ge.s32 	%p119, %r169, %r188;
	mov.u64 	%rd322, %rd309;
	mov.f64 	%fd311, %fd298;
	@%p119 bra 	$L__BB2_75;
	abs.f64 	%fd93, %fd298;
	abs.f64 	%fd94, %fd92;
	setp.lt.f64 	%p120, %fd93, %fd94;
	mov.u64 	%rd322, %rd66;
	mov.f64 	%fd311, %fd92;
	@%p120 bra 	$L__BB2_75;
	setp.lt.f64 	%p121, %fd94, %fd93;
	mov.u64 	%rd322, %rd309;
	mov.f64 	%fd311, %fd298;
	@%p121 bra 	$L__BB2_75;
	setp.lt.s64 	%p122, %rd309, %rd66;
	min.s64 	%rd322, %rd309, %rd66;
	selp.f64 	%fd311, %fd298, %fd92, %p122;
$L__BB2_75:
	mov.b64 	%rd278, %fd311;
	mov.b64 	{%r195, %r200}, %rd278;
	mov.b32 	%r211, 2;
	mov.b32 	%r213, -1;
	// begin inline asm
	shfl.sync.down.b32 %r194, %r195, %r211, %r188, %r213;
	// end inline asm
	// begin inline asm
	shfl.sync.down.b32 %r199, %r200, %r211, %r188, %r213;
	// end inline asm
	mov.b64 	%rd279, {%r194, %r199};
	mov.b64 	%fd97, %rd279;
	mov.b64 	{%r205, %r210}, %rd322;
	// begin inline asm
	shfl.sync.down.b32 %r204, %r205, %r211, %r188, %r213;
	// end inline asm
	// begin inline asm
	shfl.sync.down.b32 %r209, %r210, %r211, %r188, %r213;
	// end inline asm
	mov.b64 	%rd69, {%r204, %r209};
	add.s32 	%r214, %r169, 2;
	setp.gt.s32 	%p123, %r214, %r188;
	mov.u64 	%rd323, %rd322;
	mov.f64 	%fd312, %fd311;
	@%p123 bra 	$L__BB2_79;
	abs.f64 	%fd98, %fd311;
	abs.f64 	%fd99, %fd97;
	setp.lt.f64 	%p124, %fd98, %fd99;
	mov.u64 	%rd323, %rd69;
	mov.f64 	%fd312, %fd97;
	@%p124 bra 	$L__BB2_79;
	setp.lt.f64 	%p125, %fd99, %fd98;
	mov.u64 	%rd323, %rd322;
	mov.f64 	%fd312, %fd311;
	@%p125 bra 	$L__BB2_79;
	setp.lt.s64 	%p126, %rd322, %rd69;
	min.s64 	%rd323, %rd322, %rd69;
	selp.f64 	%fd312, %fd311, %fd97, %p126;
$L__BB2_79:
	mov.b64 	%rd280, %fd312;
	mov.b64 	{%r216, %r221}, %rd280;
	mov.b32 	%r232, 4;
	mov.b32 	%r234, -1;
	// begin inline asm
	shfl.sync.down.b32 %r215, %r216, %r232, %r188, %r234;
	// end inline asm
	// begin inline asm
	shfl.sync.down.b32 %r220, %r221, %r232, %r188, %r234;
	// end inline asm
	mov.b64 	%rd281, {%r215, %r220};
	mov.b64 	%fd102, %rd281;
	mov.b64 	{%r226, %r231}, %rd323;
	// begin inline asm
	shfl.sync.down.b32 %r225, %r226, %r232, %r188, %r234;
	// end inline asm
	// begin inline asm
	shfl.sync.down.b32 %r230, %r231, %r232, %r188, %r234;
	// end inline asm
	mov.b64 	%rd72, {%r225, %r230};
	add.s32 	%r235, %r169, 4;
	setp.gt.s32 	%p127, %r235, %r188;
	mov.u64 	%rd324, %rd323;
	mov.f64 	%fd313, %fd312;
	@%p127 bra 	$L__BB2_83;
	abs.f64 	%fd103, %fd312;
	abs.f64 	%fd104, %fd102;
	setp.lt.f64 	%p128, %fd103, %fd104;
	mov.u64 	%rd324, %rd72;
	mov.f64 	%fd313, %fd102;
	@%p128 bra 	$L__BB2_83;
	setp.lt.f64 	%p129, %fd104, %fd103;
	mov.u64 	%rd324, %rd323;
	mov.f64 	%fd313, %fd312;
	@%p129 bra 	$L__BB2_83;
	setp.lt.s64 	%p130, %rd323, %rd72;
	min.s64 	%rd324, %rd323, %rd72;
	selp.f64 	%fd313, %fd312, %fd102, %p130;
$L__BB2_83:
	mov.b64 	%rd282, %fd313;
	mov.b64 	{%r237, %r242}, %rd282;
	mov.b32 	%r253, 8;
	mov.b32 	%r255, -1;
	// begin inline asm
	shfl.sync.down.b32 %r236, %r237, %r253, %r188, %r255;
	// end inline asm
	// begin inline asm
	shfl.sync.down.b32 %r241, %r242, %r253, %r188, %r255;
	// end inline asm
	mov.b64 	%rd283, {%r236, %r241};
	mov.b64 	%fd107, %rd283;
	mov.b64 	{%r247, %r252}, %rd324;
	// begin inline asm
	shfl.sync.down.b32 %r246, %r247, %r253, %r188, %r255;
	// end inline asm
	// begin inline asm
	shfl.sync.down.b32 %r251, %r252, %r253, %r188, %r255;
	// end inline asm
	mov.b64 	%rd75, {%r246, %r251};
	add.s32 	%r256, %r169, 8;
	setp.gt.s32 	%p131, %r256, %r188;
	mov.u64 	%rd325, %rd324;
	mov.f64 	%fd314, %fd313;
	@%p131 bra 	$L__BB2_87;
	abs.f64 	%fd108, %fd313;
	abs.f64 	%fd109, %fd107;
	setp.lt.f64 	%p132, %fd108, %fd109;
	mov.u64 	%rd325, %rd75;
	mov.f64 	%fd314, %fd107;
	@%p132 bra 	$L__BB2_87;
	setp.lt.f64 	%p133, %fd109, %fd108;
	mov.u64 	%rd325, %rd324;
	mov.f64 	%fd314, %fd313;
	@%p133 bra 	$L__BB2_87;
	setp.lt.s64 	%p134, %rd324, %rd75;
	min.s64 	%rd325, %rd324, %rd75;
	selp.f64 	%fd314, %fd313, %fd107, %p134;
$L__BB2_87:
	mov.b64 	%rd284, %fd314;
	mov.b64 	{%r258, %r263}, %rd284;
	mov.b32 	%r274, 16;
	mov.b32 	%r276, -1;
	// begin inline asm
	shfl.sync.down.b32 %r257, %r258, %r274, %r188, %r276;
	// end inline asm
	// begin inline asm
	shfl.sync.down.b32 %r262, %r263, %r274, %r188, %r276;
	// end inline asm
	mov.b64 	%rd285, {%r257, %r262};
	mov.b64 	%fd112, %rd285;
	mov.b64 	{%r268, %r273}, %rd325;
	// begin inline asm
	shfl.sync.down.b32 %r267, %r268, %r274, %r188, %r276;
	// end inline asm
	// begin inline asm
	shfl.sync.down.b32 %r272, %r273, %r274, %r188, %r276;
	// end inline asm
	mov.b64 	%rd78, {%r267, %r272};
	add.s32 	%r277, %r169, 16;
	setp.gt.s32 	%p135, %r277, %r188;
	mov.u64 	%rd367, %rd325;
	mov.f64 	%fd351, %fd314;
	@%p135 bra 	$L__BB2_91;
	abs.f64 	%fd113, %fd314;
	abs.f64 	%fd114, %fd112;
	setp.lt.f64 	%p136, %fd113, %fd114;
	mov.u64 	%rd367, %rd78;
	mov.f64 	%fd351, %fd112;
	@%p136 bra 	$L__BB2_91;
	setp.lt.f64 	%p137, %fd114, %fd113;
	mov.u64 	%rd367, %rd325;
	mov.f64 	%fd351, %fd314;
	@%p137 bra 	$L__BB2_91;
	setp.lt.s64 	%p138, %rd325, %rd78;
	min.s64 	%rd367, %rd325, %rd78;
	selp.f64 	%fd351, %fd314, %fd112, %p138;
$L__BB2_91:
	setp.ne.s32 	%p139, %r169, 0;
	@%p139 bra 	$L__BB2_93;
	shr.u32 	%r278, %r1, 1;
	and.b32  	%r279, %r278, 496;
	mov.u32 	%r280, _ZN6thrust24THRUST_300001_SM_1000_NS8cuda_cub4core6detail5shmemE;
	add.s32 	%r281, %r280, %r279;
	st.shared.f64 	[%r281+8], %fd351;
	st.shared.u64 	[%r281+16], %rd367;
$L__BB2_93:
	bar.sync 	0;
	setp.ne.s32 	%p140, %r1, 0;
	@%p140 bra 	$L__BB2_204;
	setp.lt.s32 	%p141, %r36, 33;
	mov.f64 	%fd316, %fd351;
	mov.u64 	%rd327, %rd367;
	@%p141 bra 	$L__BB2_98;
	ld.shared.f64 	%fd117, [_ZN6thrust24THRUST_300001_SM_1000_NS8cuda_cub4core6detail5shmemE+24];
	ld.shared.u64 	%rd81, [_ZN6thrust24THRUST_300001_SM_1000_NS8cuda_cub4core6detail5shmemE+32];
	abs.f64 	%fd118, %fd351;
	abs.f64 	%fd119, %fd117;
	setp.lt.f64 	%p142, %fd118, %fd119;
	mov.f64 	%fd316, %fd117;
	mov.u64 	%rd327, %rd81;
	@%p142 bra 	$L__BB2_98;
	setp.lt.f64 	%p143, %fd119, %fd118;
	mov.f64 	%fd316, %fd351;
	mov.u64 	%rd327, %rd367;
	@%p143 bra 	$L__BB2_98;
	setp.lt.s64 	%p144, %rd367, %rd81;
	min.s64 	%rd327, %rd367, %rd81;
	selp.f64 	%fd316, %fd351, %fd117, %p144;
$L__BB2_98:
	setp.lt.s32 	%p145, %r36, 65;
	mov.f64 	%fd317, %fd316;
	mov.u64 	%rd328, %rd327;
	@%p145 bra 	$L__BB2_102;
	ld.shared.f64 	%fd122, [_ZN6thrust24THRUST_300001_SM_1000_NS8cuda_cub4core6detail5shmemE+40];
	ld.shared.u64 	%rd84, [_ZN6thrust24THRUST_300001_SM_1000_NS8cuda_cub4core6detail5shmemE+48];
	abs.f64 	%fd123, %fd316;
	abs.f64 	%fd124, %fd122;
	setp.lt.f64 	%p146, %fd123, %fd124;
	mov.f64 	%fd317, %fd122;
	mov.u64 	%rd328, %rd84;
	@%p146 bra 	$L__BB2_102;
	setp.lt.f64 	%p147, %fd124, %fd123;
	mov.f64 	%fd317, %fd316;
	mov.u64 	%rd328, %rd327;
	@%p147 bra 	$L__BB2_102;
	setp.lt.s64 	%p148, %rd327, %rd84;
	min.s64 	%rd328, %rd327, %rd84;
	selp.f64 	%fd317, %fd316, %fd122, %p148;
$L__BB2_102:
	setp.lt.s32 	%p149, %r36, 97;
	mov.f64 	%fd318, %fd317;
	mov.u64 	%rd329, %rd328;
	@%p149 bra 	$L__BB2_106;
	ld.shared.f64 	%fd127, [_ZN6thrust24THRUST_300001_SM_1000_NS8cuda_cub4core6detail5shmemE+56];
	ld.shared.u64 	%rd87, [_ZN6thrust24THRUST_300001_SM_1000_NS8cuda_cub4core6detail5shmemE+64];
	abs.f64 	%fd128, %fd317;
	abs.f64 	%fd129, %fd127;
	setp.lt.f64 	%p150, %fd128, %fd129;
	mov.f64 	%fd318, %fd127;
	mov.u64 	%rd329, %rd87;
	@%p150 bra 	$L__BB2_106;
	setp.lt.f64 	%p151, %fd129, %fd128;
	mov.f64 	%fd318, %fd317;
	mov.u64 	%rd329, %rd328;
	@%p151 bra 	$L__BB2_106;
	setp.lt.s64 	%p152, %rd328, %rd87;
	min.s64 	%rd329, %rd328, %rd87;
	selp.f64 	%fd318, %fd317, %fd127, %p152;
$L__BB2_106:
	setp.lt.s32 	%p153, %r36, 129;
	mov.f64 	%fd319, %fd318;
	mov.u64 	%rd330, %rd329;
	@%p153 bra 	$L__BB2_110;
	ld.shared.f64 	%fd132, [_ZN6thrust24THRUST_300001_SM_1000_NS8cuda_cub4core6detail5shmemE+72];
	ld.shared.u64 	%rd90, [_ZN6thrust24THRUST_300001_SM_1000_NS8cuda_cub4core6detail5shmemE+80];
	abs.f64 	%fd133, %fd318;
	abs.f64 	%fd134, %fd132;
	setp.lt.f64 	%p154, %fd133, %fd134;
	mov.f64 	%fd319, %fd132;
	mov.u64 	%rd330, %rd90;
	@%p154 bra 	$L__BB2_110;
	setp.lt.f64 	%p155, %fd134, %fd133;
	mov.f64 	%fd319, %fd318;
	mov.u64 	%rd330, %rd329;
	@%p155 bra 	$L__BB2_110;
	setp.lt.s64 	%p156, %rd329, %rd90;
	min.s64 	%rd330, %rd329, %rd90;
	selp.f64 	%fd319, %fd318, %fd132, %p156;
$L__BB2_110:
	setp.lt.s32 	%p157, %r36, 161;
	mov.f64 	%fd320, %fd319;
	mov.u64 	%rd331, %rd330;
	@%p157 bra 	$L__BB2_114;
	ld.shared.f64 	%fd137, [_ZN6thrust24THRUST_300001_SM_1000_NS8cuda_cub4core6detail5shmemE+88];
	ld.shared.u64 	%rd93, [_ZN6thrust24THRUST_300001_SM_1000_NS8cuda_cub4core6detail5shmemE+96];
	abs.f64 	%fd138, %fd319;
	abs.f64 	%fd139, %fd137;
	setp.lt.f64 	%p158, %fd138, %fd139;
	mov.f64 	%fd320, %fd137;
	mov.u64 	%rd331, %rd93;
	@%p158 bra 	$L__BB2_114;
	setp.lt.f64 	%p159, %fd139, %fd138;
	mov.f64 	%fd320, %fd319;
	mov.u64 	%rd331, %rd330;
	@%p159 bra 	$L__BB2_114;
	setp.lt.s64 	%p160, %rd330, %rd93;
	min.s64 	%rd331, %rd330, %rd93;
	selp.f64 	%fd320, %fd319, %fd137, %p160;
$L__BB2_114:
	setp.lt.s32 	%p161, %r36, 193;
	mov.f64 	%fd321, %fd320;
	mov.u64 	%rd332, %rd331;
	@%p161 bra 	$L__BB2_118;
	ld.shared.f64 	%fd142, [_ZN6thrust24THRUST_300001_SM_1000_NS8cuda_cub4core6detail5shmemE+104];
	ld.shared.u64 	%rd96, [_ZN6thrust24THRUST_300001_SM_1000_NS8cuda_cub4core6detail5shmemE+112];
	abs.f64 	%fd143, %fd320;
	abs.f64 	%fd144, %fd142;
	setp.lt.f64 	%p162, %fd143, %fd144;
	mov.f64 	%fd321, %fd142;
	mov.u64 	%rd332, %rd96;
	@%p162 bra 	$L__BB2_118;
	setp.lt.f64 	%p163, %fd144, %fd143;
	mov.f64 	%fd321, %fd320;
	mov.u64 	%rd332, %rd331;
	@%p163 bra 	$L__BB2_118;
	setp.lt.s64 	%p164, %rd331, %rd96;
	min.s64 	%rd332, %rd331, %rd96;
	selp.f64 	%fd321, %fd320, %fd142, %p164;
$L__BB2_118:
	setp.lt.s32 	%p165, %r36, 225;
	mov.u64 	%rd367, %rd332;
	mov.f64 	%fd351, %fd321;
	@%p165 bra 	$L__BB2_204;
	ld.shared.f64 	%fd147, [_ZN6thrust24THRUST_300001_SM_1000_NS8cuda_cub4core6detail5shmemE+120];
	ld.shared.u64 	%rd99, [_ZN6thrust24THRUST_300001_SM_1000_NS8cuda_cub4core6detail5shmemE+128];
	abs.f64 	%fd148, %fd321;
	abs.f64 	%fd149, %fd147;
	setp.lt.f64 	%p166, %fd148, %fd149;
	mov.u64 	%rd367, %rd99;
	mov.f64 	%fd351, %fd147;
	@%p166 bra 	$L__BB2_204;
	setp.lt.f64 	%p167, %fd149, %fd148;
	mov.u64 	%rd367, %rd332;
	mov.f64 	%fd351, %fd321;
	@%p167 bra 	$L__BB2_204;
	setp.lt.s64 	%p168, %rd332, %rd99;
	min.s64 	%rd367, %rd332, %rd99;
	selp.f64 	%fd351, %fd321, %fd147, %p168;
	bra.uni 	$L__BB2_204;
$L__BB2_122:
	mov.u32 	%r17, %tid.x;
	cvt.u64.u32 	%rd200, %r17;
	cvta.to.global.u64 	%rd201, %rd197;
	mul.wide.u32 	%rd202, %r17, 8;
	add.s64 	%rd203, %rd201, %rd202;
	ld.global.f64 	%fd274, [%rd203];
	add.s32 	%r37, %r17, 256;
	cvt.u64.u32 	%rd204, %r37;
	ld.global.f64 	%fd275, [%rd203+2048];
	add.s32 	%r38, %r17, 512;
	cvt.u64.u32 	%rd205, %r38;
	ld.global.f64 	%fd276, [%rd203+4096];
	add.s32 	%r39, %r17, 768;
	cvt.u64.u32 	%rd206, %r39;
	ld.global.f64 	%fd277, [%rd203+6144];
	or.b32  	%r40, %r17, 1024;
	cvt.u64.u32 	%rd101, %r40;
	add.s64 	%rd354, %rd198, %rd101;
	ld.global.f64 	%fd338, [%rd203+8192];
	abs.f64 	%fd278, %fd274;
	abs.f64 	%fd279, %fd275;
	setp.geu.f64 	%p3, %fd278, %fd279;
	selp.f64 	%fd280, %fd274, %fd275, %p3;
	selp.b64 	%rd207, %rd200, %rd204, %p3;
	abs.f64 	%fd281, %fd280;
	abs.f64 	%fd282, %fd276;
	setp.geu.f64 	%p4, %fd281, %fd282;
	selp.f64 	%fd283, %fd280, %fd276, %p4;
	selp.b64 	%rd208, %rd207, %rd205, %p4;
	abs.f64 	%fd284, %fd283;
	abs.f64 	%fd285, %fd277;
	setp.geu.f64 	%p5, %fd284, %fd285;
	selp.f64 	%fd152, %fd283, %fd277, %p5;
	selp.b64 	%rd104, %rd208, %rd206, %p5;
	abs.f64 	%fd153, %fd152;
	abs.f64 	%fd154, %fd338;
	setp.lt.f64 	%p6, %fd153, %fd154;
	@%p6 bra 	$L__BB2_124;
	setp.lt.f64 	%p7, %fd154, %fd153;
	setp.lt.u64 	%p8, %rd104, %rd101;
	or.pred  	%p9, %p7, %p8;
	selp.f64 	%fd338, %fd152, %fd338, %p9;
	add.s64 	%rd211, %rd198, %rd104;
	selp.b64 	%rd354, %rd211, %rd354, %p9;
$L__BB2_124:
	setp.lt.u32 	%p10, %r36, 2560;
	mov.b32 	%r394, 1280;
	@%p10 bra 	$L__BB2_137;
	mov.b32 	%r393, 1280;
	mov.f64 	%fd323, %fd338;
$L__BB2_126:
	cvt.u64.u32 	%rd212, %r393;
	add.s64 	%rd213, %rd200, %rd212;
	mul.wide.u32 	%rd214, %r393, 8;
	cvta.to.global.u64 	%rd215, %rd197;
	add.s64 	%rd217, %rd215, %rd202;
	add.s64 	%rd218, %rd217, %rd214;
	add.s64 	%rd335, %rd213, %rd198;
	ld.global.f64 	%fd324, [%rd218];
	ld.global.f64 	%fd325, [%rd218+2048];
	ld.global.f64 	%fd326, [%rd218+4096];
	ld.global.f64 	%fd327, [%rd218+6144];
	ld.global.f64 	%fd338, [%rd218+8192];
	abs.f64 	%fd163, %fd323;
	abs.f64 	%fd164, %fd324;
	setp.lt.f64 	%p11, %fd163, %fd164;
	@%p11 bra 	$L__BB2_128;
	setp.lt.f64 	%p12, %fd164, %fd163;
	setp.lt.s64 	%p13, %rd354, %rd335;
	or.pred  	%p14, %p12, %p13;
	selp.f64 	%fd324, %fd323, %fd324, %p14;
	selp.b64 	%rd335, %rd354, %rd335, %p14;
$L__BB2_128:
	cvt.u64.u32 	%rd219, %r393;
	add.s64 	%rd220, %rd200, %rd219;
	add.s64 	%rd221, %rd220, %rd198;
	add.s64 	%rd336, %rd221, 256;
	abs.f64 	%fd167, %fd324;
	abs.f64 	%fd168, %fd325;
	setp.lt.f64 	%p15, %fd167, %fd168;
	@%p15 bra 	$L__BB2_130;
	setp.lt.f64 	%p16, %fd168, %fd167;
	add.s64 	%rd226, %rd221, 256;
	setp.lt.s64 	%p17, %rd335, %rd226;
	or.pred  	%p18, %p16, %p17;
	selp.f64 	%fd325, %fd324, %fd325, %p18;
	selp.b64 	%rd336, %rd335, %rd226, %p18;
$L__BB2_130:
	add.s64 	%rd337, %rd221, 512;
	abs.f64 	%fd171, %fd325;
	abs.f64 	%fd172, %fd326;
	setp.lt.f64 	%p19, %fd171, %fd172;
	@%p19 bra 	$L__BB2_132;
	setp.lt.f64 	%p20, %fd172, %fd171;
	add.s64 	%rd234, %rd221, 512;
	setp.lt.s64 	%p21, %rd336, %rd234;
	or.pred  	%p22, %p20, %p21;
	selp.f64 	%fd326, %fd325, %fd326, %p22;
	selp.b64 	%rd337, %rd336, %rd234, %p22;
$L__BB2_132:
	add.s64 	%rd338, %rd221, 768;
	abs.f64 	%fd175, %fd326;
	abs.f64 	%fd176, %fd327;
	setp.lt.f64 	%p23, %fd175, %fd176;
	@%p23 bra 	$L__BB2_134;
	setp.lt.f64 	%p24, %fd176, %fd175;
	setp.lt.s64 	%p25, %rd337, %rd338;
	or.pred  	%p26, %p24, %p25;
	selp.f64 	%fd327, %fd326, %fd327, %p26;
	selp.b64 	%rd338, %rd337, %rd338, %p26;
$L__BB2_134:
	add.s64 	%rd354, %rd221, 1024;
	abs.f64 	%fd179, %fd327;
	abs.f64 	%fd180, %fd338;
	setp.lt.f64 	%p27, %fd179, %fd180;
	@%p27 bra 	$L__BB2_136;
	setp.lt.f64 	%p28, %fd180, %fd179;
	setp.lt.s64 	%p29, %rd338, %rd354;
	or.pred  	%p30, %p28, %p29;
	selp.f64 	%fd338, %fd327, %fd338, %p30;
	selp.b64 	%rd354, %rd338, %rd354, %p30;
$L__BB2_136:
	add.s32 	%r394, %r393, 1280;
	add.s32 	%r43, %r393, 2560;
	setp.le.s32 	%p31, %r43, %r36;
	mov.u32 	%r393, %r394;
	mov.f64 	%fd323, %fd338;
	@%p31 bra 	$L__BB2_126;
$L__BB2_137:
	setp.le.s32 	%p32, %r36, %r394;
	@%p32 bra 	$L__BB2_160;
	sub.s32 	%r21, %r36, %r394;
	setp.ge.s32 	%p33, %r17, %r21;
	@%p33 bra 	$L__BB2_160;
	cvta.to.global.u64 	%rd127, %rd197;
	not.b32 	%r44, %r17;
	add.s32 	%r45, %r36, %r44;
	sub.s32 	%r22, %r45, %r394;
	and.b32  	%r46, %r22, 768;
	setp.eq.s32 	%p34, %r46, 768;
	mov.u32 	%r397, %r17;
	@%p34 bra 	$L__BB2_145;
	add.s32 	%r47, %r17, %r394;
	cvt.u64.u32 	%rd242, %r47;
	add.s64 	%rd342, %rd198, %rd242;
	mul.wide.u32 	%rd243, %r47, 8;
	add.s64 	%rd341, %rd127, %rd243;
	shr.u32 	%r48, %r22, 8;
	add.s32 	%r49, %r48, 1;
	and.b32  	%r50, %r49, 3;
	neg.s32 	%r395, %r50;
	mov.u32 	%r397, %r17;
$L__BB2_141:
	.pragma "nounroll";
	mov.u64 	%rd132, %rd354;
	mov.f64 	%fd184, %fd338;
	ld.global.f64 	%fd185, [%rd341];
	abs.f64 	%fd186, %fd184;
	abs.f64 	%fd187, %fd185;
	setp.lt.f64 	%p35, %fd186, %fd187;
	mov.f64 	%fd338, %fd185;
	mov.u64 	%rd354, %rd342;
	@%p35 bra 	$L__BB2_144;
	setp.lt.f64 	%p36, %fd187, %fd186;
	mov.f64 	%fd338, %fd184;
	mov.u64 	%rd354, %rd132;
	@%p36 bra 	$L__BB2_144;
	setp.lt.s64 	%p37, %rd132, %rd342;
	selp.f64 	%fd338, %fd184, %fd185, %p37;
	min.s64 	%rd354, %rd132, %rd342;
$L__BB2_144:
	add.s32 	%r397, %r397, 256;
	add.s64 	%rd342, %rd342, 256;
	add.s64 	%rd341, %rd341, 2048;
	add.s32 	%r395, %r395, 1;
	setp.ne.s32 	%p38, %r395, 0;
	@%p38 bra 	$L__BB2_141;
$L__BB2_145:
	setp.lt.u32 	%p39, %r22, 768;
	@%p39 bra 	$L__BB2_160;
	add.s32 	%r398, %r397, %r394;
	cvt.u64.u32 	%rd244, %r398;
	add.s64 	%rd349, %rd198, %rd244;
	cvt.u64.u32 	%rd245, %r397;
	cvt.u64.u32 	%rd246, %r394;
	add.s64 	%rd247, %rd245, %rd246;
	shl.b64 	%rd248, %rd247, 3;
	add.s64 	%rd249, %rd248, %rd127;
	add.s64 	%rd348, %rd249, 6144;
	mul.wide.u32 	%rd250, %r398, 8;
	add.s64 	%rd347, %rd127, %rd250;
	add.s32 	%r399, %r397, 512;
$L__BB2_147:
	mov.u32 	%r32, %r399;
	ld.global.f64 	%fd193, [%rd347];
	abs.f64 	%fd194, %fd338;
	abs.f64 	%fd195, %fd193;
	setp.lt.f64 	%p40, %fd194, %fd195;
	mov.f64 	%fd335, %fd193;
	mov.u64 	%rd351, %rd349;
	@%p40 bra 	$L__BB2_150;
	setp.lt.f64 	%p41, %fd195, %fd194;
	mov.f64 	%fd335, %fd338;
	mov.u64 	%rd351, %rd354;
	@%p41 bra 	$L__BB2_150;
	setp.lt.s64 	%p42, %rd354, %rd349;
	selp.f64 	%fd335, %fd338, %fd193, %p42;
	min.s64 	%rd351, %rd354, %rd349;
$L__BB2_150:
	add.s32 	%r51, %r398, 256;
	cvt.u64.u32 	%rd251, %r51;
	add.s64 	%rd148, %rd198, %rd251;
	ld.global.f64 	%fd198, [%rd348+-4096];
	abs.f64 	%fd199, %fd335;
	abs.f64 	%fd200, %fd198;
	setp.lt.f64 	%p43, %fd199, %fd200;
	mov.f64 	%fd336, %fd198;
	mov.u64 	%rd352, %rd148;
	@%p43 bra 	$L__BB2_153;
	setp.lt.f64 	%p44, %fd200, %fd199;
	mov.f64 	%fd336, %fd335;
	mov.u64 	%rd352, %rd351;
	@%p44 bra 	$L__BB2_153;
	setp.lt.s64 	%p45, %rd351, %rd148;
	selp.f64 	%fd336, %fd335, %fd198, %p45;
	min.s64 	%rd352, %rd351, %rd148;
$L__BB2_153:
	add.s32 	%r52, %r398, 512;
	cvt.u64.u32 	%rd252, %r52;
	add.s64 	%rd151, %rd198, %rd252;
	ld.global.f64 	%fd203, [%rd348+-2048];
	abs.f64 	%fd204, %fd336;
	abs.f64 	%fd205, %fd203;
	setp.lt.f64 	%p46, %fd204, %fd205;
	mov.f64 	%fd337, %fd203;
	mov.u64 	%rd353, %rd151;
	@%p46 bra 	$L__BB2_156;
	setp.lt.f64 	%p47, %fd205, %fd204;
	mov.f64 	%fd337, %fd336;
	mov.u64 	%rd353, %rd352;
	@%p47 bra 	$L__BB2_156;
	setp.lt.s64 	%p48, %rd352, %rd151;
	selp.f64 	%fd337, %fd336, %fd203, %p48;
	min.s64 	%rd353, %rd352, %rd151;
$L__BB2_156:
	add.s32 	%r53, %r398, 768;
	cvt.u64.u32 	%rd253, %r53;
	add.s64 	%rd154, %rd198, %rd253;
	ld.global.f64 	%fd208, [%rd348];
	abs.f64 	%fd209, %fd337;
	abs.f64 	%fd210, %fd208;
	setp.lt.f64 	%p49, %fd209, %fd210;
	mov.f64 	%fd338, %fd208;
	mov.u64 	%rd354, %rd154;
	@%p49 bra 	$L__BB2_159;
	setp.lt.f64 	%p50, %fd210, %fd209;
	mov.f64 	%fd338, %fd337;
	mov.u64 	%rd354, %rd353;
	@%p50 bra 	$L__BB2_159;
	setp.lt.s64 	%p51, %rd353, %rd154;
	selp.f64 	%fd338, %fd337, %fd208, %p51;
	min.s64 	%rd354, %rd353, %rd154;
$L__BB2_159:
	add.s64 	%rd349, %rd349, 1024;
	add.s64 	%rd348, %rd348, 8192;
	add.s64 	%rd347, %rd347, 8192;
	add.s32 	%r399, %r32, 1024;
	add.s32 	%r54, %r32, 512;
	add.s32 	%r398, %r398, 1024;
	setp.lt.s32 	%p52, %r54, %r21;
	@%p52 bra 	$L__BB2_147;
$L__BB2_160:
	// begin inline asm
	mov.u32 %r55, %laneid;
	// end inline asm
	mov.b64 	%rd254, %fd338;
	mov.b64 	{%r57, %r62}, %rd254;
	mov.b32 	%r73, 1;
	mov.b32 	%r74, 31;
	mov.b32 	%r75, -1;
	// begin inline asm
	shfl.sync.down.b32 %r56, %r57, %r73, %r74, %r75;
	// end inline asm
	// begin inline asm
	shfl.sync.down.b32 %r61, %r62, %r73, %r74, %r75;
	// end inline asm
	mov.b64 	%rd255, {%r56, %r61};
	mov.b64 	%fd214, %rd255;
	mov.b64 	{%r67, %r72}, %rd354;
	// begin inline asm
	shfl.sync.down.b32 %r66, %r67, %r73, %r74, %r75;
	// end inline asm
	// begin inline asm
	shfl.sync.down.b32 %r71, %r72, %r73, %r74, %r75;
	// end inline asm
	mov.b64 	%rd161, {%r66, %r71};
	setp.gt.s32 	%p53, %r55, 30;
	mov.f64 	%fd340, %fd338;
	mov.u64 	%rd356, %rd354;
	@%p53 bra 	$L__BB2_164;
	abs.f64 	%fd215, %fd338;
	abs.f64 	%fd216, %fd214;
	setp.lt.f64 	%p54, %fd215, %fd216;
	mov.f64 	%fd340, %fd214;
	mov.u64 	%rd356, %rd161;
	@%p54 bra 	$L__BB2_164;
	setp.lt.f64 	%p55, %fd216, %fd215;
	mov.f64 	%fd340, %fd338;
	mov.u64 	%rd356, %rd354;
	@%p55 bra 	$L__BB2_164;
	setp.lt.s64 	%p56, %rd354, %rd161;
	selp.f64 	%fd340, %fd338, %fd214, %p56;
	min.s64 	%rd356, %rd354, %rd161;
$L__BB2_164:
	mov.b64 	%rd256, %fd340;
	mov.b64 	{%r77, %r82}, %rd256;
	mov.b32 	%r93, 2;
	mov.b32 	%r94, 31;
	mov.b32 	%r95, -1;
	// begin inline asm
	shfl.sync.down.b32 %r76, %r77, %r93, %r94, %r95;
	// end inline asm
	// begin inline asm
	shfl.sync.down.b32 %r81, %r82, %r93, %r94, %r95;
	// end inline asm
	mov.b64 	%rd257, {%r76, %r81};
	mov.b64 	%fd219, %rd257;
	mov.b64 	{%r87, %r92}, %rd356;
	// begin inline asm
	shfl.sync.down.b32 %r86, %r87, %r93, %r94, %r95;
	// end inline asm
	// begin inline asm
	shfl.sync.down.b32 %r91, %r92, %r93, %r94, %r95;
	// end inline asm
	mov.b64 	%rd164, {%r86, %r91};
	setp.gt.s32 	%p57, %r55, 29;
	mov.f64 	%fd341, %fd340;
	mov.u64 	%rd357, %rd356;
	@%p57 bra 	$L__BB2_168;
	abs.f64 	%fd220, %fd340;
	abs.f64 	%fd221, %fd219;
	setp.lt.f64 	%p58, %fd220, %fd221;
	mov.f64 	%fd341, %fd219;
	mov.u64 	%rd357, %rd164;
	@%p58 bra 	$L__BB2_168;
	setp.lt.f64 	%p59, %fd221, %fd220;
	mov.f64 	%fd341, %fd340;
	mov.u64 	%rd357, %rd356;
	@%p59 bra 	$L__BB2_168;
	setp.lt.s64 	%p60, %rd356, %rd164;
	selp.f64 	%fd341, %fd340, %fd219, %p60;
	min.s64 	%rd357, %rd356, %rd164;
$L__BB2_168:
	mov.b64 	%rd258, %fd341;
	mov.b64 	{%r97, %r102}, %rd258;
	mov.b32 	%r113, 4;
	mov.b32 	%r114, 31;
	mov.b32 	%r115, -1;
	// begin inline asm
	shfl.sync.down.b32 %r96, %r97, %r113, %r114, %r115;
	// end inline asm
	// begin inline asm
	shfl.sync.down.b32 %r101, %r102, %r113, %r114, %r115;
	// end inline asm
	mov.b64 	%rd259, {%r96, %r101};
	mov.b64 	%fd224, %rd259;
	mov.b64 	{%r107, %r112}, %rd357;
	// begin inline asm
	shfl.sync.down.b32 %r106, %r107, %r113, %r114, %r115;
	// end inline asm
	// begin inline asm
	shfl.sync.down.b32 %r111, %r112, %r113, %r114, %r115;
	// end inline asm
	mov.b64 	%rd167, {%r106, %r111};
	setp.gt.s32 	%p61, %r55, 27;
	mov.f64 	%fd342, %fd341;
	mov.u64 	%rd358, %rd357;
	@%p61 bra 	$L__BB2_172;
	abs.f64 	%fd225, %fd341;
	abs.f64 	%fd226, %fd224;
	setp.lt.f64 	%p62, %fd225, %fd226;
	mov.f64 	%fd342, %fd224;
	mov.u64 	%rd358, %rd167;
	@%p62 bra 	$L__BB2_172;
	setp.lt.f64 	%p63, %fd226, %fd225;
	mov.f64 	%fd342, %fd341;
	mov.u64 	%rd358, %rd357;
	@%p63 bra 	$L__BB2_172;
	setp.lt.s64 	%p64, %rd357, %rd167;
	selp.f64 	%fd342, %fd341, %fd224, %p64;
	min.s64 	%rd358, %rd357, %rd167;
$L__BB2_172:
	mov.b64 	%rd260, %fd342;
	mov.b64 	{%r117, %r122}, %rd260;
	mov.b32 	%r133, 8;
	mov.b32 	%r134, 31;
	mov.b32 	%r135, -1;
	// begin inline asm
	shfl.sync.down.b32 %r116, %r117, %r133, %r134, %r135;
	// end inline asm
	// begin inline asm
	shfl.sync.down.b32 %r121, %r122, %r133, %r134, %r135;
	// end inline asm
	mov.b64 	%rd261, {%r116, %r121};
	mov.b64 	%fd229, %rd261;
	mov.b64 	{%r127, %r132}, %rd358;
	// begin inline asm
	shfl.sync.down.b32 %r126, %r127, %r133, %r134, %r135;
	// end inline asm
	// begin inline asm
	shfl.sync.down.b32 %r131, %r132, %r133, %r134, %r135;
	// end inline asm
	mov.b64 	%rd170, {%r126, %r131};
	setp.gt.s32 	%p65, %r55, 23;
	mov.f64 	%fd343, %fd342;
	mov.u64 	%rd359, %rd358;
	@%p65 bra 	$L__BB2_176;
	abs.f64 	%fd230, %fd342;
	abs.f64 	%fd231, %fd229;
	setp.lt.f64 	%p66, %fd230, %fd231;
	mov.f64 	%fd343, %fd229;
	mov.u64 	%rd359, %rd170;
	@%p66 bra 	$L__BB2_176;
	setp.lt.f64 	%p67, %fd231, %fd230;
	mov.f64 	%fd343, %fd342;
	mov.u64 	%rd359, %rd358;
	@%p67 bra 	$L__BB2_176;
	setp.lt.s64 	%p68, %rd358, %rd170;
	selp.f64 	%fd343, %fd342, %fd229, %p68;
	min.s64 	%rd359, %rd358, %rd170;
$L__BB2_176:
	mov.b64 	%rd262, %fd343;
	mov.b64 	{%r137, %r142}, %rd262;
	mov.b32 	%r153, 16;
	mov.b32 	%r154, 31;
	mov.b32 	%r155, -1;
	// begin inline asm
	shfl.sync.down.b32 %r136, %r137, %r153, %r154, %r155;
	// end inline asm
	// begin inline asm
	shfl.sync.down.b32 %r141, %r142, %r153, %r154, %r155;
	// end inline asm
	mov.b64 	%rd263, {%r136, %r141};
	mov.b64 	%fd234, %rd263;
	mov.b64 	{%r147, %r152}, %rd359;
	// begin inline asm
	shfl.sync.down.b32 %r146, %r147, %r153, %r154, %r155;
	// end inline asm
	// begin inline asm
	shfl.sync.down.b32 %r151, %r152, %r153, %r154, %r155;
	// end inline asm
	mov.b64 	%rd173, {%r146, %r151};
	setp.gt.s32 	%p69, %r55, 15;
	mov.f64 	%fd351, %fd343;
	mov.u64 	%rd367, %rd359;
	@%p69 bra 	$L__BB2_180;
	abs.f64 	%fd235, %fd343;
	abs.f64 	%fd236, %fd234;
	setp.lt.f64 	%p70, %fd235, %fd236;
	mov.f64 	%fd351, %fd234;
	mov.u64 	%rd367, %rd173;
	@%p70 bra 	$L__BB2_180;
	setp.lt.f64 	%p71, %fd236, %fd235;
	mov.f64 	%fd351, %fd343;
	mov.u64 	%rd367, %rd359;
	@%p71 bra 	$L__BB2_180;
	setp.lt.s64 	%p72, %rd359, %rd173;
	selp.f64 	%fd351, %fd343, %fd234, %p72;
	min.s64 	%rd367, %rd359, %rd173;
$L__BB2_180:
	setp.ne.s32 	%p73, %r55, 0;
	@%p73 bra 	$L__BB2_182;
	shr.u32 	%r156, %r17, 1;
	and.b32  	%r157, %r156, 496;
	mov.u32 	%r158, _ZN6thrust24THRUST_300001_SM_1000_NS8cuda_cub4core6detail5shmemE;
	add.s32 	%r159, %r158, %r157;
	st.shared.f64 	[%r159+8], %fd351;
	st.shared.u64 	[%r159+16], %rd367;
$L__BB2_182:
	bar.sync 	0;
	setp.ne.s32 	%p74, %r17, 0;
	@%p74 bra 	$L__BB2_204;
	ld.shared.f64 	%fd239, [_ZN6thrust24THRUST_300001_SM_1000_NS8cuda_cub4core6detail5shmemE+24];
	ld.shared.u64 	%rd176, [_ZN6thrust24THRUST_300001_SM_1000_NS8cuda_cub4core6detail5shmemE+32];
	abs.f64 	%fd240, %fd351;
	abs.f64 	%fd241, %fd239;
	setp.lt.f64 	%p75, %fd240, %fd241;
	mov.f64 	%fd345, %fd239;
	mov.u64 	%rd361, %rd176;
	@%p75 bra 	$L__BB2_186;
	setp.lt.f64 	%p76, %fd241, %fd240;
	mov.f64 	%fd345, %fd351;
	mov.u64 	%rd361, %rd367;
	@%p76 bra 	$L__BB2_186;
	setp.lt.s64 	%p77, %rd367, %rd176;
	selp.f64 	%fd345, %fd351, %fd239, %p77;
	min.s64 	%rd361, %rd367, %rd176;
$L__BB2_186:
	ld.shared.f64 	%fd244, [_ZN6thrust24THRUST_300001_SM_1000_NS8cuda_cub4core6detail5shmemE+40];
	ld.shared.u64 	%rd179, [_ZN6thrust24THRUST_300001_SM_1000_NS8cuda_cub4core6detail5shmemE+48];
	abs.f64 	%fd245, %fd345;
	abs.f64 	%fd246, %fd244;
	setp.lt.f64 	%p78, %fd245, %fd246;
	mov.f64 	%fd346, %fd244;
	mov.u64 	%rd362, %rd179;
	@%p78 bra 	$L__BB2_189;
	setp.lt.f64 	%p79, %fd246, %fd245;
	mov.f64 	%fd346, %fd345;
	mov.u64 	%rd362, %rd361;
	@%p79 bra 	$L__BB2_189;
	setp.lt.s64 	%p80, %rd361, %rd179;
	selp.f64 	%fd346, %fd345, %fd244, %p80;
	min.s64 	%rd362, %rd361, %rd179;
$L__BB2_189:
	ld.shared.f64 	%fd249, [_ZN6thrust24THRUST_300001_SM_1000_NS8cuda_cub4core6detail5shmemE+56];
	ld.shared.u64 	%rd182, [_ZN6thrust24THRUST_300001_SM_1000_NS8cuda_cub4core6detail5shmemE+64];
	abs.f64 	%fd250, %fd346;
	abs.f64 	%fd251, %fd249;
	setp.lt.f64 	%p81, %fd250, %fd251;
	mov.f64 	%fd347, %fd249;
	mov.u64 	%rd363, %rd182;
	@%p81 bra 	$L__BB2_192;
	setp.lt.f64 	%p82, %fd251, %fd250;
	mov.f64 	%fd347, %fd346;
	mov.u64 	%rd363, %rd362;
	@%p82 bra 	$L__BB2_192;
	setp.lt.s64 	%p83, %rd362, %rd182;
	selp.f64 	%fd347, %fd346, %fd249, %p83;
	min.s64 	%rd363, %rd362, %rd182;
$L__BB2_192:
	ld.shared.f64 	%fd254, [_ZN6thrust24THRUST_300001_SM_1000_NS8cuda_cub4core6detail5shmemE+72];
	ld.shared.u64 	%rd185, [_ZN6thrust24THRUST_300001_SM_1000_NS8cuda_cub4core6detail5shmemE+80];
	abs.f64 	%fd255, %fd347;
	abs.f64 	%fd256, %fd254;
	setp.lt.f64 	%p84, %fd255, %fd256;
	mov.f64 	%fd348, %fd254;
	mov.u64 	%rd364, %rd185;
	@%p84 bra 	$L__BB2_195;
	setp.lt.f64 	%p85, %fd256, %fd255;
	mov.f64 	%fd348, %fd347;
	mov.u64 	%rd364, %rd363;
	@%p85 bra 	$L__BB2_195;
	setp.lt.s64 	%p86, %rd363, %rd185;
	selp.f64 	%fd348, %fd347, %fd254, %p86;
	min.s64 	%rd364, %rd363, %rd185;
$L__BB2_195:
	ld.shared.f64 	%fd259, [_ZN6thrust24THRUST_300001_SM_1000_NS8cuda_cub4core6detail5shmemE+88];
	ld.shared.u64 	%rd188, [_ZN6thrust24THRUST_300001_SM_1000_NS8cuda_cub4core6detail5shmemE+96];
	abs.f64 	%fd260, %fd348;
	abs.f64 	%fd261, %fd259;
	setp.lt.f64 	%p87, %fd260, %fd261;
	mov.f64 	%fd349, %fd259;
	mov.u64 	%rd365, %rd188;
	@%p87 bra 	$L__BB2_198;
	setp.lt.f64 	%p88, %fd261, %fd260;
	mov.f64 	%fd349, %fd348;
	mov.u64 	%rd365, %rd364;
	@%p88 bra 	$L__BB2_198;
	setp.lt.s64 	%p89, %rd364, %rd188;
	selp.f64 	%fd349, %fd348, %fd259, %p89;
	min.s64 	%rd365, %rd364, %rd188;
$L__BB2_198:
	ld.shared.f64 	%fd264, [_ZN6thrust24THRUST_300001_SM_1000_NS8cuda_cub4core6detail5shmemE+104];
	ld.shared.u64 	%rd191, [_ZN6thrust24THRUST_300001_SM_1000_NS8cuda_cub4core6detail5shmemE+112];
	abs.f64 	%fd265, %fd349;
	abs.f64 	%fd266, %fd264;
	setp.lt.f64 	%p90, %fd265, %fd266;
	mov.f64 	%fd350, %fd264;
	mov.u64 	%rd366, %rd191;
	@%p90 bra 	$L__BB2_201;
	setp.lt.f64 	%p91, %fd266, %fd265;
	mov.f64 	%fd350, %fd349;
	mov.u64 	%rd366, %rd365;
	@%p91 bra 	$L__BB2_201;
	setp.lt.s64 	%p92, %rd365, %rd191;
	selp.f64 	%fd350, %fd349, %fd264, %p92;
	min.s64 	%rd366, %rd365, %rd191;
$L__BB2_201:
	ld.shared.f64 	%fd269, [_ZN6thrust24THRUST_300001_SM_1000_NS8cuda_cub4core6detail5shmemE+120];
	ld.shared.u64 	%rd194, [_ZN6thrust24THRUST_300001_SM_1000_NS8cuda_cub4core6detail5shmemE+128];
	abs.f64 	%fd270, %fd350;
	abs.f64 	%fd271, %fd269;
	setp.lt.f64 	%p93, %fd270, %fd271;
	mov.u64 	%rd367, %rd194;
	mov.f64 	%fd351, %fd269;
	@%p93 bra 	$L__BB2_204;
	setp.lt.f64 	%p94, %fd271, %fd270;
	mov.u64 	%rd367, %rd366;
	mov.f64 	%fd351, %fd350;
	@%p94 bra 	$L__BB2_204;
	setp.lt.s64 	%p95, %rd366, %rd194;
	selp.f64 	%fd351, %fd350, %fd269, %p95;
	min.s64 	%rd367, %rd366, %rd194;
$L__BB2_204:
	mov.u32 	%r387, %tid.x;
	setp.ne.s32 	%p212, %r387, 0;
	@%p212 bra 	$L__BB2_206;
	ld.param.u64 	%rd297, [_ZN6thrust24THRUST_300001_SM_1000_NS8cuda_cub4core6detail13_kernel_agentINS1_8__reduce11ReduceAgentINS0_12zip_iteratorIN4cuda3std3__45tupleIJNS0_10device_ptrIdEENS0_17counting_iteratorIlNS0_11use_defaultESF_SF_EEEEEEEPNSB_IJdlEEESJ_iNS1_9__extrema9arg_max_fIdl10comparatorEEEEJSI_SK_iSO_EEEvDpT0__param_1];
	cvta.to.global.u64 	%rd296, %rd297;
	st.global.f64 	[%rd296], %fd351;
	st.global.u64 	[%rd296+8], %rd367;
$L__BB2_206:
	ret;

}
	// .globl	_ZN6thrust24THRUST_300001_SM_1000_NS8cuda_cub4core6detail13_kernel_agentINS1_8__reduce11ReduceAgentINS0_12zip_iteratorIN4cuda3std3__45tupleIJNS0_10device_ptrIdEENS0_17counting_iteratorIlNS0_11use_defaultESF_SF_EEEEEEEPNSB_IJdlEEESJ_iNS1_9__extrema9arg_max_fIdl10comparatorEEEEJSI_SK_iN3cub18CUB_300001_SM_100013GridEvenShareIiEENSR_9GridQueueIjEESO_EEEvDpT0_
.visible .entry _ZN6thrust24THRUST_300001_SM_1000_NS8cuda_cub4core6detail13_kernel_agentINS1_8__reduce11ReduceAgentINS0_12zip_iteratorIN4cuda3std3__45tupleIJNS0_10device_ptrIdEENS0_17counting_iteratorIlNS0_11use_defaultESF_SF_EEEEEEEPNSB_IJdlEEESJ_iNS1_9__extrema9arg_max_fIdl10comparatorEEEEJSI_SK_iN3cub18CUB_300001_SM_100013GridEvenShareIiEENSR_9GridQueueIjEESO_EEEvDpT0_(
	.param .align 8 .b8 _ZN6thrust24THRUST_300001_SM_1000_NS8cuda_cub4core6detail13_kernel_agentINS1_8__reduce11ReduceAgentINS0_12zip_iteratorIN4cuda3std3__45tupleIJNS0_10device_ptrIdEENS0_17counting_iteratorIlNS0_11use_defaultESF_SF_EEEEEEEPNSB_IJdlEEESJ_iNS1_9__extrema9arg_max_fIdl10comparatorEEEEJSI_SK_iN3cub18CUB_300001_SM_100013GridEvenShareIiEENSR_9GridQueueIjEESO_EEEvDpT0__param_0[16],
	.param .u64 .ptr .align 1 _ZN6thrust24THRUST_300001_SM_1000_NS8cuda_cub4core6detail13_kernel_agentINS1_8__reduce11ReduceAgentINS0_12zip_iteratorIN4cuda3std3__45tupleIJNS0_10device_ptrIdEENS0_17counting_iteratorIlNS0_11use_defaultESF_SF_EEEEEEEPNSB_IJdlEEESJ_iNS1_9__extrema9arg_max_fIdl10comparatorEEEEJSI_SK_iN3cub18CUB_300001_SM_100013GridEvenShareIiEENSR_9GridQueueIjEESO_EEEvDpT0__param_1,
	.param .u32 _ZN6thrust24THRUST_300001_SM_1000_NS8cuda_cub4core6detail13_kernel_agentINS1_8__reduce11ReduceAgentINS0_12zip_iteratorIN4cuda3std3__45tupleIJNS0_10device_ptrIdEENS0_17counting_iteratorIlNS0_11use_defaultESF_SF_EEEEEEEPNSB_IJdlEEESJ_iNS1_9__extrema9arg_max_fIdl10comparatorEEEEJSI_SK_iN3cub18CUB_300001_SM_100013GridEvenShareIiEENSR_9GridQueueIjEESO_EEEvDpT0__param_2,
	.param .align 4 .b8 _ZN6thrust24THRUST_300001_SM_1000_NS8cuda_cub4core6detail13_kernel_agentINS1_8__reduce11ReduceAgentINS0_12zip_iteratorIN4cuda3std3__45tupleIJNS0_10device_ptrIdEENS0_17counting_iteratorIlNS0_11use_defaultESF_SF_EEEEEEEPNSB_IJdlEEESJ_iNS1_9__extrema9arg_max_fIdl10comparatorEEEEJSI_SK_iN3cub18CUB_300001_SM_100013GridEvenShareIiEENSR_9GridQueueIjEESO_EEEvDpT0__param_3[40],
	.param .align 8 .b8 _ZN6thrust24THRUST_300001_SM_1000_NS8cuda_cub4core6detail13_kernel_agentINS1_8__reduce11ReduceAgentINS0_12zip_iteratorIN4cuda3std3__45tupleIJNS0_10device_ptrIdEENS0_17counting_iteratorIlNS0_11use_defaultESF_SF_EEEEEEEPNSB_IJdlEEESJ_iNS1_9__extrema9arg_max_fIdl10comparatorEEEEJSI_SK_iN3cub18CUB_300001_SM_100013GridEvenShareIiEENSR_9GridQueueIjEESO_EEEvDpT0__param_4[8],
	.param .align 1 .b8 _ZN6thrust24THRUST_300001_SM_1000_NS8cuda_cub4core6detail13_kernel_agentINS1_8__reduce11ReduceAgentINS0_12zip_iteratorIN4cuda3std3__45tupleIJNS0_10device_ptrIdEENS0_17counting_iteratorIlNS0_11use_defaultESF_SF_EEEEEEEPNSB_IJdlEEESJ_iNS1_9__extrema9arg_max_fIdl10comparatorEEEEJSI_SK_iN3cub18CUB_300001_SM_100013GridEvenShareIiEENSR_9GridQueueIjEESO_EEEvDpT0__param_5[1]
)
.maxntid 256
{
	.reg .pred 	%p<215>;
	.reg .b32 	%r<437>;
	.reg .b64 	%rd<318>;
	.reg .b64 	%fd<352>;

	ld.param.u64 	%rd3, [_ZN6thrust24THRUST_300001_SM_1000_NS8cuda_cub4core6detail13_kernel_agentINS1_8__reduce11ReduceAgentINS0_12zip_iteratorIN4cuda3std3__45tupleIJNS0_10device_ptrIdEENS0_17counting_iteratorIlNS0_11use_defaultESF_SF_EEEEEEEPNSB_IJdlEEESJ_iNS1_9__extrema9arg_max_fIdl10comparatorEEEEJSI_SK_iN3cub18CUB_300001_SM_100013GridEvenShareIiEENSR_9GridQueueIjEESO_EEEvDpT0__param_0+8];
	ld.param.u64 	%rd181, [_ZN6thrust24THRUST_300001_SM_1000_NS8cuda_cub4core6detail13_kernel_agentINS1_8__reduce11ReduceAgentINS0_12zip_iteratorIN4cuda3std3__45tupleIJNS0_10device_ptrIdEENS0_17counting_iteratorIlNS0_11use_defaultESF_SF_EEEEEEEPNSB_IJdlEEESJ_iNS1_9__extrema9arg_max_fIdl10comparatorEEEEJSI_SK_iN3cub18CUB_300001_SM_100013GridEvenShareIiEENSR_9GridQueueIjEESO_EEEvDpT0__param_0];
	ld.param.u64 	%rd182, [_ZN6thrust24THRUST_300001_SM_1000_NS8cuda_cub4core6detail13_kernel_agentINS1_8__reduce11ReduceAgentINS0_12zip_iteratorIN4cuda3std3__45tupleIJNS0_10device_ptrIdEENS0_17counting_iteratorIlNS0_11use_defaultESF_SF_EEEEEEEPNSB_IJdlEEESJ_iNS1_9__extrema9arg_max_fIdl10comparatorEEEEJSI_SK_iN3cub18CUB_300001_SM_100013GridEvenShareIiEENSR_9GridQueueIjEESO_EEEvDpT0__param_4];
	ld.param.u32 	%r66, [_ZN6thrust24THRUST_300001_SM_1000_NS8cuda_cub4core6detail13_kernel_agentINS1_8__reduce11ReduceAgentINS0_12zip_iteratorIN4cuda3std3__45tupleIJNS0_10device_ptrIdEENS0_17counting_iteratorIlNS0_11use_defaultESF_SF_EEEEEEEPNSB_IJdlEEESJ_iNS1_9__extrema9arg_max_fIdl10comparatorEEEEJSI_SK_iN3cub18CUB_300001_SM_100013GridEvenShareIiEENSR_9GridQueueIjEESO_EEEvDpT0__param_2];
	cvta.to.global.u64 	%rd1, %rd182;
	cvta.to.global.u64 	%rd2, %rd181;
	mov.u32 	%r1, %ctaid.x;
	mul.lo.s32 	%r2, %r1, 1280;
	mov.u32 	%r67, %nctaid.x;
	mul.lo.s32 	%r3, %r67, 1280;
	add.s32 	%r68, %r2, 1280;
	setp.le.s32 	%p1, %r68, %r66;
	@%p1 bra 	$L__BB3_121;
	sub.s32 	%r4, %r66, %r2;
	mov.u32 	%r5, %tid.x;
	setp.ge.s32 	%p98, %r5, %r4;
	mov.f64 	%fd298, 0d0000000000000000;
	mov.b64 	%rd264, 0;
	mov.u32 	%r420, %r5;
	@%p98 bra 	$L__BB3_3;
	add.s32 	%r190, %r2, %r5;
	cvt.s64.s32 	%rd219, %r190;
	mul.wide.s32 	%rd220, %r190, 8;
	add.s64 	%rd221, %rd2, %rd220;
	add.s64 	%rd264, %rd3, %rd219;
	ld.global.f64 	%fd298, [%rd221];
	add.s32 	%r420, %r5, 256;
$L__BB3_3:
	setp.ge.s32 	%p99, %r420, %r4;
	@%p99 bra 	$L__BB3_25;
	not.b32 	%r191, %r420;
	add.s32 	%r192, %r66, %r191;
	sub.s32 	%r8, %r192, %r2;
	and.b32  	%r193, %r8, 768;
	setp.eq.s32 	%p100, %r193, 768;
	@%p100 bra 	$L__BB3_10;
	add.s32 	%r418, %r420, %r2;
	shr.u32 	%r194, %r8, 8;
	add.s32 	%r195, %r194, 1;
	and.b32  	%r196, %r195, 3;
	neg.s32 	%r417, %r196;
$L__BB3_6:
	.pragma "nounroll";
	mov.u64 	%rd6, %rd264;
	mov.f64 	%fd3, %fd298;
	cvt.s64.s32 	%rd223, %r418;
	add.s64 	%rd7, %rd3, %rd223;
	mul.wide.s32 	%rd224, %r418, 8;
	add.s64 	%rd225, %rd2, %rd224;
	ld.global.f64 	%fd4, [%rd225];
	abs.f64 	%fd5, %fd3;
	abs.f64 	%fd6, %fd4;
	setp.lt.f64 	%p101, %fd5, %fd6;
	mov.u64 	%rd264, %rd7;
	mov.f64 	%fd298, %fd4;
	@%p101 bra 	$L__BB3_9;
	setp.lt.f64 	%p102, %fd6, %fd5;
	mov.u64 	%rd264, %rd6;
	mov.f64 	%fd298, %fd3;
	@%p102 bra 	$L__BB3_9;
	setp.lt.s64 	%p103, %rd6, %rd7;
	min.s64 	%rd264, %rd6, %rd7;
	selp.f64 	%fd298, %fd3, %fd4, %p103;
$L__BB3_9:
	add.s32 	%r420, %r420, 256;
	add.s32 	%r418, %r418, 256;
	add.s32 	%r417, %r417, 1;
	setp.ne.s32 	%p104, %r417, 0;
	@%p104 bra 	$L__BB3_6;
$L__BB3_10:
	setp.lt.u32 	%p105, %r8, 768;
	@%p105 bra 	$L__BB3_25;
	add.s32 	%r421, %r420, %r2;
	add.s32 	%r424, %r421, 256;
	add.s32 	%r423, %r421, 512;
	add.s32 	%r422, %r421, 768;
	add.s64 	%rd12, %rd2, 4096;
$L__BB3_12:
	cvt.s64.s32 	%rd226, %r424;
	add.s64 	%rd14, %rd3, %rd226;
	cvt.s64.s32 	%rd227, %r423;
	add.s64 	%rd15, %rd3, %rd227;
	cvt.s64.s32 	%rd228, %r422;
	add.s64 	%rd16, %rd3, %rd228;
	cvt.s64.s32 	%rd229, %r421;
	mul.wide.s32 	%rd230, %r421, 8;
	add.s64 	%rd17, %rd12, %rd230;
	add.s64 	%rd18, %rd3, %rd229;
	ld.global.f64 	%fd12, [%rd17+-4096];
	abs.f64 	%fd13, %fd298;
	abs.f64 	%fd14, %fd12;
	setp.lt.f64 	%p106, %fd13, %fd14;
	mov.u64 	%rd261, %rd18;
	mov.f64 	%fd295, %fd12;
	@%p106 bra 	$L__BB3_15;
	setp.lt.f64 	%p107, %fd14, %fd13;
	mov.u64 	%rd261, %rd264;
	mov.f64 	%fd295, %fd298;
	@%p107 bra 	$L__BB3_15;
	setp.lt.s64 	%p108, %rd264, %rd18;
	min.s64 	%rd261, %rd264, %rd18;
	selp.f64 	%fd295, %fd298, %fd12, %p108;
$L__BB3_15:
	ld.global.f64 	%fd17, [%rd17+-2048];
	abs.f64 	%fd18, %fd295;
	abs.f64 	%fd19, %fd17;
	setp.lt.f64 	%p109, %fd18, %fd19;
	mov.u64 	%rd262, %rd14;
	mov.f64 	%fd296, %fd17;
	@%p109 bra 	$L__BB3_18;
	setp.lt.f64 	%p110, %fd19, %fd18;
	mov.u64 	%rd262, %rd261;
	mov.f64 	%fd296, %fd295;
	@%p110 bra 	$L__BB3_18;
	setp.lt.s64 	%p111, %rd261, %rd14;
	min.s64 	%rd262, %rd261, %rd14;
	selp.f64 	%fd296, %fd295, %fd17, %p111;
$L__BB3_18:
	ld.global.f64 	%fd22, [%rd17];
	abs.f64 	%fd23, %fd296;
	abs.f64 	%fd24, %fd22;
	setp.lt.f64 	%p112, %fd23, %fd24;
	mov.u64 	%rd263, %rd15;
	mov.f64 	%fd297, %fd22;
	@%p112 bra 	$L__BB3_21;
	setp.lt.f64 	%p113, %fd24, %fd23;
	mov.u64 	%rd263, %rd262;
	mov.f64 	%fd297, %fd296;
	@%p113 bra 	$L__BB3_21;
	setp.lt.s64 	%p114, %rd262, %rd15;
	min.s64 	%rd263, %rd262, %rd15;
	selp.f64 	%fd297, %fd296, %fd22, %p114;
$L__BB3_21:
	ld.global.f64 	%fd27, [%rd17+2048];
	abs.f64 	%fd28, %fd297;
	abs.f64 	%fd29, %fd27;
	setp.lt.f64 	%p115, %fd28, %fd29;
	mov.u64 	%rd264, %rd16;
	mov.f64 	%fd298, %fd27;
	@%p115 bra 	$L__BB3_24;
	setp.lt.f64 	%p116, %fd29, %fd28;
	mov.u64 	%rd264, %rd263;
	mov.f64 	%fd298, %fd297;
	@%p116 bra 	$L__BB3_24;
	setp.lt.s64 	%p117, %rd263, %rd16;
	min.s64 	%rd264, %rd263, %rd16;
	selp.f64 	%fd298, %fd297, %fd27, %p117;
$L__BB3_24:
	add.s32 	%r420, %r420, 1024;
	add.s32 	%r424, %r424, 1024;
	add.s32 	%r423, %r423, 1024;
	add.s32 	%r422, %r422, 1024;
	add.s32 	%r421, %r421, 1024;
	setp.lt.s32 	%p118, %r420, %r4;
	@%p118 bra 	$L__BB3_12;
$L__BB3_25:
	setp.lt.s32 	%p119, %r4, 256;
	@%p119 bra 	$L__BB3_70;
	// begin inline asm
	mov.u32 %r310, %laneid;
	// end inline asm
	mov.b64 	%rd241, %fd298;
	mov.b64 	{%r312, %r317}, %rd241;
	mov.b32 	%r328, 1;
	mov.b32 	%r329, 31;
	mov.b32 	%r330, -1;
	// begin inline asm
	shfl.sync.down.b32 %r311, %r312, %r328, %r329, %r330;
	// end inline asm
	// begin inline asm
	shfl.sync.down.b32 %r316, %r317, %r328, %r329, %r330;
	// end inline asm
	mov.b64 	%rd242, {%r311, %r316};
	mov.b64 	%fd33, %rd242;
	mov.b64 	{%r322, %r327}, %rd264;
	// begin inline asm
	shfl.sync.down.b32 %r321, %r322, %r328, %r329, %r330;
	// end inline asm
	// begin inline asm
	shfl.sync.down.b32 %r326, %r327, %r328, %r329, %r330;
	// end inline asm
	mov.b64 	%rd28, {%r321, %r326};
	setp.gt.s32 	%p171, %r310, 30;
	mov.u64 	%rd266, %rd264;
	mov.f64 	%fd300, %fd298;
	@%p171 bra 	$L__BB3_30;
	abs.f64 	%fd34, %fd298;
	abs.f64 	%fd35, %fd33;
	setp.lt.f64 	%p172, %fd34, %fd35;
	mov.u64 	%rd266, %rd28;
	mov.f64 	%fd300, %fd33;
	@%p172 bra 	$L__BB3_30;
	setp.lt.f64 	%p173, %fd35, %fd34;
	mov.u64 	%rd266, %rd264;
	mov.f64 	%fd300, %fd298;
	@%p173 bra 	$L__BB3_30;
	setp.lt.s64 	%p174, %rd264, %rd28;
	min.s64 	%rd266, %rd264, %rd28;
	selp.f64 	%fd300, %fd298, %fd33, %p174;
$L__BB3_30:
	mov.b64 	%rd243, %fd300;
	mov.b64 	{%r332, %r337}, %rd243;
	mov.b32 	%r348, 2;
	mov.b32 	%r349, 31;
	mov.b32 	%r350, -1;
	// begin inline asm
	shfl.sync.down.b32 %r331, %r332, %r348, %r349, %r350;
	// end inline asm
	// begin inline asm
	shfl.sync.down.b32 %r336, %r337, %r348, %r349, %r350;
	// end inline asm
	mov.b64 	%rd244, {%r331, %r336};
	mov.b64 	%fd38, %rd244;
	mov.b64 	{%r342, %r347}, %rd266;
	// begin inline asm
	shfl.sync.down.b32 %r341, %r342, %r348, %r349, %r350;
	// end inline asm
	// begin inline asm
	shfl.sync.down.b32 %r346, %r347, %r348, %r349, %r350;
	// end inline asm
	mov.b64 	%rd31, {%r341, %r346};
	setp.gt.s32 	%p175, %r310, 29;
	mov.u64 	%rd267, %rd266;
	mov.f64 	%fd301, %fd300;
	@%p175 bra 	$L__BB3_34;
	abs.f64 	%fd39, %fd300;
	abs.f64 	%fd40, %fd38;
	setp.lt.f64 	%p176, %fd39, %fd40;
	mov.u64 	%rd267, %rd31;
	mov.f64 	%fd301, %fd38;
	@%p176 bra 	$L__BB3_34;
	setp.lt.f64 	%p177, %fd40, %fd39;
	mov.u64 	%rd267, %rd266;
	mov.f64 	%fd301, %fd300;
	@%p177 bra 	$L__BB3_34;
	setp.lt.s64 	%p178, %rd266, %rd31;
	min.s64 	%rd267, %rd266, %rd31;
	selp.f64 	%fd301, %fd300, %fd38, %p178;
$L__BB3_34:
	mov.b64 	%rd245, %fd301;
	mov.b64 	{%r352, %r357}, %rd245;
	mov.b32 	%r368, 4;
	mov.b32 	%r369, 31;
	mov.b32 	%r370, -1;
	// begin inline asm
	shfl.sync.down.b32 %r351, %r352, %r368, %r369, %r370;
	// end inline asm
	// begin inline asm
	shfl.sync.down.b32 %r356, %r357, %r368, %r369, %r370;
	// end inline asm
	mov.b64 	%rd246, {%r351, %r356};
	mov.b64 	%fd43, %rd246;
	mov.b64 	{%r362, %r367}, %rd267;
	// begin inline asm
	shfl.sync.down.b32 %r361, %r362, %r368, %r369, %r370;
	// end inline asm
	// begin inline asm
	shfl.sync.down.b32 %r366, %r367, %r368, %r369, %r370;
	// end inline asm
	mov.b64 	%rd34, {%r361, %r366};
	setp.gt.s32 	%p179, %r310, 27;
	mov.u64 	%rd268, %rd267;
	mov.f64 	%fd302, %fd301;
	@%p179 bra 	$L__BB3_38;
	abs.f64 	%fd44, %fd301;
	abs.f64 	%fd45, %fd43;
	setp.lt.f64 	%p180, %fd44, %fd45;
	mov.u64 	%rd268, %rd34;
	mov.f64 	%fd302, %fd43;
	@%p180 bra 	$L__BB3_38;
	setp.lt.f64 	%p181, %fd45, %fd44;
	mov.u64 	%rd268, %rd267;
	mov.f64 	%fd302, %fd301;
	@%p181 bra 	$L__BB3_38;
	setp.lt.s64 	%p182, %rd267, %rd34;
	min.s64 	%rd268, %rd267, %rd34;
	selp.f64 	%fd302, %fd301, %fd43, %p182;
$L__BB3_38:
	mov.b64 	%rd247, %fd302;
	mov.b64 	{%r372, %r377}, %rd247;
	mov.b32 	%r388, 8;
	mov.b32 	%r389, 31;
	mov.b32 	%r390, -1;
	// begin inline asm
	shfl.sync.down.b32 %r371, %r372, %r388, %r389, %r390;
	// end inline asm
	// begin inline asm
	shfl.sync.down.b32 %r376, %r377, %r388, %r389, %r390;
	// end inline asm
	mov.b64 	%rd248, {%r371, %r376};
	mov.b64 	%fd48, %rd248;
	mov.b64 	{%r382, %r387}, %rd268;
	// begin inline asm
	shfl.sync.down.b32 %r381, %r382, %r388, %r389, %r390;
	// end inline asm
	// begin inline asm
	shfl.sync.down.b32 %r386, %r387, %r388, %r389, %r390;
	// end inline asm
	mov.b64 	%rd37, {%r381, %r386};
	setp.gt.s32 	%p183, %r310, 23;
	mov.u64 	%rd269, %rd268;
	mov.f64 	%fd303, %fd302;
	@%p183 bra 	$L__BB3_42;
	abs.f64 	%fd49, %fd302;
	abs.f64 	%fd50, %fd48;
	setp.lt.f64 	%p184, %fd49, %fd50;
	mov.u64 	%rd269, %rd37;
	mov.f64 	%fd303, %fd48;
	@%p184 bra 	$L__BB3_42;
	setp.lt.f64 	%p185, %fd50, %fd49;
	mov.u64 	%rd269, %rd268;
	mov.f64 	%fd303, %fd302;
	@%p185 bra 	$L__BB3_42;
	setp.lt.s64 	%p186, %rd268, %rd37;
	min.s64 	%rd269, %rd268, %rd37;
	selp.f64 	%fd303, %fd302, %fd48, %p186;
$L__BB3_42:
	mov.b64 	%rd249, %fd303;
	mov.b64 	{%r392, %r397}, %rd249;
	mov.b32 	%r408, 16;
	mov.b32 	%r409, 31;
	mov.b32 	%r410, -1;
	// begin inline asm
	shfl.sync.down.b32 %r391, %r392, %r408, %r409, %r410;
	// end inline asm
	// begin inline asm
	shfl.sync.down.b32 %r396, %r397, %r408, %r409, %r410;
	// end inline asm
	mov.b64 	%rd250, {%r391, %r396};
	mov.b64 	%fd53, %rd250;
	mov.b64 	{%r402, %r407}, %rd269;
	// begin inline asm
	shfl.sync.down.b32 %r401, %r402, %r408, %r409, %r410;
	// end inline asm
	// begin inline asm
	shfl.sync.down.b32 %r406, %r407, %r408, %r409, %r410;
	// end inline asm
	mov.b64 	%rd40, {%r401, %r406};
	setp.gt.s32 	%p187, %r310, 15;
	mov.u64 	%rd317, %rd269;
	mov.f64 	%fd351, %fd303;
	@%p187 bra 	$L__BB3_46;
	abs.f64 	%fd54, %fd303;
	abs.f64 	%fd55, %fd53;
	setp.lt.f64 	%p188, %fd54, %fd55;
	mov.u64 	%rd317, %rd40;
	mov.f64 	%fd351, %fd53;
	@%p188 bra 	$L__BB3_46;
	setp.lt.f64 	%p189, %fd55, %fd54;
	mov.u64 	%rd317, %rd269;
	mov.f64 	%fd351, %fd303;
	@%p189 bra 	$L__BB3_46;
	setp.lt.s64 	%p190, %rd269, %rd40;
	min.s64 	%rd317, %rd269, %rd40;
	selp.f64 	%fd351, %fd303, %fd53, %p190;
$L__BB3_46:
	setp.ne.s32 	%p191, %r310, 0;
	@%p191 bra 	$L__BB3_48;
	shr.u32 	%r411, %r5, 1;
	and.b32  	%r412, %r411, 496;
	mov.u32 	%r413, _ZN6thrust24THRUST_300001_SM_1000_NS8cuda_cub4core6detail5shmemE;
	add.s32 	%r414, %r413, %r412;
	st.shared.f64 	[%r414+8], %fd351;
	st.shared.u64 	[%r414+16], %rd317;
$L__BB3_48:
	bar.sync 	0;
	setp.ne.s32 	%p192, %r5, 0;
	@%p192 bra 	$L__BB3_208;
	ld.shared.f64 	%fd58, [_ZN6thrust24THRUST_300001_SM_1000_NS8cuda_cub4core6detail5shmemE+24];
	ld.shared.u64 	%rd43, [_ZN6thrust24THRUST_300001_SM_1000_NS8cuda_cub4core6detail5shmemE+32];
	abs.f64 	%fd59, %fd351;
	abs.f64 	%fd60, %fd58;
	setp.lt.f64 	%p193, %fd59, %fd60;
	mov.u64 	%rd271, %rd43;
	mov.f64 	%fd305, %fd58;
	@%p193 bra 	$L__BB3_52;
	setp.lt.f64 	%p194, %fd60, %fd59;
	mov.u64 	%rd271, %rd317;
	mov.f64 	%fd305, %fd351;
	@%p194 bra 	$L__BB3_52;
	setp.lt.s64 	%p195, %rd317, %rd43;
	min.s64 	%rd271, %rd317, %rd43;
	selp.f64 	%fd305, %fd351, %fd58, %p195;
$L__BB3_52:
	ld.shared.f64 	%fd63, [_ZN6thrust24THRUST_300001_SM_1000_NS8cuda_cub4core6detail5shmemE+40];
	ld.shared.u64 	%rd46, [_ZN6thrust24THRUST_300001_SM_1000_NS8cuda_cub4core6detail5shmemE+48];
	abs.f64 	%fd64, %fd305;
	abs.f64 	%fd65, %fd63;
	setp.lt.f64 	%p196, %fd64, %fd65;
	mov.u64 	%rd272, %rd46;
	mov.f64 	%fd306, %fd63;
	@%p196 bra 	$L__BB3_55;
	setp.lt.f64 	%p197, %fd65, %fd64;
	mov.u64 	%rd272, %rd271;
	mov.f64 	%fd306, %fd305;
	@%p197 bra 	$L__BB3_55;
	setp.lt.s64 	%p198, %rd271, %rd46;
	min.s64 	%rd272, %rd271, %rd46;
	selp.f64 	%fd306, %fd305, %fd63, %p198;
$L__BB3_55:
	ld.shared.f64 	%fd68, [_ZN6thrust24THRUST_300001_SM_1000_NS8cuda_cub4core6detail5shmemE+56];
	ld.shared.u64 	%rd49, [_ZN6thrust24THRUST_300001_SM_1000_NS8cuda_cub4core6detail5shmemE+64];
	abs.f64 	%fd69, %fd306;
	abs.f64 	%fd70, %fd68;
	setp.lt.f64 	%p199, %fd69, %fd70;
	mov.u64 	%rd273, %rd49;
	mov.f64 	%fd307, %fd68;
	@%p199 bra 	$L__BB3_58;
	setp.lt.f64 	%p200, %fd70, %fd69;
	mov.u64 	%rd273, %rd272;
	mov.f64 	%fd307, %fd306;
	@%p200 bra 	$L__BB3_58;
	setp.lt.s64 	%p201, %rd272, %rd49;
	min.s64 	%rd273, %rd272, %rd49;
	selp.f64 	%fd307, %fd306, %fd68, %p201;
$L__BB3_58:
	ld.shared.f64 	%fd73, [_ZN6thrust24THRUST_300001_SM_1000_NS8cuda_cub4core6detail5shmemE+72];
	ld.shared.u64 	%rd52, [_ZN6thrust24THRUST_300001_SM_1000_NS8cuda_cub4core6detail5shmemE+80];
	abs.f64 	%fd74, %fd307;
	abs.f64 	%fd75, %fd73;
	setp.lt.f64 	%p202, %fd74, %fd75;
	mov.u64 	%rd274, %rd52;
	mov.f64 	%fd308, %fd73;
	@%p202 bra 	$L__BB3_61;
	setp.lt.f64 	%p203, %fd75, %fd74;
	mov.u64 	%rd274, %rd273;
	mov.f64 	%fd308, %fd307;
	@%p203 bra 	$L__BB3_61;
	setp.lt.s64 	%p204, %rd273, %rd52;
	min.s64 	%rd274, %rd273, %rd52;
	selp.f64 	%fd308, %fd307, %fd73, %p204;
$L__BB3_61:
	ld.shared.f64 	%fd78, [_ZN6thrust24THRUST_300001_SM_1000_NS8cuda_cub4core6detail5shmemE+88];
	ld.shared.u64 	%rd55, [_ZN6thrust24THRUST_300001_SM_1000_NS8cuda_cub4core6detail5shmemE+96];
	abs.f64 	%fd79, %fd308;
	abs.f64 	%fd80, %fd78;
	setp.lt.f64 	%p205, %fd79, %fd80;
	mov.u64 	%rd275, %rd55;
	mov.f64 	%fd309, %fd78;
	@%p205 bra 	$L__BB3_64;
	setp.lt.f64 	%p206, %fd80, %fd79;
	mov.u64 	%rd275, %rd274;
	mov.f64 	%fd309, %fd308;
	@%p206 bra 	$L__BB3_64;
	setp.lt.s64 	%p207, %rd274, %rd55;
	min.s64 	%rd275, %rd274, %rd55;
	selp.f64 	%fd309, %fd308, %fd78, %p207;
$L__BB3_64:
	ld.shared.f64 	%fd83, [_ZN6thrust24THRUST_300001_SM_1000_NS8cuda_cub4core6detail5shmemE+104];
	ld.shared.u64 	%rd58, [_ZN6thrust24THRUST_300001_SM_1000_NS8cuda_cub4core6detail5shmemE+112];
	abs.f64 	%fd84, %fd309;
	abs.f64 	%fd85, %fd83;
	setp.lt.f64 	%p208, %fd84, %fd85;
	mov.u64 	%rd276, %rd58;
	mov.f64 	%fd310, %fd83;
	@%p208 bra 	$L__BB3_67;
	setp.lt.f64 	%p209, %fd85, %fd84;
	mov.u64 	%rd276, %rd275;
	mov.f64 	%fd310, %fd309;
	@%p209 bra 	$L__BB3_67;
	setp.lt.s64 	%p210, %rd275, %rd58;
	min.s64 	%rd276, %rd275, %rd58;
	selp.f64 	%fd310, %fd309, %fd83, %p210;
$L__BB3_67:
	ld.shared.f64 	%fd88, [_ZN6thrust24THRUST_300001_SM_1000_NS8cuda_cub4core6detail5shmemE+120];
	ld.shared.u64 	%rd61, [_ZN6thrust24THRUST_300001_SM_1000_NS8cuda_cub4core6detail5shmemE+128];
	abs.f64 	%fd89, %fd310;
	abs.f64 	%fd90, %fd88;
	setp.lt.f64 	%p211, %fd89, %fd90;
	mov.u64 	%rd317, %rd61;
	mov.f64 	%fd351, %fd88;
	@%p211 bra 	$L__BB3_208;
	setp.lt.f64 	%p212, %fd90, %fd89;
	mov.u64 	%rd317, %rd276;
	mov.f64 	%fd351, %fd310;
	@%p212 bra 	$L__BB3_208;
	setp.lt.s64 	%p213, %rd276, %rd61;
	min.s64 	%rd317, %rd276, %rd61;
	selp.f64 	%fd351, %fd310, %fd88, %p213;
	bra.uni 	$L__BB3_208;
$L__BB3_70:
	// begin inline asm
	mov.u32 %r197, %laneid;
	// end inline asm
	and.b32  	%r218, %r5, 992;
	add.s32 	%r219, %r218, 32;
	setp.gt.s32 	%p120, %r219, %r4;
	not.b32 	%r220, %r218;
	add.s32 	%r221, %r4, %r220;
	selp.b32 	%r216, %r221, 31, %p120;
	mov.b64 	%rd231, %fd298;
	mov.b64 	{%r199, %r204}, %rd231;
	mov.b32 	%r215, 1;
	mov.b32 	%r217, -1;
	// begin inline asm
	shfl.sync.down.b32 %r198, %r199, %r215, %r216, %r217;
	// end inline asm
	// begin inline asm
	shfl.sync.down.b32 %r203, %r204, %r215, %r216, %r217;
	// end inline asm
	mov.b64 	%rd232, {%r198, %r203};
	mov.b64 	%fd92, %rd232;
	mov.b64 	{%r209, %r214}, %rd264;
	// begin inline asm
	shfl.sync.down.b32 %r208, %r209, %r215, %r216, %r217;
	// end inline asm
	// begin inline asm
	shfl.sync.down.b32 %r213, %r214, %r215, %r216, %r217;
	// end inline asm
	mov.b64 	%rd63, {%r208, %r213};
	setp.ge.s32 	%p121, %r197, %r216;
	mov.u64 	%rd277, %rd264;
	mov.f64 	%fd311, %fd298;
	@%p121 bra 	$L__BB3_74;
	abs.f64 	%fd93, %fd298;
	abs.f64 	%fd94, %fd92;
	setp.lt.f64 	%p122, %fd93, %fd94;
	mov.u64 	%rd277, %rd63;
	mov.f64 	%fd311, %fd92;
	@%p122 bra 	$L__BB3_74;
	setp.lt.f64 	%p123, %fd94, %fd93;
	mov.u64 	%rd277, %rd264;
	mov.f64 	%fd311, %fd298;
	@%p123 bra 	$L__BB3_74;
	setp.lt.s64 	%p124, %rd264, %rd63;
	min.s64 	%rd277, %rd264, %rd63;
	selp.f64 	%fd311, %fd298, %fd92, %p124;
$L__BB3_74:
	mov.b64 	%rd233, %fd311;
	mov.b64 	{%r223, %r228}, %rd233;
	mov.b32 	%r239, 2;
	mov.b32 	%r241, -1;
	// begin inline asm
	shfl.sync.down.b32 %r222, %r223, %r239, %r216, %r241;
	// end inline asm
	// begin inline asm
	shfl.sync.down.b32 %r227, %r228, %r239, %r216, %r241;
	// end inline asm
	mov.b64 	%rd234, {%r222, %r227};
	mov.b64 	%fd97, %rd234;
	mov.b64 	{%r233, %r238}, %rd277;
	// begin inline asm
	shfl.sync.down.b32 %r232, %r233, %r239, %r216, %r241;
	// end inline asm
	// begin inline asm
	shfl.sync.down.b32 %r237, %r238, %r239, %r216, %r241;
	// end inline asm
	mov.b64 	%rd66, {%r232, %r237};
	add.s32 	%r242, %r197, 2;
	setp.gt.s32 	%p125, %r242, %r216;
	mov.u64 	%rd278, %rd277;
	mov.f64 	%fd312, %fd311;
	@%p125 bra 	$L__BB3_78;
	abs.f64 	%fd98, %fd311;
	abs.f64 	%fd99, %fd97;
	setp.lt.f64 	%p126, %fd98, %fd99;
	mov.u64 	%rd278, %rd66;
	mov.f64 	%fd312, %fd97;
	@%p126 bra 	$L__BB3_78;
	setp.lt.f64 	%p127, %fd99, %fd98;
	mov.u64 	%rd278, %rd277;
	mov.f64 	%fd312, %fd311;
	@%p127 bra 	$L__BB3_78;
	setp.lt.s64 	%p128, %rd277, %rd66;
	min.s64 	%rd278, %rd277, %rd66;
	selp.f64 	%fd312, %fd311, %fd97, %p128;
$L__BB3_78:
	mov.b64 	%rd235, %fd312;
	mov.b64 	{%r244, %r249}, %rd235;
	mov.b32 	%r260, 4;
	mov.b32 	%r262, -1;
	// begin inline asm
	shfl.sync.down.b32 %r243, %r244, %r260, %r216, %r262;
	// end inline asm
	// begin inline asm
	shfl.sync.down.b32 %r248, %r249, %r260, %r216, %r262;
	// end inline asm
	mov.b64 	%rd236, {%r243, %r248};
	mov.b64 	%fd102, %rd236;
	mov.b64 	{%r254, %r259}, %rd278;
	// begin inline asm
	shfl.sync.down.b32 %r253, %r254, %r260, %r216, %r262;
	// end inline asm
	// begin inline asm
	shfl.sync.down.b32 %r258, %r259, %r260, %r216, %r262;
	// end inline asm
	mov.b64 	%rd69, {%r253, %r258};
	add.s32 	%r263, %r197, 4;
	setp.gt.s32 	%p129, %r263, %r216;
	mov.u64 	%rd279, %rd278;
	mov.f64 	%fd313, %fd312;
	@%p129 bra 	$L__BB3_82;
	abs.f64 	%fd103, %fd312;
	abs.f64 	%fd104, %fd102;
	setp.lt.f64 	%p130, %fd103, %fd104;
	mov.u64 	%rd279, %rd69;
	mov.f64 	%fd313, %fd102;
	@%p130 bra 	$L__BB3_82;
	setp.lt.f64 	%p131, %fd104, %fd103;
	mov.u64 	%rd279, %rd278;
	mov.f64 	%fd313, %fd312;
	@%p131 bra 	$L__BB3_82;
	setp.lt.s64 	%p132, %rd278, %rd69;
	min.s64 	%rd279, %rd278, %rd69;
	selp.f64 	%fd313, %fd312, %fd102, %p132;
$L__BB3_82:
	mov.b64 	%rd237, %fd313;
	mov.b64 	{%r265, %r270}, %rd237;
	mov.b32 	%r281, 8;
	mov.b32 	%r283, -1;
	// begin inline asm
	shfl.sync.down.b32 %r264, %r265, %r281, %r216, %r283;
	// end inline asm
	// begin inline asm
	shfl.sync.down.b32 %r269, %r270, %r281, %r216, %r283;
	// end inline asm
	mov.b64 	%rd238, {%r264, %r269};
	mov.b64 	%fd107, %rd238;
	mov.b64 	{%r275, %r280}, %rd279;
	// begin inline asm
	shfl.sync.down.b32 %r274, %r275, %r281, %r216, %r283;
	// end inline asm
	// begin inline asm
	shfl.sync.down.b32 %r279, %r280, %r281, %r216, %r283;
	// end inline asm
	mov.b64 	%rd72, {%r274, %r279};
	add.s32 	%r284, %r197, 8;
	setp.gt.s32 	%p133, %r284, %r216;
	mov.u64 	%rd280, %rd279;
	mov.f64 	%fd314, %fd313;
	@%p133 bra 	$L__BB3_86;
	abs.f64 	%fd108, %fd313;
	abs.f64 	%fd109, %fd107;
	setp.lt.f64 	%p134, %fd108, %fd109;
	mov.u64 	%rd280, %rd72;
	mov.f64 	%fd314, %fd107;
	@%p134 bra 	$L__BB3_86;
	setp.lt.f64 	%p135, %fd109, %fd108;
	mov.u64 	%rd280, %rd279;
	mov.f64 	%fd314, %fd313;
	@%p135 bra 	$L__BB3_86;
	setp.lt.s64 	%p136, %rd279, %rd72;
	min.s64 	%rd280, %rd279, %rd72;
	selp.f64 	%fd314, %fd313, %fd107, %p136;
$L__BB3_86:
	mov.b64 	%rd239, %fd314;
	mov.b64 	{%r286, %r291}, %rd239;
	mov.b32 	%r302, 16;
	mov.b32 	%r304, -1;
	// begin inline asm
	shfl.sync.down.b32 %r285, %r286, %r302, %r216, %r304;
	// end inline asm
	// begin inline asm
	shfl.sync.down.b32 %r290, %r291, %r302, %r216, %r304;
	// end inline asm
	mov.b64 	%rd240, {%r285, %r290};
	mov.b64 	%fd112, %rd240;
	mov.b64 	{%r296, %r301}, %rd280;
	// begin inline asm
	shfl.sync.down.b32 %r295, %r296, %r302, %r216, %r304;
	// end inline asm
	// begin inline asm
	shfl.sync.down.b32 %r300, %r301, %r302, %r216, %r304;
	// end inline asm
	mov.b64 	%rd75, {%r295, %r300};
	add.s32 	%r305, %r197, 16;
	setp.gt.s32 	%p137, %r305, %r216;
	mov.u64 	%rd317, %rd280;
	mov.f64 	%fd351, %fd314;
	@%p137 bra 	$L__BB3_90;
	abs.f64 	%fd113, %fd314;
	abs.f64 	%fd114, %fd112;
	setp.lt.f64 	%p138, %fd113, %fd114;
	mov.u64 	%rd317, %rd75;
	mov.f64 	%fd351, %fd112;
	@%p138 bra 	$L__BB3_90;
	setp.lt.f64 	%p139, %fd114, %fd113;
	mov.u64 	%rd317, %rd280;
	mov.f64 	%fd351, %fd314;
	@%p139 bra 	$L__BB3_90;
	setp.lt.s64 	%p140, %rd280, %rd75;
	min.s64 	%rd317, %rd280, %rd75;
	selp.f64 	%fd351, %fd314, %fd112, %p140;
$L__BB3_90:
	setp.ne.s32 	%p141, %r197, 0;
	@%p141 bra 	$L__BB3_92;
	shr.u32 	%r306, %r5, 1;
	and.b32  	%r307, %r306, 496;
	mov.u32 	%r308, _ZN6thrust24THRUST_300001_SM_1000_NS8cuda_cub4core6detail5shmemE;
	add.s32 	%r309, %r308, %r307;
	st.shared.f64 	[%r309+8], %fd351;
	st.shared.u64 	[%r309+16], %rd317;
$L__BB3_92:
	bar.sync 	0;
	setp.ne.s32 	%p142, %r5, 0;
	@%p142 bra 	$L__BB3_208;
	setp.lt.s32 	%p143, %r4, 33;
	mov.f64 	%fd316, %fd351;
	mov.u64 	%rd282, %rd317;
	@%p143 bra 	$L__BB3_97;
	ld.shared.f64 	%fd117, [_ZN6thrust24THRUST_300001_SM_1000_NS8cuda_cub4core6detail5shmemE+24];
	ld.shared.u64 	%rd78, [_ZN6thrust24THRUST_300001_SM_1000_NS8cuda_cub4core6detail5shmemE+32];
	abs.f64 	%fd118, %fd351;
	abs.f64 	%fd119, %fd117;
	setp.lt.f64 	%p144, %fd118, %fd119;
	mov.f64 	%fd316, %fd117;
	mov.u64 	%rd282, %rd78;
	@%p144 bra 	$L__BB3_97;
	setp.lt.f64 	%p145, %fd119, %fd118;
	mov.f64 	%fd316, %fd351;
	mov.u64 	%rd282, %rd317;
	@%p145 bra 	$L__BB3_97;
	setp.lt.s64 	%p146, %rd317, %rd78;
	min.s64 	%rd282, %rd317, %rd78;
	selp.f64 	%fd316, %fd351, %fd117, %p146;
$L__BB3_97:
	setp.lt.s32 	%p147, %r4, 65;
	mov.f64 	%fd317, %fd316;
	mov.u64 	%rd283, %rd282;
	@%p147 bra 	$L__BB3_101;
	ld.shared.f64 	%fd122, [_ZN6thrust24THRUST_300001_SM_1000_NS8cuda_cub4core6detail5shmemE+40];
	ld.shared.u64 	%rd81, [_ZN6thrust24THRUST_300001_SM_1000_NS8cuda_cub4core6detail5shmemE+48];
	abs.f64 	%fd123, %fd316;
	abs.f64 	%fd124, %fd122;
	setp.lt.f64 	%p148, %fd123, %fd124;
	mov.f64 	%fd317, %fd122;
	mov.u64 	%rd283, %rd81;
	@%p148 bra 	$L__BB3_101;
	setp.lt.f64 	%p149, %fd124, %fd123;
	mov.f64 	%fd317, %fd316;
	mov.u64 	%rd283, %rd282;
	@%p149 bra 	$L__BB3_101;
	setp.lt.s64 	%p150, %rd282, %rd81;
	selp.f64 	%fd317, %fd316, %fd122, %p150;
	min.s64 	%rd283, %rd282, %rd81;
$L__BB3_101:
	setp.lt.s32 	%p151, %r4, 97;
	mov.f64 	%fd318, %fd317;
	mov.u64 	%rd284, %rd283;
	@%p151 bra 	$L__BB3_105;
	ld.shared.f64 	%fd127, [_ZN6thrust24THRUST_300001_SM_1000_NS8cuda_cub4core6detail5shmemE+56];
	ld.shared.u64 	%rd84, [_ZN6thrust24THRUST_300001_SM_1000_NS8cuda_cub4core6detail5shmemE+64];
	abs.f64 	%fd128, %fd317;
	abs.f64 	%fd129, %fd127;
	setp.lt.f64 	%p152, %fd128, %fd129;
	mov.f64 	%fd318, %fd127;
	mov.u64 	%rd284, %rd84;
	@%p152 bra 	$L__BB3_105;
	setp.lt.f64 	%p153, %fd129, %fd128;
	mov.f64 	%fd318, %fd317;
	mov.u64 	%rd284, %rd283;
	@%p153 bra 	$L__BB3_105;
	setp.lt.s64 	%p154, %rd283, %rd84;
	selp.f64 	%fd318, %fd317, %fd127, %p154;
	min.s64 	%rd284, %rd283, %rd84;
$L__BB3_105:
	setp.lt.s32 	%p155, %r4, 129;
	mov.f64 	%fd319, %fd318;
	mov.u64 	%rd285, %rd284;
	@%p155 bra 	$L__BB3_109;
	ld.shared.f64 	%fd132, [_ZN6thrust24THRUST_300001_SM_1000_NS8cuda_cub4core6detail5shmemE+72];
	ld.shared.u64 	%rd87, [_ZN6thrust24THRUST_300001_SM_1000_NS8cuda_cub4core6detail5shmemE+80];
	abs.f64 	%fd133, %fd318;
	abs.f64 	%fd134, %fd132;
	setp.lt.f64 	%p156, %fd133, %fd134;
	mov.f64 	%fd319, %fd132;
	mov.u64 	%rd285, %rd87;
	@%p156 bra 	$L__BB3_109;
	setp.lt.f64 	%p157, %fd134, %fd133;
	mov.f64 	%fd319, %fd318;
	mov.u64 	%rd285, %rd284;
	@%p157 bra 	$L__BB3_109;
	setp.lt.s64 	%p158, %rd284, %rd87;
	selp.f64 	%fd319, %fd318, %fd132, %p158;
	min.s64 	%rd285, %rd284, %rd87;
$L__BB3_109:
	setp.lt.s32 	%p159, %r4, 161;
	mov.f64 	%fd320, %fd319;
	mov.u64 	%rd286, %rd285;
	@%p159 bra 	$L__BB3_113;
	ld.shared.f64 	%fd137, [_ZN6thrust24THRUST_300001_SM_1000_NS8cuda_cub4core6detail5shmemE+88];
	ld.shared.u64 	%rd90, [_ZN6thrust24THRUST_300001_SM_1000_NS8cuda_cub4core6detail5shmemE+96];
	abs.f64 	%fd138, %fd319;
	abs.f64 	%fd139, %fd137;
	setp.lt.f64 	%p160, %fd138, %fd139;
	mov.f64 	%fd320, %fd137;
	mov.u64 	%rd286, %rd90;
	@%p160 bra 	$L__BB3_113;
	setp.lt.f64 	%p161, %fd139, %fd138;
	mov.f64 	%fd320, %fd319;
	mov.u64 	%rd286, %rd285;
	@%p161 bra 	$L__BB3_113;
	setp.lt.s64 	%p162, %rd285, %rd90;
	selp.f64 	%fd320, %fd319, %fd137, %p162;
	min.s64 	%rd286, %rd285, %rd90;
$L__BB3_113:
	setp.lt.s32 	%p163, %r4, 193;
	mov.f64 	%fd321, %fd320;
	mov.u64 	%rd287, %rd286;
	@%p163 bra 	$L__BB3_117;
	ld.shared.f64 	%fd142, [_ZN6thrust24THRUST_300001_SM_1000_NS8cuda_cub4core6detail5shmemE+104];
	ld.shared.u64 	%rd93, [_ZN6thrust24THRUST_300001_SM_1000_NS8cuda_cub4core6detail5shmemE+112];
	abs.f64 	%fd143, %fd320;
	abs.f64 	%fd144, %fd142;
	setp.lt.f64 	%p164, %fd143, %fd144;
	mov.f64 	%fd321, %fd142;
	mov.u64 	%rd287, %rd93;
	@%p164 bra 	$L__BB3_117;
	setp.lt.f64 	%p165, %fd144, %fd143;
	mov.f64 	%fd321, %fd320;
	mov.u64 	%rd287, %rd286;
	@%p165 bra 	$L__BB3_117;
	setp.lt.s64 	%p166, %rd286, %rd93;
	selp.f64 	%fd321, %fd320, %fd142, %p166;
	min.s64 	%rd287, %rd286, %rd93;
$L__BB3_117:
	setp.lt.s32 	%p167, %r4, 225;
	mov.u64 	%rd317, %rd287;
	mov.f64 	%fd351, %fd321;
	@%p167 bra 	$L__BB3_208;
	ld.shared.f64 	%fd147, [_ZN6thrust24THRUST_300001_SM_1000_NS8cuda_cub4core6detail5shmemE+120];
	ld.shared.u64 	%rd96, [_ZN6thrust24THRUST_300001_SM_1000_NS8cuda_cub4core6detail5shmemE+128];
	abs.f64 	%fd148, %fd321;
	abs.f64 	%fd149, %fd147;
	setp.lt.f64 	%p168, %fd148, %fd149;
	mov.u64 	%rd317, %rd96;
	mov.f64 	%fd351, %fd147;
	@%p168 bra 	$L__BB3_208;
	setp.lt.f64 	%p169, %fd149, %fd148;
	mov.u64 	%rd317, %rd287;
	mov.f64 	%fd351, %fd321;
	@%p169 bra 	$L__BB3_208;
	setp.lt.s64 	%p170, %rd287, %rd96;
	selp.f64 	%fd351, %fd321, %fd147, %p170;
	min.s64 	%rd317, %rd287, %rd96;
	bra.uni 	$L__BB3_208;
$L__BB3_121:
	mov.u32 	%r35, %tid.x;
	cvt.s64.s32 	%rd183, %r2;
	add.s64 	%rd98, %rd3, %rd183;
	cvt.u64.u32 	%rd99, %r35;
	add.s64 	%rd184, %rd99, %rd183;
	shl.b64 	%rd185, %rd184, 3;
	add.s64 	%rd186, %rd2, %rd185;
	ld.global.f64 	%fd274, [%rd186];
	add.s32 	%r69, %r35, 256;
	cvt.u64.u32 	%rd187, %r69;
	ld.global.f64 	%fd275, [%rd186+2048];
	add.s32 	%r70, %r35, 512;
	cvt.u64.u32 	%rd188, %r70;
	ld.global.f64 	%fd276, [%rd186+4096];
	add.s32 	%r71, %r35, 768;
	cvt.u64.u32 	%rd189, %r71;
	ld.global.f64 	%fd277, [%rd186+6144];
	or.b32  	%r72, %r35, 1024;
	cvt.u64.u32 	%rd100, %r72;
	add.s64 	%rd305, %rd98, %rd100;
	ld.global.f64 	%fd339, [%rd186+8192];
	abs.f64 	%fd278, %fd274;
	abs.f64 	%fd279, %fd275;
	setp.geu.f64 	%p2, %fd278, %fd279;
	selp.f64 	%fd280, %fd274, %fd275, %p2;
	selp.b64 	%rd190, %rd99, %rd187, %p2;
	abs.f64 	%fd281, %fd280;
	abs.f64 	%fd282, %fd276;
	setp.geu.f64 	%p3, %fd281, %fd282;
	selp.f64 	%fd283, %fd280, %fd276, %p3;
	selp.b64 	%rd191, %rd190, %rd188, %p3;
	abs.f64 	%fd284, %fd283;
	abs.f64 	%fd285, %fd277;
	setp.geu.f64 	%p4, %fd284, %fd285;
	selp.f64 	%fd152, %fd283, %fd277, %p4;
	selp.b64 	%rd102, %rd191, %rd189, %p4;
	abs.f64 	%fd153, %fd152;
	abs.f64 	%fd154, %fd339;
	setp.lt.f64 	%p5, %fd153, %fd154;
	@%p5 bra 	$L__BB3_123;
	setp.lt.f64 	%p6, %fd154, %fd153;
	setp.lt.u64 	%p7, %rd102, %rd100;
	or.pred  	%p8, %p6, %p7;
	selp.f64 	%fd339, %fd152, %fd339, %p8;
	add.s64 	%rd194, %rd98, %rd102;
	selp.b64 	%rd305, %rd194, %rd305, %p8;
$L__BB3_123:
	setp.le.s32 	%p9, %r66, %r3;
	@%p9 bra 	$L__BB3_164;
	setp.ne.s32 	%p10, %r35, 0;
	@%p10 bra 	$L__BB3_126;
	atom.global.add.u32 	%r73, [%rd1+4], 1280;
	add.s32 	%r74, %r73, %r3;
	st.shared.u32 	[_ZN6thrust24THRUST_300001_SM_1000_NS8cuda_cub4core6detail5shmemE+152], %r74;
$L__BB3_126:
	bar.sync 	0;
	ld.shared.u32 	%r427, [_ZN6thrust24THRUST_300001_SM_1000_NS8cuda_cub4core6detail5shmemE+152];
	add.s32 	%r75, %r427, 1280;
	setp.gt.s32 	%p11, %r75, %r66;
	@%p11 bra 	$L__BB3_141;
	mov.f64 	%fd323, %fd339;
	mov.u64 	%rd289, %rd305;
$L__BB3_128:
	cvt.s64.s32 	%rd195, %r427;
	add.s64 	%rd196, %rd99, %rd195;
	shl.b64 	%rd197, %rd196, 3;
	add.s64 	%rd198, %rd2, %rd197;
	add.s64 	%rd290, %rd196, %rd3;
	ld.global.f64 	%fd324, [%rd198];
	add.s64 	%rd291, %rd290, 256;
	ld.global.f64 	%fd325, [%rd198+2048];
	add.s64 	%rd292, %rd290, 512;
	ld.global.f64 	%fd326, [%rd198+4096];
	add.s64 	%rd293, %rd290, 768;
	ld.global.f64 	%fd327, [%rd198+6144];
	add.s64 	%rd305, %rd290, 1024;
	ld.global.f64 	%fd339, [%rd198+8192];
	abs.f64 	%fd163, %fd323;
	abs.f64 	%fd164, %fd324;
	setp.lt.f64 	%p12, %fd163, %fd164;
	@%p12 bra 	$L__BB3_130;
	setp.lt.f64 	%p13, %fd164, %fd163;
	setp.lt.s64 	%p14, %rd289, %rd290;
	or.pred  	%p15, %p13, %p14;
	selp.f64 	%fd324, %fd323, %fd324, %p15;
	selp.b64 	%rd290, %rd289, %rd290, %p15;
$L__BB3_130:
	abs.f64 	%fd167, %fd324;
	abs.f64 	%fd168, %fd325;
	setp.lt.f64 	%p16, %fd167, %fd168;
	@%p16 bra 	$L__BB3_132;
	setp.lt.f64 	%p17, %fd168, %fd167;
	setp.lt.s64 	%p18, %rd290, %rd291;
	or.pred  	%p19, %p17, %p18;
	selp.f64 	%fd325, %fd324, %fd325, %p19;
	selp.b64 	%rd291, %rd290, %rd291, %p19;
$L__BB3_132:
	abs.f64 	%fd171, %fd325;
	abs.f64 	%fd172, %fd326;
	setp.lt.f64 	%p20, %fd171, %fd172;
	@%p20 bra 	$L__BB3_134;
	setp.lt.f64 	%p21, %fd172, %fd171;
	setp.lt.s64 	%p22, %rd291, %rd292;
	or.pred  	%p23, %p21, %p22;
	selp.f64 	%fd326, %fd325, %fd326, %p23;
	selp.b64 	%rd292, %rd291, %rd292, %p23;
$L__BB3_134:
	abs.f64 	%fd175, %fd326;
	abs.f64 	%fd176, %fd327;
	setp.lt.f64 	%p24, %fd175, %fd176;
	@%p24 bra 	$L__BB3_136;
	setp.lt.f64 	%p25, %fd176, %fd175;
	setp.lt.s64 	%p26, %rd292, %rd293;
	or.pred  	%p27, %p25, %p26;
	selp.f64 	%fd327, %fd326, %fd327, %p27;
	selp.b64 	%rd293, %rd292, %rd293, %p27;
$L__BB3_136:
	abs.f64 	%fd179, %fd327;
	abs.f64 	%fd180, %fd339;
	setp.lt.f64 	%p28, %fd179, %fd180;
	@%p28 bra 	$L__BB3_138;
	setp.lt.f64 	%p29, %fd180, %fd179;
	setp.lt.s64 	%p30, %rd293, %rd305;
	or.pred  	%p31, %p29, %p30;
	selp.f64 	%fd339, %fd327, %fd339, %p31;
	selp.b64 	%rd305, %rd293, %rd305, %p31;
$L__BB3_138:
	setp.ne.s32 	%p32, %r35, 0;
	bar.sync 	0;
	@%p32 bra 	$L__BB3_140;
	atom.global.add.u32 	%r76, [%rd1+4], 1280;
	add.s32 	%r77, %r76, %r3;
	st.shared.u32 	[_ZN6thrust24THRUST_300001_SM_1000_NS8cuda_cub4core6detail5shmemE+152], %r77;
$L__BB3_140:
	bar.sync 	0;
	ld.shared.u32 	%r427, [_ZN6thrust24THRUST_300001_SM_1000_NS8cuda_cub4core6detail5shmemE+152];
	add.s32 	%r78, %r427, 1280;
	setp.le.s32 	%p33, %r78, %r66;
	mov.f64 	%fd323, %fd339;
	mov.u64 	%rd289, %rd305;
	@%p33 bra 	$L__BB3_128;
$L__BB3_141:
	setp.le.s32 	%p34, %r66, %r427;
	@%p34 bra 	$L__BB3_164;
	sub.s32 	%r40, %r66, %r427;
	setp.ge.s32 	%p35, %r35, %r40;
	@%p35 bra 	$L__BB3_164;
	not.b32 	%r79, %r35;
	add.s32 	%r80, %r66, %r79;
	sub.s32 	%r41, %r80, %r427;
	and.b32  	%r81, %r41, 768;
	setp.eq.s32 	%p36, %r81, 768;
	mov.u32 	%r431, %r35;
	@%p36 bra 	$L__BB3_149;
	add.s32 	%r429, %r35, %r427;
	shr.u32 	%r82, %r41, 8;
	add.s32 	%r83, %r82, 1;
	and.b32  	%r84, %r83, 3;
	neg.s32 	%r428, %r84;
	mov.u32 	%r431, %r35;
$L__BB3_145:
	.pragma "nounroll";
	mov.u64 	%rd122, %rd305;
	mov.f64 	%fd184, %fd339;
	cvt.s64.s32 	%rd200, %r429;
	add.s64 	%rd123, %rd3, %rd200;
	mul.wide.s32 	%rd201, %r429, 8;
	add.s64 	%rd202, %rd2, %rd201;
	ld.global.f64 	%fd185, [%rd202];
	abs.f64 	%fd186, %fd184;
	abs.f64 	%fd187, %fd185;
	setp.lt.f64 	%p37, %fd186, %fd187;
	mov.f64 	%fd339, %fd185;
	mov.u64 	%rd305, %rd123;
	@%p37 bra 	$L__BB3_148;
	setp.lt.f64 	%p38, %fd187, %fd186;
	mov.f64 	%fd339, %fd184;
	mov.u64 	%rd305, %rd122;
	@%p38 bra 	$L__BB3_148;
	setp.lt.s64 	%p39, %rd122, %rd123;
	selp.f64 	%fd339, %fd184, %fd185, %p39;
	min.s64 	%rd305, %rd122, %rd123;
$L__BB3_148:
	add.s32 	%r431, %r431, 256;
	add.s32 	%r429, %r429, 256;
	add.s32 	%r428, %r428, 1;
	setp.ne.s32 	%p40, %r428, 0;
	@%p40 bra 	$L__BB3_145;
$L__BB3_149:
	setp.lt.u32 	%p41, %r41, 768;
	@%p41 bra 	$L__BB3_164;
	add.s32 	%r432, %r431, %r427;
	add.s32 	%r435, %r432, 256;
	add.s32 	%r434, %r432, 512;
	add.s32 	%r433, %r432, 768;
	add.s64 	%rd128, %rd2, 4096;
$L__BB3_151:
	cvt.s64.s32 	%rd203, %r435;
	add.s64 	%rd130, %rd3, %rd203;
	cvt.s64.s32 	%rd204, %r434;
	add.s64 	%rd131, %rd3, %rd204;
	cvt.s64.s32 	%rd205, %r433;
	add.s64 	%rd132, %rd3, %rd205;
	cvt.s64.s32 	%rd206, %r432;
	mul.wide.s32 	%rd207, %r432, 8;
	add.s64 	%rd133, %rd128, %rd207;
	add.s64 	%rd134, %rd3, %rd206;
	ld.global.f64 	%fd193, [%rd133+-4096];
	abs.f64 	%fd194, %fd339;
	abs.f64 	%fd195, %fd193;
	setp.lt.f64 	%p42, %fd194, %fd195;
	mov.f64 	%fd335, %fd193;
	mov.u64 	%rd301, %rd134;
	@%p42 bra 	$L__BB3_154;
	setp.lt.f64 	%p43, %fd195, %fd194;
	mov.f64 	%fd335, %fd339;
	mov.u64 	%rd301, %rd305;
	@%p43 bra 	$L__BB3_154;
	setp.lt.s64 	%p44, %rd305, %rd134;
	selp.f64 	%fd335, %fd339, %fd193, %p44;
	min.s64 	%rd301, %rd305, %rd134;
$L__BB3_154:
	ld.global.f64 	%fd198, [%rd133+-2048];
	abs.f64 	%fd199, %fd335;
	abs.f64 	%fd200, %fd198;
	setp.lt.f64 	%p45, %fd199, %fd200;
	mov.f64 	%fd336, %fd198;
	mov.u64 	%rd302, %rd130;
	@%p45 bra 	$L__BB3_157;
	setp.lt.f64 	%p46, %fd200, %fd199;
	mov.f64 	%fd336, %fd335;
	mov.u64 	%rd302, %rd301;
	@%p46 bra 	$L__BB3_157;
	setp.lt.s64 	%p47, %rd301, %rd130;
	selp.f64 	%fd336, %fd335, %fd198, %p47;
	min.s64 	%rd302, %rd301, %rd130;
$L__BB3_157:
	ld.global.f64 	%fd203, [%rd133];
	abs.f64 	%fd204, %fd336;
	abs.f64 	%fd205, %fd203;
	setp.lt.f64 	%p48, %fd204, %fd205;
	mov.f64 	%fd337, %fd203;
	mov.u64 	%rd303, %rd131;
	@%p48 bra 	$L__BB3_160;
	setp.lt.f64 	%p49, %fd205, %fd204;
	mov.f64 	%fd337, %fd336;
	mov.u64 	%rd303, %rd302;
	@%p49 bra 	$L__BB3_160;
	setp.lt.s64 	%p50, %rd302, %rd131;
	selp.f64 	%fd337, %fd336, %fd203, %p50;
	min.s64 	%rd303, %rd302, %rd131;
$L__BB3_160:
	ld.global.f64 	%fd208, [%rd133+2048];
	abs.f64 	%fd209, %fd337;
	abs.f64 	%fd210, %fd208;
	setp.lt.f64 	%p51, %fd209, %fd210;
	mov.f64 	%fd339, %fd208;
	mov.u64 	%rd305, %rd132;
	@%p51 bra 	$L__BB3_163;
	setp.lt.f64 	%p52, %fd210, %fd209;
	mov.f64 	%fd339, %fd337;
	mov.u64 	%rd305, %rd303;
	@%p52 bra 	$L__BB3_163;
	setp.lt.s64 	%p53, %rd303, %rd132;
	selp.f64 	%fd339, %fd337, %fd208, %p53;
	min.s64 	%rd305, %rd303, %rd132;
$L__BB3_163:
	add.s32 	%r431, %r431, 1024;
	add.s32 	%r435, %r435, 1024;
	add.s32 	%r434, %r434, 1024;
	add.s32 	%r433, %r433, 1024;
	add.s32 	%r432, %r432, 1024;
	setp.lt.s32 	%p54, %r431, %r40;
	@%p54 bra 	$L__BB3_151;
$L__BB3_164:
	// begin inline asm
	mov.u32 %r85, %laneid;
	// end inline asm
	mov.b64 	%rd208, %fd339;
	mov.b64 	{%r87, %r92}, %rd208;
	mov.b32 	%r103, 1;
	mov.b32 	%r104, 31;
	mov.b32 	%r105, -1;
	// begin inline asm
	shfl.sync.down.b32 %r86, %r87, %r103, %r104, %r105;
	// end inline asm
	// begin inline asm
	shfl.sync.down.b32 %r91, %r92, %r103, %r104, %r105;
	// end inline asm
	mov.b64 	%rd209, {%r86, %r91};
	mov.b64 	%fd214, %rd209;
	mov.b64 	{%r97, %r102}, %rd305;
	// begin inline asm
	shfl.sync.down.b32 %r96, %r97, %r103, %r104, %r105;
	// end inline asm
	// begin inline asm
	shfl.sync.down.b32 %r101, %r102, %r103, %r104, %r105;
	// end inline asm
	mov.b64 	%rd144, {%r96, %r101};
	setp.gt.s32 	%p55, %r85, 30;
	mov.f64 	%fd340, %fd339;
	mov.u64 	%rd306, %rd305;
	@%p55 bra 	$L__BB3_168;
	abs.f64 	%fd215, %fd339;
	abs.f64 	%fd216, %fd214;
	setp.lt.f64 	%p56, %fd215, %fd216;
	mov.f64 	%fd340, %fd214;
	mov.u64 	%rd306, %rd144;
	@%p56 bra 	$L__BB3_168;
	setp.lt.f64 	%p57, %fd216, %fd215;
	mov.f64 	%fd340, %fd339;
	mov.u64 	%rd306, %rd305;
	@%p57 bra 	$L__BB3_168;
	setp.lt.s64 	%p58, %rd305, %rd144;
	selp.f64 	%fd340, %fd339, %fd214, %p58;
	min.s64 	%rd306, %rd305, %rd144;
$L__BB3_168:
	mov.b64 	%rd210, %fd340;
	mov.b64 	{%r107, %r112}, %rd210;
	mov.b32 	%r123, 2;
	mov.b32 	%r124, 31;
	mov.b32 	%r125, -1;
	// begin inline asm
	shfl.sync.down.b32 %r106, %r107, %r123, %r124, %r125;
	// end inline asm
	// begin inline asm
	shfl.sync.down.b32 %r111, %r112, %r123, %r124, %r125;
	// end inline asm
	mov.b64 	%rd211, {%r106, %r111};
	mov.b64 	%fd219, %rd211;
	mov.b64 	{%r117, %r122}, %rd306;
	// begin inline asm
	shfl.sync.down.b32 %r116, %r117, %r123, %r124, %r125;
	// end inline asm
	// begin inline asm
	shfl.sync.down.b32 %r121, %r122, %r123, %r124, %r125;
	// end inline asm
	mov.b64 	%rd147, {%r116, %r121};
	setp.gt.s32 	%p59, %r85, 29;
	mov.f64 	%fd341, %fd340;
	mov.u64 	%rd307, %rd306;
	@%p59 bra 	$L__BB3_172;
	abs.f64 	%fd220, %fd340;
	abs.f64 	%fd221, %fd219;
	setp.lt.f64 	%p60, %fd220, %fd221;
	mov.f64 	%fd341, %fd219;
	mov.u64 	%rd307, %rd147;
	@%p60 bra 	$L__BB3_172;
	setp.lt.f64 	%p61, %fd221, %fd220;
	mov.f64 	%fd341, %fd340;
	mov.u64 	%rd307, %rd306;
	@%p61 bra 	$L__BB3_172;
	setp.lt.s64 	%p62, %rd306, %rd147;
	selp.f64 	%fd341, %fd340, %fd219, %p62;
	min.s64 	%rd307, %rd306, %rd147;
$L__BB3_172:
	mov.b64 	%rd212, %fd341;
	mov.b64 	{%r127, %r132}, %rd212;
	mov.b32 	%r143, 4;
	mov.b32 	%r144, 31;
	mov.b32 	%r145, -1;
	// begin inline asm
	shfl.sync.down.b32 %r126, %r127, %r143, %r144, %r145;
	// end inline asm
	// begin inline asm
	shfl.sync.down.b32 %r131, %r132, %r143, %r144, %r145;
	// end inline asm
	mov.b64 	%rd213, {%r126, %r131};
	mov.b64 	%fd224, %rd213;
	mov.b64 	{%r137, %r142}, %rd307;
	// begin inline asm
	shfl.sync.down.b32 %r136, %r137, %r143, %r144, %r145;
	// end inline asm
	// begin inline asm
	shfl.sync.down.b32 %r141, %r142, %r143, %r144, %r145;
	// end inline asm
	mov.b64 	%rd150, {%r136, %r141};
	setp.gt.s32 	%p63, %r85, 27;
	mov.f64 	%fd342, %fd341;
	mov.u64 	%rd308, %rd307;
	@%p63 bra 	$L__BB3_176;
	abs.f64 	%fd225, %fd341;
	abs.f64 	%fd226, %fd224;
	setp.lt.f64 	%p64, %fd225, %fd226;
	mov.f64 	%fd342, %fd224;
	mov.u64 	%rd308, %rd150;
	@%p64 bra 	$L__BB3_176;
	setp.lt.f64 	%p65, %fd226, %fd225;
	mov.f64 	%fd342, %fd341;
	mov.u64 	%rd308, %rd307;
	@%p65 bra 	$L__BB3_176;
	setp.lt.s64 	%p66, %rd307, %rd150;
	selp.f64 	%fd342, %fd341, %fd224, %p66;
	min.s64 	%rd308, %rd307, %rd150;
$L__BB3_176:
	mov.b64 	%rd214, %fd342;
	mov.b64 	{%r147, %r152}, %rd214;
	mov.b32 	%r163, 8;
	mov.b32 	%r164, 31;
	mov.b32 	%r165, -1;
	// begin inline asm
	shfl.sync.down.b32 %r146, %r147, %r163, %r164, %r165;
	// end inline asm
	// begin inline asm
	shfl.sync.down.b32 %r151, %r152, %r163, %r164, %r165;
	// end inline asm
	mov.b64 	%rd215, {%r146, %r151};
	mov.b64 	%fd229, %rd215;
	mov.b64 	{%r157, %r162}, %rd308;
	// begin inline asm
	shfl.sync.down.b32 %r156, %r157, %r163, %r164, %r165;
	// end inline asm
	// begin inline asm
	shfl.sync.down.b32 %r161, %r162, %r163, %r164, %r165;
	// end inline asm
	mov.b64 	%rd153, {%r156, %r161};
	setp.gt.s32 	%p67, %r85, 23;
	mov.f64 	%fd343, %fd342;
	mov.u64 	%rd309, %rd308;
	@%p67 bra 	$L__BB3_180;
	abs.f64 	%fd230, %fd342;
	abs.f64 	%fd231, %fd229;
	setp.lt.f64 	%p68, %fd230, %fd231;
	mov.f64 	%fd343, %fd229;
	mov.u64 	%rd309, %rd153;
	@%p68 bra 	$L__BB3_180;
	setp.lt.f64 	%p69, %fd231, %fd230;
	mov.f64 	%fd343, %fd342;
	mov.u64 	%rd309, %rd308;
	@%p69 bra 	$L__BB3_180;
	setp.lt.s64 	%p70, %rd308, %rd153;
	selp.f64 	%fd343, %fd342, %fd229, %p70;
	min.s64 	%rd309, %rd308, %rd153;
$L__BB3_180:
	mov.b64 	%rd216, %fd343;
	mov.b64 	{%r167, %r172}, %rd216;
	mov.b32 	%r183, 16;
	mov.b32 	%r184, 31;
	mov.b32 	%r185, -1;
	// begin inline asm
	shfl.sync.down.b32 %r166, %r167, %r183, %r184, %r185;
	// end inline asm
	// begin inline asm
	shfl.sync.down.b32 %r171, %r172, %r183, %r184, %r185;
	// end inline asm
	mov.b64 	%rd217, {%r166, %r171};
	mov.b64 	%fd234, %rd217;
	mov.b64 	{%r177, %r182}, %rd309;
	// begin inline asm
	shfl.sync.down.b32 %r176, %r177, %r183, %r184, %r185;
	// end inline asm
	// begin inline asm
	shfl.sync.down.b32 %r181, %r182, %r183, %r184, %r185;
	// end inline asm
	mov.b64 	%rd156, {%r176, %r181};
	setp.gt.s32 	%p71, %r85, 15;
	mov.f64 	%fd351, %fd343;
	mov.u64 	%rd317, %rd309;
	@%p71 bra 	$L__BB3_184;
	abs.f64 	%fd235, %fd343;
	abs.f64 	%fd236, %fd234;
	setp.lt.f64 	%p72, %fd235, %fd236;
	mov.f64 	%fd351, %fd234;
	mov.u64 	%rd317, %rd156;
	@%p72 bra 	$L__BB3_184;
	setp.lt.f64 	%p73, %fd236, %fd235;
	mov.f64 	%fd351, %fd343;
	mov.u64 	%rd317, %rd309;
	@%p73 bra 	$L__BB3_184;
	setp.lt.s64 	%p74, %rd309, %rd156;
	selp.f64 	%fd351, %fd343, %fd234, %p74;
	min.s64 	%rd317, %rd309, %rd156;
$L__BB3_184:
	setp.ne.s32 	%p75, %r85, 0;
	@%p75 bra 	$L__BB3_186;
	shr.u32 	%r186, %r35, 1;
	and.b32  	%r187, %r186, 496;
	mov.u32 	%r188, _ZN6thrust24THRUST_300001_SM_1000_NS8cuda_cub4core6detail5shmemE;
	add.s32 	%r189, %r188, %r187;
	st.shared.f64 	[%r189+8], %fd351;
	st.shared.u64 	[%r189+16], %rd317;
$L__BB3_186:
	bar.sync 	0;
	setp.ne.s32 	%p76, %r35, 0;
	@%p76 bra 	$L__BB3_208;
	ld.shared.f64 	%fd239, [_ZN6thrust24THRUST_300001_SM_1000_NS8cuda_cub4core6detail5shmemE+24];
	ld.shared.u64 	%rd159, [_ZN6thrust24THRUST_300001_SM_1000_NS8cuda_cub4core6detail5shmemE+32];
	abs.f64 	%fd240, %fd351;
	abs.f64 	%fd241, %fd239;
	setp.lt.f64 	%p77, %fd240, %fd241;
	mov.f64 	%fd345, %fd239;
	mov.u64 	%rd311, %rd159;
	@%p77 bra 	$L__BB3_190;
	setp.lt.f64 	%p78, %fd241, %fd240;
	mov.f64 	%fd345, %fd351;
	mov.u64 	%rd311, %rd317;
	@%p78 bra 	$L__BB3_190;
	setp.lt.s64 	%p79, %rd317, %rd159;
	selp.f64 	%fd345, %fd351, %fd239, %p79;
	min.s64 	%rd311, %rd317, %rd159;
$L__BB3_190:
	ld.shared.f64 	%fd244, [_ZN6thrust24THRUST_300001_SM_1000_NS8cuda_cub4core6detail5shmemE+40];
	ld.shared.u64 	%rd162, [_ZN6thrust24THRUST_300001_SM_1000_NS8cuda_cub4core6detail5shmemE+48];
	abs.f64 	%fd245, %fd345;
	abs.f64 	%fd246, %fd244;
	setp.lt.f64 	%p80, %fd245, %fd246;
	mov.f64 	%fd346, %fd244;
	mov.u64 	%rd312, %rd162;
	@%p80 bra 	$L__BB3_193;
	setp.lt.f64 	%p81, %fd246, %fd245;
	mov.f64 	%fd346, %fd345;
	mov.u64 	%rd312, %rd311;
	@%p81 bra 	$L__BB3_193;
	setp.lt.s64 	%p82, %rd311, %rd162;
	selp.f64 	%fd346, %fd345, %fd244, %p82;
	min.s64 	%rd312, %rd311, %rd162;
$L__BB3_193:
	ld.shared.f64 	%fd249, [_ZN6thrust24THRUST_300001_SM_1000_NS8cuda_cub4core6detail5shmemE+56];
	ld.shared.u64 	%rd165, [_ZN6thrust24THRUST_300001_SM_1000_NS8cuda_cub4core6detail5shmemE+64];
	abs.f64 	%fd250, %fd346;
	abs.f64 	%fd251, %fd249;
	setp.lt.f64 	%p83, %fd250, %fd251;
	mov.f64 	%fd347, %fd249;
	mov.u64 	%rd313, %rd165;
	@%p83 bra 	$L__BB3_196;
	setp.lt.f64 	%p84, %fd251, %fd250;
	mov.f64 	%fd347, %fd346;
	mov.u64 	%rd313, %rd312;
	@%p84 bra 	$L__BB3_196;
	setp.lt.s64 	%p85, %rd312, %rd165;
	selp.f64 	%fd347, %fd346, %fd249, %p85;
	min.s64 	%rd313, %rd312, %rd165;
$L__BB3_196:
	ld.shared.f64 	%fd254, [_ZN6thrust24THRUST_300001_SM_1000_NS8cuda_cub4core6detail5shmemE+72];
	ld.shared.u64 	%rd168, [_ZN6thrust24THRUST_300001_SM_1000_NS8cuda_cub4core6detail5shmemE+80];
	abs.f64 	%fd255, %fd347;
	abs.f64 	%fd256, %fd254;
	setp.lt.f64 	%p86, %fd255, %fd256;
	mov.f64 	%fd348, %fd254;
	mov.u64 	%rd314, %rd168;
	@%p86 bra 	$L__BB3_199;
	setp.lt.f64 	%p87, %fd256, %fd255;
	mov.f64 	%fd348, %fd347;
	mov.u64 	%rd314, %rd313;
	@%p87 bra 	$L__BB3_199;
	setp.lt.s64 	%p88, %rd313, %rd168;
	selp.f64 	%fd348, %fd347, %fd254, %p88;
	min.s64 	%rd314, %rd313, %rd168;
$L__BB3_199:
	ld.shared.f64 	%fd259, [_ZN6thrust24THRUST_300001_SM_1000_NS8cuda_cub4core6detail5shmemE+88];
	ld.shared.u64 	%rd171, [_ZN6thrust24THRUST_300001_SM_1000_NS8cuda_cub4core6detail5shmemE+96];
	abs.f64 	%fd260, %fd348;
	abs.f64 	%fd261, %fd259;
	setp.lt.f64 	%p89, %fd260, %fd261;
	mov.f64 	%fd349, %fd259;
	mov.u64 	%rd315, %rd171;
	@%p89 bra 	$L__BB3_202;
	setp.lt.f64 	%p90, %fd261, %fd260;
	mov.f64 	%fd349, %fd348;
	mov.u64 	%rd315, %rd314;
	@%p90 bra 	$L__BB3_202;
	setp.lt.s64 	%p91, %rd314, %rd171;
	selp.f64 	%fd349, %fd348, %fd259, %p91;
	min.s64 	%rd315, %rd314, %rd171;
$L__BB3_202:
	ld.shared.f64 	%fd264, [_ZN6thrust24THRUST_300001_SM_1000_NS8cuda_cub4core6detail5shmemE+104];
	ld.shared.u64 	%rd174, [_ZN6thrust24THRUST_300001_SM_1000_NS8cuda_cub4core6detail5shmemE+112];
	abs.f64 	%fd265, %fd349;
	abs.f64 	%fd266, %fd264;
	setp.lt.f64 	%p92, %fd265, %fd266;
	mov.f64 	%fd350, %fd264;
	mov.u64 	%rd316, %rd174;
	@%p92 bra 	$L__BB3_205;
	setp.lt.f64 	%p93, %fd266, %fd265;
	mov.f64 	%fd350, %fd349;
	mov.u64 	%rd316, %rd315;
	@%p93 bra 	$L__BB3_205;
	setp.lt.s64 	%p94, %rd315, %rd174;
	selp.f64 	%fd350, %fd349, %fd264, %p94;
	min.s64 	%rd316, %rd315, %rd174;
$L__BB3_205:
	ld.shared.f64 	%fd269, [_ZN6thrust24THRUST_300001_SM_1000_NS8cuda_cub4core6detail5shmemE+120];
	ld.shared.u64 	%rd177, [_ZN6thrust24THRUST_300001_SM_1000_NS8cuda_cub4core6detail5shmemE+128];
	abs.f64 	%fd270, %fd350;
	abs.f64 	%fd271, %fd269;
	setp.lt.f64 	%p95, %fd270, %fd271;
	mov.u64 	%rd317, %rd177;
	mov.f64 	%fd351, %fd269;
	@%p95 bra 	$L__BB3_208;
	setp.lt.f64 	%p96, %fd271, %fd270;
	mov.u64 	%rd317, %rd316;
	mov.f64 	%fd351, %fd350;
	@%p96 bra 	$L__BB3_208;
	setp.lt.s64 	%p97, %rd316, %rd177;
	selp.f64 	%fd351, %fd350, %fd269, %p97;
	min.s64 	%rd317, %rd316, %rd177;
$L__BB3_208:
	mov.u32 	%r415, %tid.x;
	setp.ne.s32 	%p214, %r415, 0;
	@%p214 bra 	$L__BB3_210;
	ld.param.u64 	%rd254, [_ZN6thrust24THRUST_300001_SM_1000_NS8cuda_cub4core6detail13_kernel_agentINS1_8__reduce11ReduceAgentINS0_12zip_iteratorIN4cuda3std3__45tupleIJNS0_10device_ptrIdEENS0_17counting_iteratorIlNS0_11use_defaultESF_SF_EEEEEEEPNSB_IJdlEEESJ_iNS1_9__extrema9arg_max_fIdl10comparatorEEEEJSI_SK_iN3cub18CUB_300001_SM_100013GridEvenShareIiEENSR_9GridQueueIjEESO_EEEvDpT0__param_1];
	cvta.to.global.u64 	%rd251, %rd254;
	mul.wide.u32 	%rd252, %r1, 16;
	add.s64 	%rd253, %rd251, %rd252;
	st.global.f64 	[%rd253], %fd351;
	st.global.u64 	[%rd253+8], %rd317;
$L__BB3_210:
	ret;

}
	// .globl	_ZN6thrust24THRUST_300001_SM_1000_NS8cuda_cub4core6detail13_kernel_agentINS1_8__reduce10DrainAgentIiEEJN3cub18CUB_300001_SM_10009GridQueueIjEEiEEEvDpT0_
.visible .entry _ZN6thrust24THRUST_300001_SM_1000_NS8cuda_cub4core6detail13_kernel_agentINS1_8__reduce10DrainAgentIiEEJN3cub18CUB_300001_SM_10009GridQueueIjEEiEEEvDpT0_(
	.param .align 8 .b8 _ZN6thrust24THRUST_300001_SM_1000_NS8cuda_cub4core6detail13_kernel_agentINS1_8__reduce10DrainAgentIiEEJN3cub18CUB_300001_SM_10009GridQueueIjEEiEEEvDpT0__param_0[8],
	.param .u32 _ZN6thrust24THRUST_300001_SM_1000_NS8cuda_cub4core6detail13_kernel_agentINS1_8__reduce10DrainAgentIiEEJN3cub18CUB_300001_SM_10009GridQueueIjEEiEEEvDpT0__param_1
)
.maxntid 1
{
	.reg .b32 	%r<3>;
	.reg .b64 	%rd<3>;

	ld.param.u64 	%rd1, [_ZN6thrust24THRUST_300001_SM_1000_NS8cuda_cub4core6detail13_kernel_agentINS1_8__reduce10DrainAgentIiEEJN3cub18CUB_300001_SM_10009GridQueueIjEEiEEEvDpT0__param_0];
	ld.param.u32 	%r1, [_ZN6thrust24THRUST_300001_SM_1000_NS8cuda_cub4core6detail13_kernel_agentINS1_8__reduce10DrainAgentIiEEJN3cub18CUB_300001_SM_10009GridQueueIjEEiEEEvDpT0__param_1];
	cvta.to.global.u64 	%rd2, %rd1;
	st.global.u32 	[%rd2], %r1;
	mov.b32 	%r2, 0;
	st.global.u32 	[%rd2+4], %r2;
	ret;

}
	// .globl	_ZN6thrust24THRUST_300001_SM_1000_NS8cuda_cub4core6detail13_kernel_agentINS1_8__reduce11ReduceAgentIPN4cuda3std3__45tupleIJdlEEESC_SB_iNS1_9__extrema9arg_max_fIdl10comparatorEEEEJSC_SC_iSG_EEEvDpT0_
.visible .entry _ZN6thrust24THRUST_300001_SM_1000_NS8cuda_cub4core6detail13_kernel_agentINS1_8__reduce11ReduceAgentIPN4cuda3std3__45tupleIJdlEEESC_SB_iNS1_9__extrema9arg_max_fIdl10comparatorEEEEJSC_SC_iSG_EEEvDpT0_(
	.param .u64 .ptr .align 1 _ZN6thrust24THRUST_300001_SM_1000_NS8cuda_cub4core6detail13_kernel_agentINS1_8__reduce11ReduceAgentIPN4cuda3std3__45tupleIJdlEEESC_SB_iNS1_9__extrema9arg_max_fIdl10comparatorEEEEJSC_SC_iSG_EEEvDpT0__param_0,
	.param .u64 .ptr .align 1 _ZN6thrust24THRUST_300001_SM_1000_NS8cuda_cub4core6detail13_kernel_agentINS1_8__reduce11ReduceAgentIPN4cuda3std3__45tupleIJdlEEESC_SB_iNS1_9__extrema9arg_max_fIdl10comparatorEEEEJSC_SC_iSG_EEEvDpT0__param_1,
	.param .u32 _ZN6thrust24THRUST_300001_SM_1000_NS8cuda_cub4core6detail13_kernel_agentINS1_8__reduce11ReduceAgentIPN4cuda3std3__45tupleIJdlEEESC_SB_iNS1_9__extrema9arg_max_fIdl10comparatorEEEEJSC_SC_iSG_EEEvDpT0__param_2,
	.param .align 1 .b8 _ZN6thrust24THRUST_300001_SM_1000_NS8cuda_cub4core6detail13_kernel_agentINS1_8__reduce11ReduceAgentIPN4cuda3std3__45tupleIJdlEEESC_SB_iNS1_9__extrema9arg_max_fIdl10comparatorEEEEJSC_SC_iSG_EEEvDpT0__param_3[1]
)
.maxntid 256
{
	.reg .pred 	%p<222>;
	.reg .b32 	%r<390>;
	.reg .b64 	%rd<395>;
	.reg .b64 	%fd<358>;

	ld.param.u32 	%r37, [_ZN6thrust24THRUST_300001_SM_1000_NS8cuda_cub4core6detail13_kernel_agentINS1_8__reduce11ReduceAgentIPN4cuda3std3__45tupleIJdlEEESC_SB_iNS1_9__extrema9arg_max_fIdl10comparatorEEEEJSC_SC_iSG_EEEvDpT0__param_2];
	setp.eq.s32 	%p1, %r37, 0;
	@%p1 bra 	$L__BB5_211;
	setp.gt.s32 	%p2, %r37, 1279;
	@%p2 bra 	$L__BB5_121;
	mov.u32 	%r1, %tid.x;
	setp.ge.s32 	%p105, %r1, %r37;
	mov.f64 	%fd301, 0d0000000000000000;
	mov.b64 	%rd337, 0;
	mov.u32 	%r380, %r1;
	@%p105 bra 	$L__BB5_4;
	ld.param.u64 	%rd323, [_ZN6thrust24THRUST_300001_SM_1000_NS8cuda_cub4core6detail13_kernel_agentINS1_8__reduce11ReduceAgentIPN4cuda3std3__45tupleIJdlEEESC_SB_iNS1_9__extrema9arg_max_fIdl10comparatorEEEEJSC_SC_iSG_EEEvDpT0__param_0];
	mul.wide.u32 	%rd273, %r1, 16;
	add.s64 	%rd270, %rd323, %rd273;
	// begin inline asm
	ld.global.nc.u64 %rd269, [%rd270];
	// end inline asm
	add.s64 	%rd272, %rd270, 8;
	// begin inline asm
	ld.global.nc.u64 %rd337, [%rd272];
	// end inline asm
	mov.b64 	%fd301, %rd269;
	add.s32 	%r380, %r1, 256;
$L__BB5_4:
	setp.ge.s32 	%p106, %r380, %r37;
	@%p106 bra 	$L__BB5_25;
	not.b32 	%r153, %r380;
	add.s32 	%r4, %r37, %r153;
	and.b32  	%r154, %r4, 768;
	setp.eq.s32 	%p107, %r154, 768;
	@%p107 bra 	$L__BB5_11;
	ld.param.u64 	%rd324, [_ZN6thrust24THRUST_300001_SM_1000_NS8cuda_cub4core6detail13_kernel_agentINS1_8__reduce11ReduceAgentIPN4cuda3std3__45tupleIJdlEEESC_SB_iNS1_9__extrema9arg_max_fIdl10comparatorEEEEJSC_SC_iSG_EEEvDpT0__param_0];
	mul.wide.u32 	%rd275, %r380, 16;
	add.s64 	%rd328, %rd324, %rd275;
	shr.u32 	%r155, %r4, 8;
	add.s32 	%r156, %r155, 1;
	and.b32  	%r157, %r156, 3;
	neg.s32 	%r378, %r157;
$L__BB5_7:
	.pragma "nounroll";
	mov.u64 	%rd5, %rd337;
	mov.f64 	%fd3, %fd301;
	// begin inline asm
	ld.global.nc.u64 %rd276, [%rd328];
	// end inline asm
	add.s64 	%rd279, %rd328, 8;
	// begin inline asm
	ld.global.nc.u64 %rd278, [%rd279];
	// end inline asm
	mov.b64 	%fd4, %rd276;
	abs.f64 	%fd5, %fd3;
	abs.f64 	%fd6, %fd4;
	setp.lt.f64 	%p108, %fd5, %fd6;
	mov.u64 	%rd337, %rd278;
	mov.f64 	%fd301, %fd4;
	@%p108 bra 	$L__BB5_10;
	setp.lt.f64 	%p109, %fd6, %fd5;
	mov.u64 	%rd337, %rd5;
	mov.f64 	%fd301, %fd3;
	@%p109 bra 	$L__BB5_10;
	setp.lt.s64 	%p110, %rd5, %rd278;
	min.s64 	%rd337, %rd5, %rd278;
	selp.f64 	%fd301, %fd3, %fd4, %p110;
$L__BB5_10:
	add.s32 	%r380, %r380, 256;
	add.s64 	%rd328, %rd328, 4096;
	add.s32 	%r378, %r378, 1;
	setp.ne.s32 	%p111, %r378, 0;
	@%p111 bra 	$L__BB5_7;
$L__BB5_11:
	setp.lt.u32 	%p112, %r4, 768;
	@%p112 bra 	$L__BB5_25;
$L__BB5_12:
	ld.param.u64 	%rd325, [_ZN6thrust24THRUST_300001_SM_1000_NS8cuda_cub4core6detail13_kernel_agentINS1_8__reduce11ReduceAgentIPN4cuda3std3__45tupleIJdlEEESC_SB_iNS1_9__extrema9arg_max_fIdl10comparatorEEEEJSC_SC_iSG_EEEvDpT0__param_0];
	mul.wide.s32 	%rd284, %r380, 16;
	add.s64 	%rd281, %rd325, %rd284;
	// begin inline asm
	ld.global.nc.u64 %rd280, [%rd281];
	// end inline asm
	add.s64 	%rd283, %rd281, 8;
	// begin inline asm
	ld.global.nc.u64 %rd282, [%rd283];
	// end inline asm
	mov.b64 	%fd12, %rd280;
	abs.f64 	%fd13, %fd301;
	abs.f64 	%fd14, %fd12;
	setp.lt.f64 	%p113, %fd13, %fd14;
	mov.u64 	%rd334, %rd282;
	mov.f64 	%fd298, %fd12;
	@%p113 bra 	$L__BB5_15;
	setp.lt.f64 	%p114, %fd14, %fd13;
	mov.u64 	%rd334, %rd337;
	mov.f64 	%fd298, %fd301;
	@%p114 bra 	$L__BB5_15;
	setp.lt.s64 	%p115, %rd337, %rd282;
	min.s64 	%rd334, %rd337, %rd282;
	selp.f64 	%fd298, %fd301, %fd12, %p115;
$L__BB5_15:
	add.s64 	%rd286, %rd281, 4096;
	// begin inline asm
	ld.global.nc.u64 %rd285, [%rd286];
	// end inline asm
	add.s64 	%rd288, %rd281, 4104;
	// begin inline asm
	ld.global.nc.u64 %rd287, [%rd288];
	// end inline asm
	mov.b64 	%fd17, %rd285;
	abs.f64 	%fd18, %fd298;
	abs.f64 	%fd19, %fd17;
	setp.lt.f64 	%p116, %fd18, %fd19;
	mov.u64 	%rd335, %rd287;
	mov.f64 	%fd299, %fd17;
	@%p116 bra 	$L__BB5_18;
	setp.lt.f64 	%p117, %fd19, %fd18;
	mov.u64 	%rd335, %rd334;
	mov.f64 	%fd299, %fd298;
	@%p117 bra 	$L__BB5_18;
	setp.lt.s64 	%p118, %rd334, %rd287;
	min.s64 	%rd335, %rd334, %rd287;
	selp.f64 	%fd299, %fd298, %fd17, %p118;
$L__BB5_18:
	add.s64 	%rd290, %rd281, 8192;
	// begin inline asm
	ld.global.nc.u64 %rd289, [%rd290];
	// end inline asm
	add.s64 	%rd292, %rd281, 8200;
	// begin inline asm
	ld.global.nc.u64 %rd291, [%rd292];
	// end inline asm
	mov.b64 	%fd22, %rd289;
	abs.f64 	%fd23, %fd299;
	abs.f64 	%fd24, %fd22;
	setp.lt.f64 	%p119, %fd23, %fd24;
	mov.u64 	%rd336, %rd291;
	mov.f64 	%fd300, %fd22;
	@%p119 bra 	$L__BB5_21;
	setp.lt.f64 	%p120, %fd24, %fd23;
	mov.u64 	%rd336, %rd335;
	mov.f64 	%fd300, %fd299;
	@%p120 bra 	$L__BB5_21;
	setp.lt.s64 	%p121, %rd335, %rd291;
	min.s64 	%rd336, %rd335, %rd291;
	selp.f64 	%fd300, %fd299, %fd22, %p121;
$L__BB5_21:
	add.s64 	%rd294, %rd281, 12288;
	// begin inline asm
	ld.global.nc.u64 %rd293, [%rd294];
	// end inline asm
	add.s64 	%rd296, %rd281, 12296;
	// begin inline asm
	ld.global.nc.u64 %rd295, [%rd296];
	// end inline asm
	mov.b64 	%fd27, %rd293;
	abs.f64 	%fd28, %fd300;
	abs.f64 	%fd29, %fd27;
	setp.lt.f64 	%p122, %fd28, %fd29;
	mov.u64 	%rd337, %rd295;
	mov.f64 	%fd301, %fd27;
	@%p122 bra 	$L__BB5_24;
	setp.lt.f64 	%p123, %fd29, %fd28;
	mov.u64 	%rd337, %rd336;
	mov.f64 	%fd301, %fd300;
	@%p123 bra 	$L__BB5_24;
	setp.lt.s64 	%p124, %rd336, %rd295;
	min.s64 	%rd337, %rd336, %rd295;
	selp.f64 	%fd301, %fd300, %fd27, %p124;
$L__BB5_24:
	add.s32 	%r380, %r380, 1024;
	setp.lt.s32 	%p125, %r380, %r37;
	@%p125 bra 	$L__BB5_12;
$L__BB5_25:
	setp.lt.s32 	%p126, %r37, 256;
	@%p126 bra 	$L__BB5_70;
	// begin inline asm
	mov.u32 %r271, %laneid;
	// end inline asm
	mov.b64 	%rd307, %fd301;
	mov.b64 	{%r273, %r278}, %rd307;
	mov.b32 	%r289, 1;
	mov.b32 	%r290, 31;
	mov.b32 	%r291, -1;
	// begin inline asm
	shfl.sync.down.b32 %r272, %r273, %r289, %r290, %r291;
	// end inline asm
	// begin inline asm
	shfl.sync.down.b32 %r277, %r278, %r289, %r290, %r291;
	// end inline asm
	mov.b64 	%rd308, {%r272, %r277};
	mov.b64 	%fd33, %rd308;
	mov.b64 	{%r283, %r288}, %rd337;
	// begin inline asm
	shfl.sync.down.b32 %r282, %r283, %r289, %r290, %r291;
	// end inline asm
	// begin inline asm
	shfl.sync.down.b32 %r287, %r288, %r289, %r290, %r291;
	// end inline asm
	mov.b64 	%rd27, {%r282, %r287};
	setp.gt.s32 	%p178, %r271, 30;
	mov.u64 	%rd339, %rd337;
	mov.f64 	%fd303, %fd301;
	@%p178 bra 	$L__BB5_30;
	abs.f64 	%fd34, %fd301;
	abs.f64 	%fd35, %fd33;
	setp.lt.f64 	%p179, %fd34, %fd35;
	mov.u64 	%rd339, %rd27;
	mov.f64 	%fd303, %fd33;
	@%p179 bra 	$L__BB5_30;
	setp.lt.f64 	%p180, %fd35, %fd34;
	mov.u64 	%rd339, %rd337;
	mov.f64 	%fd303, %fd301;
	@%p180 bra 	$L__BB5_30;
	setp.lt.s64 	%p181, %rd337, %rd27;
	min.s64 	%rd339, %rd337, %rd27;
	selp.f64 	%fd303, %fd301, %fd33, %p181;
$L__BB5_30:
	mov.b64 	%rd309, %fd303;
	mov.b64 	{%r293, %r298}, %rd309;
	mov.b32 	%r309, 2;
	mov.b32 	%r310, 31;
	mov.b32 	%r311, -1;
	// begin inline asm
	shfl.sync.down.b32 %r292, %r293, %r309, %r310, %r311;
	// end inline asm
	// begin inline asm
	shfl.sync.down.b32 %r297, %r298, %r309, %r310, %r311;
	// end inline asm
	mov.b64 	%rd310, {%r292, %r297};
	mov.b64 	%fd38, %rd310;
	mov.b64 	{%r303, %r308}, %rd339;
	// begin inline asm
	shfl.sync.down.b32 %r302, %r303, %r309, %r310, %r311;
	// end inline asm
	// begin inline asm
	shfl.sync.down.b32 %r307, %r308, %r309, %r310, %r311;
	// end inline asm
	mov.b64 	%rd30, {%r302, %r307};
	setp.gt.s32 	%p182, %r271, 29;
	mov.u64 	%rd340, %rd339;
	mov.f64 	%fd304, %fd303;
	@%p182 bra 	$L__BB5_34;
	abs.f64 	%fd39, %fd303;
	abs.f64 	%fd40, %fd38;
	setp.lt.f64 	%p183, %fd39, %fd40;
	mov.u64 	%rd340, %rd30;
	mov.f64 	%fd304, %fd38;
	@%p183 bra 	$L__BB5_34;
	setp.lt.f64 	%p184, %fd40, %fd39;
	mov.u64 	%rd340, %rd339;
	mov.f64 	%fd304, %fd303;
	@%p184 bra 	$L__BB5_34;
	setp.lt.s64 	%p185, %rd339, %rd30;
	min.s64 	%rd340, %rd339, %rd30;
	selp.f64 	%fd304, %fd303, %fd38, %p185;
$L__BB5_34:
	mov.b64 	%rd311, %fd304;
	mov.b64 	{%r313, %r318}, %rd311;
	mov.b32 	%r329, 4;
	mov.b32 	%r330, 31;
	mov.b32 	%r331, -1;
	// begin inline asm
	shfl.sync.down.b32 %r312, %r313, %r329, %r330, %r331;
	// end inline asm
	// begin inline asm
	shfl.sync.down.b32 %r317, %r318, %r329, %r330, %r331;
	// end inline asm
	mov.b64 	%rd312, {%r312, %r317};
	mov.b64 	%fd43, %rd312;
	mov.b64 	{%r323, %r328}, %rd340;
	// begin inline asm
	shfl.sync.down.b32 %r322, %r323, %r329, %r330, %r331;
	// end inline asm
	// begin inline asm
	shfl.sync.down.b32 %r327, %r328, %r329, %r330, %r331;
	// end inline asm
	mov.b64 	%rd33, {%r322, %r327};
	setp.gt.s32 	%p186, %r271, 27;
	mov.u64 	%rd341, %rd340;
	mov.f64 	%fd305, %fd304;
	@%p186 bra 	$L__BB5_38;
	abs.f64 	%fd44, %fd304;
	abs.f64 	%fd45, %fd43;
	setp.lt.f64 	%p187, %fd44, %fd45;
	mov.u64 	%rd341, %rd33;
	mov.f64 	%fd305, %fd43;
	@%p187 bra 	$L__BB5_38;
	setp.lt.f64 	%p188, %fd45, %fd44;
	mov.u64 	%rd341, %rd340;
	mov.f64 	%fd305, %fd304;
	@%p188 bra 	$L__BB5_38;
	setp.lt.s64 	%p189, %rd340, %rd33;
	min.s64 	%rd341, %rd340, %rd33;
	selp.f64 	%fd305, %fd304, %fd43, %p189;
$L__BB5_38:
	mov.b64 	%rd313, %fd305;
	mov.b64 	{%r333, %r338}, %rd313;
	mov.b32 	%r349, 8;
	mov.b32 	%r350, 31;
	mov.b32 	%r351, -1;
	// begin inline asm
	shfl.sync.down.b32 %r332, %r333, %r349, %r350, %r351;
	// end inline asm
	// begin inline asm
	shfl.sync.down.b32 %r337, %r338, %r349, %r350, %r351;
	// end inline asm
	mov.b64 	%rd314, {%r332, %r337};
	mov.b64 	%fd48, %rd314;
	mov.b64 	{%r343, %r348}, %rd341;
	// begin inline asm
	shfl.sync.down.b32 %r342, %r343, %r349, %r350, %r351;
	// end inline asm
	// begin inline asm
	shfl.sync.down.b32 %r347, %r348, %r349, %r350, %r351;
	// end inline asm
	mov.b64 	%rd36, {%r342, %r347};
	setp.gt.s32 	%p190, %r271, 23;
	mov.u64 	%rd342, %rd341;
	mov.f64 	%fd306, %fd305;
	@%p190 bra 	$L__BB5_42;
	abs.f64 	%fd49, %fd305;
	abs.f64 	%fd50, %fd48;
	setp.lt.f64 	%p191, %fd49, %fd50;
	mov.u64 	%rd342, %rd36;
	mov.f64 	%fd306, %fd48;
	@%p191 bra 	$L__BB5_42;
	setp.lt.f64 	%p192, %fd50, %fd49;
	mov.u64 	%rd342, %rd341;
	mov.f64 	%fd306, %fd305;
	@%p192 bra 	$L__BB5_42;
	setp.lt.s64 	%p193, %rd341, %rd36;
	min.s64 	%rd342, %rd341, %rd36;
	selp.f64 	%fd306, %fd305, %fd48, %p193;
$L__BB5_42:
	mov.b64 	%rd315, %fd306;
	mov.b64 	{%r353, %r358}, %rd315;
	mov.b32 	%r369, 16;
	mov.b32 	%r370, 31;
	mov.b32 	%r371, -1;
	// begin inline asm
	shfl.sync.down.b32 %r352, %r353, %r369, %r370, %r371;
	// end inline asm
	// begin inline asm
	shfl.sync.down.b32 %r357, %r358, %r369, %r370, %r371;
	// end inline asm
	mov.b64 	%rd316, {%r352, %r357};
	mov.b64 	%fd53, %rd316;
	mov.b64 	{%r363, %r368}, %rd342;
	// begin inline asm
	shfl.sync.down.b32 %r362, %r363, %r369, %r370, %r371;
	// end inline asm
	// begin inline asm
	shfl.sync.down.b32 %r367, %r368, %r369, %r370, %r371;
	// end inline asm
	mov.b64 	%rd39, {%r362, %r367};
	setp.gt.s32 	%p194, %r271, 15;
	mov.u64 	%rd394, %rd342;
	mov.f64 	%fd357, %fd306;
	@%p194 bra 	$L__BB5_46;
	abs.f64 	%fd54, %fd306;
	abs.f64 	%fd55, %fd53;
	setp.lt.f64 	%p195, %fd54, %fd55;
	mov.u64 	%rd394, %rd39;
	mov.f64 	%fd357, %fd53;
	@%p195 bra 	$L__BB5_46;
	setp.lt.f64 	%p196, %fd55, %fd54;
	mov.u64 	%rd394, %rd342;
	mov.f64 	%fd357, %fd306;
	@%p196 bra 	$L__BB5_46;
	setp.lt.s64 	%p197, %rd342, %rd39;
	min.s64 	%rd394, %rd342, %rd39;
	selp.f64 	%fd357, %fd306, %fd53, %p197;
$L__BB5_46:
	setp.ne.s32 	%p198, %r271, 0;
	@%p198 bra 	$L__BB5_48;
	shr.u32 	%r372, %r1, 1;
	and.b32  	%r373, %r372, 496;
	mov.u32 	%r374, _ZN6thrust24THRUST_300001_SM_1000_NS8cuda_cub4core6detail5shmemE;
	add.s32 	%r375, %r374, %r373;
	st.shared.f64 	[%r375+8], %fd357;
	st.shared.u64 	[%r375+16], %rd394;
$L__BB5_48:
	bar.sync 	0;
	setp.ne.s32 	%p199, %r1, 0;
	@%p199 bra 	$L__BB5_209;
	ld.shared.f64 	%fd58, [_ZN6thrust24THRUST_300001_SM_1000_NS8cuda_cub4core6detail5shmemE+24];
	ld.shared.u64 	%rd42, [_ZN6thrust24THRUST_300001_SM_1000_NS8cuda_cub4core6detail5shmemE+32];
	abs.f64 	%fd59, %fd357;
	abs.f64 	%fd60, %fd58;
	setp.lt.f64 	%p200, %fd59, %fd60;
	mov.u64 	%rd344, %rd42;
	mov.f64 	%fd308, %fd58;
	@%p200 bra 	$L__BB5_52;
	setp.lt.f64 	%p201, %fd60, %fd59;
	mov.u64 	%rd344, %rd394;
	mov.f64 	%fd308, %fd357;
	@%p201 bra 	$L__BB5_52;
	setp.lt.s64 	%p202, %rd394, %rd42;
	min.s64 	%rd344, %rd394, %rd42;
	selp.f64 	%fd308, %fd357, %fd58, %p202;
$L__BB5_52:
	ld.shared.f64 	%fd63, [_ZN6thrust24THRUST_300001_SM_1000_NS8cuda_cub4core6detail5shmemE+40];
	ld.shared.u64 	%rd45, [_ZN6thrust24THRUST_300001_SM_1000_NS8cuda_cub4core6detail5shmemE+48];
	abs.f64 	%fd64, %fd308;
	abs.f64 	%fd65, %fd63;
	setp.lt.f64 	%p203, %fd64, %fd65;
	mov.u64 	%rd345, %rd45;
	mov.f64 	%fd309, %fd63;
	@%p203 bra 	$L__BB5_55;
	setp.lt.f64 	%p204, %fd65, %fd64;
	mov.u64 	%rd345, %rd344;
	mov.f64 	%fd309, %fd308;
	@%p204 bra 	$L__BB5_55;
	setp.lt.s64 	%p205, %rd344, %rd45;
	min.s64 	%rd345, %rd344, %rd45;
	selp.f64 	%fd309, %fd308, %fd63, %p205;
$L__BB5_55:
	ld.shared.f64 	%fd68, [_ZN6thrust24THRUST_300001_SM_1000_NS8cuda_cub4core6detail5shmemE+56];
	ld.shared.u64 	%rd48, [_ZN6thrust24THRUST_300001_SM_1000_NS8cuda_cub4core6detail5shmemE+64];
	abs.f64 	%fd69, %fd309;
	abs.f64 	%fd70, %fd68;
	setp.lt.f64 	%p206, %fd69, %fd70;
	mov.u64 	%rd346, %rd48;
	mov.f64 	%fd310, %fd68;
	@%p206 bra 	$L__BB5_58;
	setp.lt.f64 	%p207, %fd70, %fd69;
	mov.u64 	%rd346, %rd345;
	mov.f64 	%fd310, %fd309;
	@%p207 bra 	$L__BB5_58;
	setp.lt.s64 	%p208, %rd345, %rd48;
	min.s64 	%rd346, %rd345, %rd48;
	selp.f64 	%fd310, %fd309, %fd68, %p208;
$L__BB5_58:
	ld.shared.f64 	%fd73, [_ZN6thrust24THRUST_300001_SM_1000_NS8cuda_cub4core6detail5shmemE+72];
	ld.shared.u64 	%rd51, [_ZN6thrust24THRUST_300001_SM_1000_NS8cuda_cub4core6detail5shmemE+80];
	abs.f64 	%fd74, %fd310;
	abs.f64 	%fd75, %fd73;
	setp.lt.f64 	%p209, %fd74, %fd75;
	mov.u64 	%rd347, %rd51;
	mov.f64 	%fd311, %fd73;
	@%p209 bra 	$L__BB5_61;
	setp.lt.f64 	%p210, %fd75, %fd74;
	mov.u64 	%rd347, %rd346;
	mov.f64 	%fd311, %fd310;
	@%p210 bra 	$L__BB5_61;
	setp.lt.s64 	%p211, %rd346, %rd51;
	min.s64 	%rd347, %rd346, %rd51;
	selp.f64 	%fd311, %fd310, %fd73, %p211;
$L__BB5_61:
	ld.shared.f64 	%fd78, [_ZN6thrust24THRUST_300001_SM_1000_NS8cuda_cub4core6detail5shmemE+88];
	ld.shared.u64 	%rd54, [_ZN6thrust24THRUST_300001_SM_1000_NS8cuda_cub4core6detail5shmemE+96];
	abs.f64 	%fd79, %fd311;
	abs.f64 	%fd80, %fd78;
	setp.lt.f64 	%p212, %fd79, %fd80;
	mov.u64 	%rd348, %rd54;
	mov.f64 	%fd312, %fd78;
	@%p212 bra 	$L__BB5_64;
	setp.lt.f64 	%p213, %fd80, %fd79;
	mov.u64 	%rd348, %rd347;
	mov.f64 	%fd312, %fd311;
	@%p213 bra 	$L__BB5_64;
	setp.lt.s64 	%p214, %rd347, %rd54;
	min.s64 	%rd348, %rd347, %rd54;
	selp.f64 	%fd312, %fd311, %fd78, %p214;
$L__BB5_64:
	ld.shared.f64 	%fd83, [_ZN6thrust24THRUST_300001_SM_1000_NS8cuda_cub4core6detail5shmemE+104];
	ld.shared.u64 	%rd57, [_ZN6thrust24THRUST_300001_SM_1000_NS8cuda_cub4core6detail5shmemE+112];
	abs.f64 	%fd84, %fd312;
	abs.f64 	%fd85, %fd83;
	setp.lt.f64 	%p215, %fd84, %fd85;
	mov.u64 	%rd349, %rd57;
	mov.f64 	%fd313, %fd83;
	@%p215 bra 	$L__BB5_67;
	setp.lt.f64 	%p216, %fd85, %fd84;
	mov.u64 	%rd349, %rd348;
	mov.f64 	%fd313, %fd312;
	@%p216 bra 	$L__BB5_67;
	setp.lt.s64 	%p217, %rd348, %rd57;
	min.s64 	%rd349, %rd348, %rd57;
	selp.f64 	%fd313, %fd312, %fd83, %p217;
$L__BB5_67:
	ld.shared.f64 	%fd88, [_ZN6thrust24THRUST_300001_SM_1000_NS8cuda_cub4core6detail5shmemE+120];
	ld.shared.u64 	%rd60, [_ZN6thrust24THRUST_300001_SM_1000_NS8cuda_cub4core6detail5shmemE+128];
	abs.f64 	%fd89, %fd313;
	abs.f64 	%fd90, %fd88;
	setp.lt.f64 	%p218, %fd89, %fd90;
	mov.u64 	%rd394, %rd60;
	mov.f64 	%fd357, %fd88;
	@%p218 bra 	$L__BB5_209;
	setp.lt.f64 	%p219, %fd90, %fd89;
	mov.u64 	%rd394, %rd349;
	mov.f64 	%fd357, %fd313;
	@%p219 bra 	$L__BB5_209;
	setp.lt.s64 	%p220, %rd349, %rd60;
	min.s64 	%rd394, %rd349, %rd60;
	selp.f64 	%fd357, %fd313, %fd88, %p220;
	bra.uni 	$L__BB5_209;
$L__BB5_70:
	// begin inline asm
	mov.u32 %r158, %laneid;
	// end inline asm
	and.b32  	%r179, %r1, 992;
	add.s32 	%r180, %r179, 32;
	setp.gt.s32 	%p127, %r180, %r37;
	not.b32 	%r181, %r179;
	add.s32 	%r182, %r37, %r181;
	selp.b32 	%r177, %r182, 31, %p127;
	mov.b64 	%rd297, %fd301;
	mov.b64 	{%r160, %r165}, %rd297;
	mov.b32 	%r176, 1;
	mov.b32 	%r178, -1;
	// begin inline asm
	shfl.sync.down.b32 %r159, %r160, %r176, %r177, %r178;
	// end inline asm
	// begin inline asm
	shfl.sync.down.b32 %r164, %r165, %r176, %r177, %r178;
	// end inline asm
	mov.b64 	%rd298, {%r159, %r164};
	mov.b64 	%fd92, %rd298;
	mov.b64 	{%r170, %r175}, %rd337;
	// begin inline asm
	shfl.sync.down.b32 %r169, %r170, %r176, %r177, %r178;
	// end inline asm
	// begin inline asm
	shfl.sync.down.b32 %r174, %r175, %r176, %r177, %r178;
	// end inline asm
	mov.b64 	%rd62, {%r169, %r174};
	setp.ge.s32 	%p128, %r158, %r177;
	mov.u64 	%rd350, %rd337;
	mov.f64 	%fd314, %fd301;
	@%p128 bra 	$L__BB5_74;
	abs.f64 	%fd93, %fd301;
	abs.f64 	%fd94, %fd92;
	setp.lt.f64 	%p129, %fd93, %fd94;
	mov.u64 	%rd350, %rd62;
	mov.f64 	%fd314, %fd92;
	@%p129 bra 	$L__BB5_74;
	setp.lt.f64 	%p130, %fd94, %fd93;
	mov.u64 	%rd350, %rd337;
	mov.f64 	%fd314, %fd301;
	@%p130 bra 	$L__BB5_74;
	setp.lt.s64 	%p131, %rd337, %rd62;
	min.s64 	%rd350, %rd337, %rd62;
	selp.f64 	%fd314, %fd301, %fd92, %p131;
$L__BB5_74:
	mov.b64 	%rd299, %fd314;
	mov.b64 	{%r184, %r189}, %rd299;
	mov.b32 	%r200, 2;
	mov.b32 	%r202, -1;
	// begin inline asm
	shfl.sync.down.b32 %r183, %r184, %r200, %r177, %r202;
	// end inline asm
	// begin inline asm
	shfl.sync.down.b32 %r188, %r189, %r200, %r177, %r202;
	// end inline asm
	mov.b64 	%rd300, {%r183, %r188};
	mov.b64 	%fd97, %rd300;
	mov.b64 	{%r194, %r199}, %rd350;
	// begin inline asm
	shfl.sync.down.b32 %r193, %r194, %r200, %r177, %r202;
	// end inline asm
	// begin inline asm
	shfl.sync.down.b32 %r198, %r199, %r200, %r177, %r202;
	// end inline asm
	mov.b64 	%rd65, {%r193, %r198};
	add.s32 	%r203, %r158, 2;
	setp.gt.s32 	%p132, %r203, %r177;
	mov.u64 	%rd351, %rd350;
	mov.f64 	%fd315, %fd314;
	@%p132 bra 	$L__BB5_78;
	abs.f64 	%fd98, %fd314;
	abs.f64 	%fd99, %fd97;
	setp.lt.f64 	%p133, %fd98, %fd99;
	mov.u64 	%rd351, %rd65;
	mov.f64 	%fd315, %fd97;
	@%p133 bra 	$L__BB5_78;
	setp.lt.f64 	%p134, %fd99, %fd98;
	mov.u64 	%rd351, %rd350;
	mov.f64 	%fd315, %fd314;
	@%p134 bra 	$L__BB5_78;
	setp.lt.s64 	%p135, %rd350, %rd65;
	min.s64 	%rd351, %rd350, %rd65;
	selp.f64 	%fd315, %fd314, %fd97, %p135;
$L__BB5_78:
	mov.b64 	%rd301, %fd315;
	mov.b64 	{%r205, %r210}, %rd301;
	mov.b32 	%r221, 4;
	mov.b32 	%r223, -1;
	// begin inline asm
	shfl.sync.down.b32 %r204, %r205, %r221, %r177, %r223;
	// end inline asm
	// begin inline asm
	shfl.sync.down.b32 %r209, %r210, %r221, %r177, %r223;
	// end inline asm
	mov.b64 	%rd302, {%r204, %r209};
	mov.b64 	%fd102, %rd302;
	mov.b64 	{%r215, %r220}, %rd351;
	// begin inline asm
	shfl.sync.down.b32 %r214, %r215, %r221, %r177, %r223;
	// end inline asm
	// begin inline asm
	shfl.sync.down.b32 %r219, %r220, %r221, %r177, %r223;
	// end inline asm
	mov.b64 	%rd68, {%r214, %r219};
	add.s32 	%r224, %r158, 4;
	setp.gt.s32 	%p136, %r224, %r177;
	mov.u64 	%rd352, %rd351;
	mov.f64 	%fd316, %fd315;
	@%p136 bra 	$L__BB5_82;
	abs.f64 	%fd103, %fd315;
	abs.f64 	%fd104, %fd102;
	setp.lt.f64 	%p137, %fd103, %fd104;
	mov.u64 	%rd352, %rd68;
	mov.f64 	%fd316, %fd102;
	@%p137 bra 	$L__BB5_82;
	setp.lt.f64 	%p138, %fd104, %fd103;
	mov.u64 	%rd352, %rd351;
	mov.f64 	%fd316, %fd315;
	@%p138 bra 	$L__BB5_82;
	setp.lt.s64 	%p139, %rd351, %rd68;
	min.s64 	%rd352, %rd351, %rd68;
	selp.f64 	%fd316, %fd315, %fd102, %p139;
$L__BB5_82:
	mov.b64 	%rd303, %fd316;
	mov.b64 	{%r226, %r231}, %rd303;
	mov.b32 	%r242, 8;
	mov.b32 	%r244, -1;
	// begin inline asm
	shfl.sync.down.b32 %r225, %r226, %r242, %r177, %r244;
	// end inline asm
	// begin inline asm
	shfl.sync.down.b32 %r230, %r231, %r242, %r177, %r244;
	// end inline asm
	mov.b64 	%rd304, {%r225, %r230};
	mov.b64 	%fd107, %rd304;
	mov.b64 	{%r236, %r241}, %rd352;
	// begin inline asm
	shfl.sync.down.b32 %r235, %r236, %r242, %r177, %r244;
	// end inline asm
	// begin inline asm
	shfl.sync.down.b32 %r240, %r241, %r242, %r177, %r244;
	// end inline asm
	mov.b64 	%rd71, {%r235, %r240};
	add.s32 	%r245, %r158, 8;
	setp.gt.s32 	%p140, %r245, %r177;
	mov.u64 	%rd353, %rd352;
	mov.f64 	%fd317, %fd316;
	@%p140 bra 	$L__BB5_86;
	abs.f64 	%fd108, %fd316;
	abs.f64 	%fd109, %fd107;
	setp.lt.f64 	%p141, %fd108, %fd109;
	mov.u64 	%rd353, %rd71;
	mov.f64 	%fd317, %fd107;
	@%p141 bra 	$L__BB5_86;
	setp.lt.f64 	%p142, %fd109, %fd108;
	mov.u64 	%rd353, %rd352;
	mov.f64 	%fd317, %fd316;
	@%p142 bra 	$L__BB5_86;
	setp.lt.s64 	%p143, %rd352, %rd71;
	min.s64 	%rd353, %rd352, %rd71;
	selp.f64 	%fd317, %fd316, %fd107, %p143;
$L__BB5_86:
	mov.b64 	%rd305, %fd317;
	mov.b64 	{%r247, %r252}, %rd305;
	mov.b32 	%r263, 16;
	mov.b32 	%r265, -1;
	// begin inline asm
	shfl.sync.down.b32 %r246, %r247, %r263, %r177, %r265;
	// end inline asm
	// begin inline asm
	shfl.sync.down.b32 %r251, %r252, %r263, %r177, %r265;
	// end inline asm
	mov.b64 	%rd306, {%r246, %r251};
	mov.b64 	%fd112, %rd306;
	mov.b64 	{%r257, %r262}, %rd353;
	// begin inline asm
	shfl.sync.down.b32 %r256, %r257, %r263, %r177, %r265;
	// end inline asm
	// begin inline asm
	shfl.sync.down.b32 %r261, %r262, %r263, %r177, %r265;
	// end inline asm
	mov.b64 	%rd74, {%r256, %r261};
	add.s32 	%r266, %r158, 16;
	setp.gt.s32 	%p144, %r266, %r177;
	mov.u64 	%rd394, %rd353;
	mov.f64 	%fd357, %fd317;
	@%p144 bra 	$L__BB5_90;
	abs.f64 	%fd113, %fd317;
	abs.f64 	%fd114, %fd112;
	setp.lt.f64 	%p145, %fd113, %fd114;
	mov.u64 	%rd394, %rd74;
	mov.f64 	%fd357, %fd112;
	@%p145 bra 	$L__BB5_90;
	setp.lt.f64 	%p146, %fd114, %fd113;
	mov.u64 	%rd394, %rd353;
	mov.f64 	%fd357, %fd317;
	@%p146 bra 	$L__BB5_90;
	setp.lt.s64 	%p147, %rd353, %rd74;
	min.s64 	%rd394, %rd353, %rd74;
	selp.f64 	%fd357, %fd317, %fd112, %p147;
$L__BB5_90:
	setp.ne.s32 	%p148, %r158, 0;
	@%p148 bra 	$L__BB5_92;
	shr.u32 	%r267, %r1, 1;
	and.b32  	%r268, %r267, 496;
	mov.u32 	%r269, _ZN6thrust24THRUST_300001_SM_1000_NS8cuda_cub4core6detail5shmemE;
	add.s32 	%r270, %r269, %r268;
	st.shared.f64 	[%r270+8], %fd357;
	st.shared.u64 	[%r270+16], %rd394;
$L__BB5_92:
	bar.sync 	0;
	setp.ne.s32 	%p149, %r1, 0;
	@%p149 bra 	$L__BB5_209;
	setp.lt.s32 	%p150, %r37, 33;
	mov.f64 	%fd319, %fd357;
	mov.u64 	%rd355, %rd394;
	@%p150 bra 	$L__BB5_97;
	ld.shared.f64 	%fd117, [_ZN6thrust24THRUST_300001_SM_1000_NS8cuda_cub4core6detail5shmemE+24];
	ld.shared.u64 	%rd77, [_ZN6thrust24THRUST_300001_SM_1000_NS8cuda_cub4core6detail5shmemE+32];
	abs.f64 	%fd118, %fd357;
	abs.f64 	%fd119, %fd117;
	setp.lt.f64 	%p151, %fd118, %fd119;
	mov.f64 	%fd319, %fd117;
	mov.u64 	%rd355, %rd77;
	@%p151 bra 	$L__BB5_97;
	setp.lt.f64 	%p152, %fd119, %fd118;
	mov.f64 	%fd319, %fd357;
	mov.u64 	%rd355, %rd394;
	@%p152 bra 	$L__BB5_97;
	setp.lt.s64 	%p153, %rd394, %rd77;
	min.s64 	%rd355, %rd394, %rd77;
	selp.f64 	%fd319, %fd357, %fd117, %p153;
$L__BB5_97:
	setp.lt.s32 	%p154, %r37, 65;
	mov.f64 	%fd320, %fd319;
	mov.u64 	%rd356, %rd355;
	@%p154 bra 	$L__BB5_101;
	ld.shared.f64 	%fd122, [_ZN6thrust24THRUST_300001_SM_1000_NS8cuda_cub4core6detail5shmemE+40];
	ld.shared.u64 	%rd80, [_ZN6thrust24THRUST_300001_SM_1000_NS8cuda_cub4core6detail5shmemE+48];
	abs.f64 	%fd123, %fd319;
	abs.f64 	%fd124, %fd122;
	setp.lt.f64 	%p155, %fd123, %fd124;
	mov.f64 	%fd320, %fd122;
	mov.u64 	%rd356, %rd80;
	@%p155 bra 	$L__BB5_101;
	setp.lt.f64 	%p156, %fd124, %fd123;
	mov.f64 	%fd320, %fd319;
	mov.u64 	%rd356, %rd355;
	@%p156 bra 	$L__BB5_101;
	setp.lt.s64 	%p157, %rd355, %rd80;
	min.s64 	%rd356, %rd355, %rd80;
	selp.f64 	%fd320, %fd319, %fd122, %p157;
$L__BB5_101:
	setp.lt.s32 	%p158, %r37, 97;
	mov.f64 	%fd321, %fd320;
	mov.u64 	%rd357, %rd356;
	@%p158 bra 	$L__BB5_105;
	ld.shared.f64 	%fd127, [_ZN6thrust24THRUST_300001_SM_1000_NS8cuda_cub4core6detail5shmemE+56];
	ld.shared.u64 	%rd83, [_ZN6thrust24THRUST_300001_SM_1000_NS8cuda_cub4core6detail5shmemE+64];
	abs.f64 	%fd128, %fd320;
	abs.f64 	%fd129, %fd127;
	setp.lt.f64 	%p159, %fd128, %fd129;
	mov.f64 	%fd321, %fd127;
	mov.u64 	%rd357, %rd83;
	@%p159 bra 	$L__BB5_105;
	setp.lt.f64 	%p160, %fd129, %fd128;
	mov.f64 	%fd321, %fd320;
	mov.u64 	%rd357, %rd356;
	@%p160 bra 	$L__BB5_105;
	setp.lt.s64 	%p161, %rd356, %rd83;
	min.s64 	%rd357, %rd356, %rd83;
	selp.f64 	%fd321, %fd320, %fd127, %p161;
$L__BB5_105:
	setp.lt.s32 	%p162, %r37, 129;
	mov.f64 	%fd322, %fd321;
	mov.u64 	%rd358, %rd357;
	@%p162 bra 	$L__BB5_109;
	ld.shared.f64 	%fd132, [_ZN6thrust24THRUST_300001_SM_1000_NS8cuda_cub4core6detail5shmemE+72];
	ld.shared.u64 	%rd86, [_ZN6thrust24THRUST_300001_SM_1000_NS8cuda_cub4core6detail5shmemE+80];
	abs.f64 	%fd133, %fd321;
	abs.f64 	%fd134, %fd132;
	setp.lt.f64 	%p163, %fd133, %fd134;
	mov.f64 	%fd322, %fd132;
	mov.u64 	%rd358, %rd86;
	@%p163 bra 	$L__BB5_109;
	setp.lt.f64 	%p164, %fd134, %fd133;
	mov.f64 	%fd322, %fd321;
	mov.u64 	%rd358, %rd357;
	@%p164 bra 	$L__BB5_109;
	setp.lt.s64 	%p165, %rd357, %rd86;
	min.s64 	%rd358, %rd357, %rd86;
	selp.f64 	%fd322, %fd321, %fd132, %p165;
$L__BB5_109:
	setp.lt.s32 	%p166, %r37, 161;
	mov.f64 	%fd323, %fd322;
	mov.u64 	%rd359, %rd358;
	@%p166 bra 	$L__BB5_113;
	ld.shared.f64 	%fd137, [_ZN6thrust24THRUST_300001_SM_1000_NS8cuda_cub4core6detail5shmemE+88];
	ld.shared.u64 	%rd89, [_ZN6thrust24THRUST_300001_SM_1000_NS8cuda_cub4core6detail5shmemE+96];
	abs.f64 	%fd138, %fd322;
	abs.f64 	%fd139, %fd137;
	setp.lt.f64 	%p167, %fd138, %fd139;
	mov.f64 	%fd323, %fd137;
	mov.u64 	%rd359, %rd89;
	@%p167 bra 	$L__BB5_113;
	setp.lt.f64 	%p168, %fd139, %fd138;
	mov.f64 	%fd323, %fd322;
	mov.u64 	%rd359, %rd358;
	@%p168 bra 	$L__BB5_113;
	setp.lt.s64 	%p169, %rd358, %rd89;
	min.s64 	%rd359, %rd358, %rd89;
	selp.f64 	%fd323, %fd322, %fd137, %p169;
$L__BB5_113:
	setp.lt.s32 	%p170, %r37, 193;
	mov.f64 	%fd324, %fd323;
	mov.u64 	%rd360, %rd359;
	@%p170 bra 	$L__BB5_117;
	ld.shared.f64 	%fd142, [_ZN6thrust24THRUST_300001_SM_1000_NS8cuda_cub4core6detail5shmemE+104];
	ld.shared.u64 	%rd92, [_ZN6thrust24THRUST_300001_SM_1000_NS8cuda_cub4core6detail5shmemE+112];
	abs.f64 	%fd143, %fd323;
	abs.f64 	%fd144, %fd142;
	setp.lt.f64 	%p171, %fd143, %fd144;
	mov.f64 	%fd324, %fd142;
	mov.u64 	%rd360, %rd92;
	@%p171 bra 	$L__BB5_117;
	setp.lt.f64 	%p172, %fd144, %fd143;
	mov.f64 	%fd324, %fd323;
	mov.u64 	%rd360, %rd359;
	@%p172 bra 	$L__BB5_117;
	setp.lt.s64 	%p173, %rd359, %rd92;
	min.s64 	%rd360, %rd359, %rd92;
	selp.f64 	%fd324, %fd323, %fd142, %p173;
$L__BB5_117:
	setp.lt.s32 	%p174, %r37, 225;
	mov.u64 	%rd394, %rd360;
	mov.f64 	%fd357, %fd324;
	@%p174 bra 	$L__BB5_209;
	ld.shared.f64 	%fd147, [_ZN6thrust24THRUST_300001_SM_1000_NS8cuda_cub4core6detail5shmemE+120];
	ld.shared.u64 	%rd95, [_ZN6thrust24THRUST_300001_SM_1000_NS8cuda_cub4core6detail5shmemE+128];
	abs.f64 	%fd148, %fd324;
	abs.f64 	%fd149, %fd147;
	setp.lt.f64 	%p175, %fd148, %fd149;
	mov.u64 	%rd394, %rd95;
	mov.f64 	%fd357, %fd147;
	@%p175 bra 	$L__BB5_209;
	setp.lt.f64 	%p176, %fd149, %fd148;
	mov.u64 	%rd394, %rd360;
	mov.f64 	%fd357, %fd324;
	@%p176 bra 	$L__BB5_209;
	setp.lt.s64 	%p177, %rd360, %rd95;
	min.s64 	%rd394, %rd360, %rd95;
	selp.f64 	%fd357, %fd324, %fd147, %p177;
	bra.uni 	$L__BB5_209;
$L__BB5_121:
	ld.param.u64 	%rd318, [_ZN6thrust24THRUST_300001_SM_1000_NS8cuda_cub4core6detail13_kernel_agentINS1_8__reduce11ReduceAgentIPN4cuda3std3__45tupleIJdlEEESC_SB_iNS1_9__extrema9arg_max_fIdl10comparatorEEEEJSC_SC_iSG_EEEvDpT0__param_0];
	mov.u32 	%r16, %tid.x;
	mul.wide.u32 	%rd208, %r16, 16;
	add.s64 	%rd189, %rd318, %rd208;
	// begin inline asm
	ld.global.nc.u64 %rd188, [%rd189];
	// end inline asm
	add.s64 	%rd191, %rd189, 8;
	// begin inline asm
	ld.global.nc.u64 %rd190, [%rd191];
	// end inline asm
	mov.b64 	%fd151, %rd188;
	add.s64 	%rd193, %rd189, 4096;
	// begin inline asm
	ld.global.nc.u64 %rd192, [%rd193];
	// end inline asm
	add.s64 	%rd195, %rd189, 4104;
	// begin inline asm
	ld.global.nc.u64 %rd361, [%rd195];
	// end inline asm
	mov.b64 	%fd325, %rd192;
	add.s64 	%rd197, %rd189, 8192;
	// begin inline asm
	ld.global.nc.u64 %rd196, [%rd197];
	// end inline asm
	add.s64 	%rd199, %rd189, 8200;
	// begin inline asm
	ld.global.nc.u64 %rd362, [%rd199];
	// end inline asm
	mov.b64 	%fd326, %rd196;
	add.s64 	%rd201, %rd189, 12288;
	// begin inline asm
	ld.global.nc.u64 %rd200, [%rd201];
	// end inline asm
	add.s64 	%rd203, %rd189, 12296;
	// begin inline asm
	ld.global.nc.u64 %rd363, [%rd203];
	// end inline asm
	mov.b64 	%fd327, %rd200;
	add.s64 	%rd205, %rd189, 16384;
	// begin inline asm
	ld.global.nc.u64 %rd204, [%rd205];
	// end inline asm
	add.s64 	%rd207, %rd189, 16392;
	// begin inline asm
	ld.global.nc.u64 %rd381, [%rd207];
	// end inline asm
	mov.b64 	%fd344, %rd204;
	abs.f64 	%fd156, %fd151;
	abs.f64 	%fd157, %fd325;
	setp.lt.f64 	%p3, %fd156, %fd157;
	@%p3 bra 	$L__BB5_123;
	setp.lt.f64 	%p4, %fd157, %fd156;
	setp.lt.s64 	%p5, %rd190, %rd361;
	or.pred  	%p6, %p4, %p5;
	selp.b64 	%rd361, %rd190, %rd361, %p6;
	selp.f64 	%fd325, %fd151, %fd325, %p6;
$L__BB5_123:
	abs.f64 	%fd160, %fd325;
	abs.f64 	%fd161, %fd326;
	setp.lt.f64 	%p7, %fd160, %fd161;
	@%p7 bra 	$L__BB5_125;
	setp.lt.f64 	%p8, %fd161, %fd160;
	setp.lt.s64 	%p9, %rd361, %rd362;
	or.pred  	%p10, %p8, %p9;
	selp.b64 	%rd362, %rd361, %rd362, %p10;
	selp.f64 	%fd326, %fd325, %fd326, %p10;
$L__BB5_125:
	abs.f64 	%fd164, %fd326;
	abs.f64 	%fd165, %fd327;
	setp.lt.f64 	%p11, %fd164, %fd165;
	@%p11 bra 	$L__BB5_127;
	setp.lt.f64 	%p12, %fd165, %fd164;
	setp.lt.s64 	%p13, %rd362, %rd363;
	or.pred  	%p14, %p12, %p13;
	selp.b64 	%rd363, %rd362, %rd363, %p14;
	selp.f64 	%fd327, %fd326, %fd327, %p14;
$L__BB5_127:
	abs.f64 	%fd168, %fd327;
	abs.f64 	%fd169, %fd344;
	setp.lt.f64 	%p15, %fd168, %fd169;
	@%p15 bra 	$L__BB5_129;
	setp.lt.f64 	%p16, %fd169, %fd168;
	setp.lt.s64 	%p17, %rd363, %rd381;
	or.pred  	%p18, %p16, %p17;
	selp.b64 	%rd381, %rd363, %rd381, %p18;
	selp.f64 	%fd344, %fd327, %fd344, %p18;
$L__BB5_129:
	setp.lt.u32 	%p19, %r37, 2560;
	mov.b32 	%r383, 1280;
	@%p19 bra 	$L__BB5_142;
	mov.b32 	%r382, 1280;
	mov.f64 	%fd329, %fd344;
	mov.u64 	%rd365, %rd381;
$L__BB5_131:
	ld.param.u64 	%rd319, [_ZN6thrust24THRUST_300001_SM_1000_NS8cuda_cub4core6detail13_kernel_agentINS1_8__reduce11ReduceAgentIPN4cuda3std3__45tupleIJdlEEESC_SB_iNS1_9__extrema9arg_max_fIdl10comparatorEEEEJSC_SC_iSG_EEEvDpT0__param_0];
	add.s32 	%r40, %r382, %r16;
	mul.wide.u32 	%rd229, %r40, 16;
	add.s64 	%rd210, %rd319, %rd229;
	// begin inline asm
	ld.global.nc.u64 %rd209, [%rd210];
	// end inline asm
	add.s64 	%rd212, %rd210, 8;
	// begin inline asm
	ld.global.nc.u64 %rd366, [%rd212];
	// end inline asm
	mov.b64 	%fd330, %rd209;
	add.s64 	%rd214, %rd210, 4096;
	// begin inline asm
	ld.global.nc.u64 %rd213, [%rd214];
	// end inline asm
	add.s64 	%rd216, %rd210, 4104;
	// begin inline asm
	ld.global.nc.u64 %rd367, [%rd216];
	// end inline asm
	mov.b64 	%fd331, %rd213;
	add.s64 	%rd218, %rd210, 8192;
	// begin inline asm
	ld.global.nc.u64 %rd217, [%rd218];
	// end inline asm
	add.s64 	%rd220, %rd210, 8200;
	// begin inline asm
	ld.global.nc.u64 %rd368, [%rd220];
	// end inline asm
	mov.b64 	%fd332, %rd217;
	add.s64 	%rd222, %rd210, 12288;
	// begin inline asm
	ld.global.nc.u64 %rd221, [%rd222];
	// end inline asm
	add.s64 	%rd224, %rd210, 12296;
	// begin inline asm
	ld.global.nc.u64 %rd369, [%rd224];
	// end inline asm
	mov.b64 	%fd333, %rd221;
	add.s64 	%rd226, %rd210, 16384;
	// begin inline asm
	ld.global.nc.u64 %rd225, [%rd226];
	// end inline asm
	add.s64 	%rd228, %rd210, 16392;
	// begin inline asm
	ld.global.nc.u64 %rd381, [%rd228];
	// end inline asm
	mov.b64 	%fd344, %rd225;
	abs.f64 	%fd178, %fd329;
	abs.f64 	%fd179, %fd330;
	setp.lt.f64 	%p20, %fd178, %fd179;
	@%p20 bra 	$L__BB5_133;
	setp.lt.f64 	%p21, %fd179, %fd178;
	setp.lt.s64 	%p22, %rd365, %rd366;
	or.pred  	%p23, %p21, %p22;
	selp.b64 	%rd366, %rd365, %rd366, %p23;
	selp.f64 	%fd330, %fd329, %fd330, %p23;
$L__BB5_133:
	abs.f64 	%fd182, %fd330;
	abs.f64 	%fd183, %fd331;
	setp.lt.f64 	%p24, %fd182, %fd183;
	@%p24 bra 	$L__BB5_135;
	setp.lt.f64 	%p25, %fd183, %fd182;
	setp.lt.s64 	%p26, %rd366, %rd367;
	or.pred  	%p27, %p25, %p26;
	selp.b64 	%rd367, %rd366, %rd367, %p27;
	selp.f64 	%fd331, %fd330, %fd331, %p27;
$L__BB5_135:
	abs.f64 	%fd186, %fd331;
	abs.f64 	%fd187, %fd332;
	setp.lt.f64 	%p28, %fd186, %fd187;
	@%p28 bra 	$L__BB5_137;
	setp.lt.f64 	%p29, %fd187, %fd186;
	setp.lt.s64 	%p30, %rd367, %rd368;
	or.pred  	%p31, %p29, %p30;
	selp.b64 	%rd368, %rd367, %rd368, %p31;
	selp.f64 	%fd332, %fd331, %fd332, %p31;
$L__BB5_137:
	abs.f64 	%fd190, %fd332;
	abs.f64 	%fd191, %fd333;
	setp.lt.f64 	%p32, %fd190, %fd191;
	@%p32 bra 	$L__BB5_139;
	setp.lt.f64 	%p33, %fd191, %fd190;
	setp.lt.s64 	%p34, %rd368, %rd369;
	or.pred  	%p35, %p33, %p34;
	selp.b64 	%rd369, %rd368, %rd369, %p35;
	selp.f64 	%fd333, %fd332, %fd333, %p35;
$L__BB5_139:
	abs.f64 	%fd194, %fd333;
	abs.f64 	%fd195, %fd344;
	setp.lt.f64 	%p36, %fd194, %fd195;
	@%p36 bra 	$L__BB5_141;
	setp.lt.f64 	%p37, %fd195, %fd194;
	setp.lt.s64 	%p38, %rd369, %rd381;
	or.pred  	%p39, %p37, %p38;
	selp.b64 	%rd381, %rd369, %rd381, %p39;
	selp.f64 	%fd344, %fd333, %fd344, %p39;
$L__BB5_141:
	add.s32 	%r383, %r382, 1280;
	add.s32 	%r41, %r382, 2560;
	setp.le.s32 	%p40, %r41, %r37;
	mov.u32 	%r382, %r383;
	mov.f64 	%fd329, %fd344;
	mov.u64 	%rd365, %rd381;
	@%p40 bra 	$L__BB5_131;
$L__BB5_142:
	setp.le.s32 	%p41, %r37, %r383;
	@%p41 bra 	$L__BB5_165;
	sub.s32 	%r20, %r37, %r383;
	setp.ge.s32 	%p42, %r16, %r20;
	@%p42 bra 	$L__BB5_165;
	not.b32 	%r42, %r16;
	add.s32 	%r43, %r37, %r42;
	sub.s32 	%r21, %r43, %r383;
	and.b32  	%r44, %r21, 768;
	setp.eq.s32 	%p43, %r44, 768;
	mov.u32 	%r387, %r16;
	@%p43 bra 	$L__BB5_150;
	add.s32 	%r385, %r16, %r383;
	shr.u32 	%r45, %r21, 8;
	add.s32 	%r46, %r45, 1;
	and.b32  	%r47, %r46, 3;
	neg.s32 	%r384, %r47;
	mov.u32 	%r387, %r16;
$L__BB5_146:
	.pragma "nounroll";
	mov.u64 	%rd127, %rd381;
	mov.f64 	%fd199, %fd344;
	ld.param.u64 	%rd320, [_ZN6thrust24THRUST_300001_SM_1000_NS8cuda_cub4core6detail13_kernel_agentINS1_8__reduce11ReduceAgentIPN4cuda3std3__45tupleIJdlEEESC_SB_iNS1_9__extrema9arg_max_fIdl10comparatorEEEEJSC_SC_iSG_EEEvDpT0__param_0];
	mul.wide.u32 	%rd235, %r385, 16;
	add.s64 	%rd232, %rd320, %rd235;
	// begin inline asm
	ld.global.nc.u64 %rd231, [%rd232];
	// end inline asm
	add.s64 	%rd234, %rd232, 8;
	// begin inline asm
	ld.global.nc.u64 %rd233, [%rd234];
	// end inline asm
	mov.b64 	%fd200, %rd231;
	abs.f64 	%fd201, %fd199;
	abs.f64 	%fd202, %fd200;
	setp.lt.f64 	%p44, %fd201, %fd202;
	mov.f64 	%fd344, %fd200;
	mov.u64 	%rd381, %rd233;
	@%p44 bra 	$L__BB5_149;
	setp.lt.f64 	%p45, %fd202, %fd201;
	mov.f64 	%fd344, %fd199;
	mov.u64 	%rd381, %rd127;
	@%p45 bra 	$L__BB5_149;
	setp.lt.s64 	%p46, %rd127, %rd233;
	selp.f64 	%fd344, %fd199, %fd200, %p46;
	min.s64 	%rd381, %rd127, %rd233;
$L__BB5_149:
	add.s32 	%r387, %r387, 256;
	add.s32 	%r385, %r385, 256;
	add.s32 	%r384, %r384, 1;
	setp.ne.s32 	%p47, %r384, 0;
	@%p47 bra 	$L__BB5_146;
$L__BB5_150:
	setp.lt.u32 	%p48, %r21, 768;
	@%p48 bra 	$L__BB5_165;
	ld.param.u64 	%rd321, [_ZN6thrust24THRUST_300001_SM_1000_NS8cuda_cub4core6detail13_kernel_agentINS1_8__reduce11ReduceAgentIPN4cuda3std3__45tupleIJdlEEESC_SB_iNS1_9__extrema9arg_max_fIdl10comparatorEEEEJSC_SC_iSG_EEEvDpT0__param_0];
	cvt.u64.u32 	%rd236, %r387;
	cvt.u64.u32 	%rd237, %r383;
	add.s64 	%rd238, %rd236, %rd237;
	shl.b64 	%rd239, %rd238, 4;
	add.s64 	%rd240, %rd239, %rd321;
	add.s64 	%rd376, %rd240, 12296;
	add.s32 	%r388, %r387, %r383;
$L__BB5_152:
	ld.param.u64 	%rd322, [_ZN6thrust24THRUST_300001_SM_1000_NS8cuda_cub4core6detail13_kernel_agentINS1_8__reduce11ReduceAgentIPN4cuda3std3__45tupleIJdlEEESC_SB_iNS1_9__extrema9arg_max_fIdl10comparatorEEEEJSC_SC_iSG_EEEvDpT0__param_0];
	mul.wide.u32 	%rd245, %r388, 16;
	add.s64 	%rd242, %rd322, %rd245;
	// begin inline asm
	ld.global.nc.u64 %rd241, [%rd242];
	// end inline asm
	add.s64 	%rd244, %rd242, 8;
	// begin inline asm
	ld.global.nc.u64 %rd243, [%rd244];
	// end inline asm
	mov.b64 	%fd208, %rd241;
	abs.f64 	%fd209, %fd344;
	abs.f64 	%fd210, %fd208;
	setp.lt.f64 	%p49, %fd209, %fd210;
	mov.f64 	%fd341, %fd208;
	mov.u64 	%rd378, %rd243;
	@%p49 bra 	$L__BB5_155;
	setp.lt.f64 	%p50, %fd210, %fd209;
	mov.f64 	%fd341, %fd344;
	mov.u64 	%rd378, %rd381;
	@%p50 bra 	$L__BB5_155;
	setp.lt.s64 	%p51, %rd381, %rd243;
	selp.f64 	%fd341, %fd344, %fd208, %p51;
	min.s64 	%rd378, %rd381, %rd243;
$L__BB5_155:
	add.s64 	%rd247, %rd376, -8200;
	// begin inline asm
	ld.global.nc.u64 %rd246, [%rd247];
	// end inline asm
	add.s64 	%rd249, %rd376, -8192;
	// begin inline asm
	ld.global.nc.u64 %rd248, [%rd249];
	// end inline asm
	mov.b64 	%fd213, %rd246;
	abs.f64 	%fd214, %fd341;
	abs.f64 	%fd215, %fd213;
	setp.lt.f64 	%p52, %fd214, %fd215;
	mov.f64 	%fd342, %fd213;
	mov.u64 	%rd379, %rd248;
	@%p52 bra 	$L__BB5_158;
	setp.lt.f64 	%p53, %fd215, %fd214;
	mov.f64 	%fd342, %fd341;
	mov.u64 	%rd379, %rd378;
	@%p53 bra 	$L__BB5_158;
	setp.lt.s64 	%p54, %rd378, %rd248;
	selp.f64 	%fd342, %fd341, %fd213, %p54;
	min.s64 	%rd379, %rd378, %rd248;
$L__BB5_158:
	add.s64 	%rd251, %rd376, -4104;
	// begin inline asm
	ld.global.nc.u64 %rd250, [%rd251];
	// end inline asm
	add.s64 	%rd253, %rd376, -4096;
	// begin inline asm
	ld.global.nc.u64 %rd252, [%rd253];
	// end inline asm
	mov.b64 	%fd218, %rd250;
	abs.f64 	%fd219, %fd342;
	abs.f64 	%fd220, %fd218;
	setp.lt.f64 	%p55, %fd219, %fd220;
	mov.f64 	%fd343, %fd218;
	mov.u64 	%rd380, %rd252;
	@%p55 bra 	$L__BB5_161;
	setp.lt.f64 	%p56, %fd220, %fd219;
	mov.f64 	%fd343, %fd342;
	mov.u64 	%rd380, %rd379;
	@%p56 bra 	$L__BB5_161;
	setp.lt.s64 	%p57, %rd379, %rd252;
	selp.f64 	%fd343, %fd342, %fd218, %p57;
	min.s64 	%rd380, %rd379, %rd252;
$L__BB5_161:
	add.s64 	%rd255, %rd376, -8;
	// begin inline asm
	ld.global.nc.u64 %rd254, [%rd255];
	// end inline asm
	// begin inline asm
	ld.global.nc.u64 %rd256, [%rd376];
	// end inline asm
	mov.b64 	%fd223, %rd254;
	abs.f64 	%fd224, %fd343;
	abs.f64 	%fd225, %fd223;
	setp.lt.f64 	%p58, %fd224, %fd225;
	mov.f64 	%fd344, %fd223;
	mov.u64 	%rd381, %rd256;
	@%p58 bra 	$L__BB5_164;
	setp.lt.f64 	%p59, %fd225, %fd224;
	mov.f64 	%fd344, %fd343;
	mov.u64 	%rd381, %rd380;
	@%p59 bra 	$L__BB5_164;
	setp.lt.s64 	%p60, %rd380, %rd256;
	selp.f64 	%fd344, %fd343, %fd223, %p60;
	min.s64 	%rd381, %rd380, %rd256;
$L__BB5_164:
	add.s32 	%r387, %r387, 1024;
	add.s64 	%rd376, %rd376, 16384;
	add.s32 	%r388, %r388, 1024;
	setp.lt.s32 	%p61, %r387, %r20;
	@%p61 bra 	$L__BB5_152;
$L__BB5_165:
	// begin inline asm
	mov.u32 %r48, %laneid;
	// end inline asm
	mov.b64 	%rd258, %fd344;
	mov.b64 	{%r50, %r55}, %rd258;
	mov.b32 	%r66, 1;
	mov.b32 	%r67, 31;
	mov.b32 	%r68, -1;
	// begin inline asm
	shfl.sync.down.b32 %r49, %r50, %r66, %r67, %r68;
	// end inline asm
	// begin inline asm
	shfl.sync.down.b32 %r54, %r55, %r66, %r67, %r68;
	// end inline asm
	mov.b64 	%rd259, {%r49, %r54};
	mov.b64 	%fd229, %rd259;
	mov.b64 	{%r60, %r65}, %rd381;
	// begin inline asm
	shfl.sync.down.b32 %r59, %r60, %r66, %r67, %r68;
	// end inline asm
	// begin inline asm
	shfl.sync.down.b32 %r64, %r65, %r66, %r67, %r68;
	// end inline asm
	mov.b64 	%rd150, {%r59, %r64};
	setp.gt.s32 	%p62, %r48, 30;
	mov.f64 	%fd346, %fd344;
	mov.u64 	%rd383, %rd381;
	@%p62 bra 	$L__BB5_169;
	abs.f64 	%fd230, %fd344;
	abs.f64 	%fd231, %fd229;
	setp.lt.f64 	%p63, %fd230, %fd231;
	mov.f64 	%fd346, %fd229;
	mov.u64 	%rd383, %rd150;
	@%p63 bra 	$L__BB5_169;
	setp.lt.f64 	%p64, %fd231, %fd230;
	mov.f64 	%fd346, %fd344;
	mov.u64 	%rd383, %rd381;
	@%p64 bra 	$L__BB5_169;
	setp.lt.s64 	%p65, %rd381, %rd150;
	selp.f64 	%fd346, %fd344, %fd229, %p65;
	min.s64 	%rd383, %rd381, %rd150;
$L__BB5_169:
	mov.b64 	%rd260, %fd346;
	mov.b64 	{%r70, %r75}, %rd260;
	mov.b32 	%r86, 2;
	mov.b32 	%r87, 31;
	mov.b32 	%r88, -1;
	// begin inline asm
	shfl.sync.down.b32 %r69, %r70, %r86, %r87, %r88;
	// end inline asm
	// begin inline asm
	shfl.sync.down.b32 %r74, %r75, %r86, %r87, %r88;
	// end inline asm
	mov.b64 	%rd261, {%r69, %r74};
	mov.b64 	%fd234, %rd261;
	mov.b64 	{%r80, %r85}, %rd383;
	// begin inline asm
	shfl.sync.down.b32 %r79, %r80, %r86, %r87, %r88;
	// end inline asm
	// begin inline asm
	shfl.sync.down.b32 %r84, %r85, %r86, %r87, %r88;
	// end inline asm
	mov.b64 	%rd153, {%r79, %r84};
	setp.gt.s32 	%p66, %r48, 29;
	mov.f64 	%fd347, %fd346;
	mov.u64 	%rd384, %rd383;
	@%p66 bra 	$L__BB5_173;
	abs.f64 	%fd235, %fd346;
	abs.f64 	%fd236, %fd234;
	setp.lt.f64 	%p67, %fd235, %fd236;
	mov.f64 	%fd347, %fd234;
	mov.u64 	%rd384, %rd153;
	@%p67 bra 	$L__BB5_173;
	setp.lt.f64 	%p68, %fd236, %fd235;
	mov.f64 	%fd347, %fd346;
	mov.u64 	%rd384, %rd383;
	@%p68 bra 	$L__BB5_173;
	setp.lt.s64 	%p69, %rd383, %rd153;
	selp.f64 	%fd347, %fd346, %fd234, %p69;
	min.s64 	%rd384, %rd383, %rd153;
$L__BB5_173:
	mov.b64 	%rd262, %fd347;
	mov.b64 	{%r90, %r95}, %rd262;
	mov.b32 	%r106, 4;
	mov.b32 	%r107, 31;
	mov.b32 	%r108, -1;
	// begin inline asm
	shfl.sync.down.b32 %r89, %r90, %r106, %r107, %r108;
	// end inline asm
	// begin inline asm
	shfl.sync.down.b32 %r94, %r95, %r106, %r107, %r108;
	// end inline asm
	mov.b64 	%rd263, {%r89, %r94};
	mov.b64 	%fd239, %rd263;
	mov.b64 	{%r100, %r105}, %rd384;
	// begin inline asm
	shfl.sync.down.b32 %r99, %r100, %r106, %r107, %r108;
	// end inline asm
	// begin inline asm
	shfl.sync.down.b32 %r104, %r105, %r106, %r107, %r108;
	// end inline asm
	mov.b64 	%rd156, {%r99, %r104};
	setp.gt.s32 	%p70, %r48, 27;
	mov.f64 	%fd348, %fd347;
	mov.u64 	%rd385, %rd384;
	@%p70 bra 	$L__BB5_177;
	abs.f64 	%fd240, %fd347;
	abs.f64 	%fd241, %fd239;
	setp.lt.f64 	%p71, %fd240, %fd241;
	mov.f64 	%fd348, %fd239;
	mov.u64 	%rd385, %rd156;
	@%p71 bra 	$L__BB5_177;
	setp.lt.f64 	%p72, %fd241, %fd240;
	mov.f64 	%fd348, %fd347;
	mov.u64 	%rd385, %rd384;
	@%p72 bra 	$L__BB5_177;
	setp.lt.s64 	%p73, %rd384, %rd156;
	selp.f64 	%fd348, %fd347, %fd239, %p73;
	min.s64 	%rd385, %rd384, %rd156;
$L__BB5_177:
	mov.b64 	%rd264, %fd348;
	mov.b64 	{%r110, %r115}, %rd264;
	mov.b32 	%r126, 8;
	mov.b32 	%r127, 31;
	mov.b32 	%r128, -1;
	// begin inline asm
	shfl.sync.down.b32 %r109, %r110, %r126, %r127, %r128;
	// end inline asm
	// begin inline asm
	shfl.sync.down.b32 %r114, %r115, %r126, %r127, %r128;
	// end inline asm
	mov.b64 	%rd265, {%r109, %r114};
	mov.b64 	%fd244, %rd265;
	mov.b64 	{%r120, %r125}, %rd385;
	// begin inline asm
	shfl.sync.down.b32 %r119, %r120, %r126, %r127, %r128;
	// end inline asm
	// begin inline asm
	shfl.sync.down.b32 %r124, %r125, %r126, %r127, %r128;
	// end inline asm
	mov.b64 	%rd159, {%r119, %r124};
	setp.gt.s32 	%p74, %r48, 23;
	mov.f64 	%fd349, %fd348;
	mov.u64 	%rd386, %rd385;
	@%p74 bra 	$L__BB5_181;
	abs.f64 	%fd245, %fd348;
	abs.f64 	%fd246, %fd244;
	setp.lt.f64 	%p75, %fd245, %fd246;
	mov.f64 	%fd349, %fd244;
	mov.u64 	%rd386, %rd159;
	@%p75 bra 	$L__BB5_181;
	setp.lt.f64 	%p76, %fd246, %fd245;
	mov.f64 	%fd349, %fd348;
	mov.u64 	%rd386, %rd385;
	@%p76 bra 	$L__BB5_181;
	setp.lt.s64 	%p77, %rd385, %rd159;
	selp.f64 	%fd349, %fd348, %fd244, %p77;
	min.s64 	%rd386, %rd385, %rd159;
$L__BB5_181:
	mov.b64 	%rd266, %fd349;
	mov.b64 	{%r130, %r135}, %rd266;
	mov.b32 	%r146, 16;
	mov.b32 	%r147, 31;
	mov.b32 	%r148, -1;
	// begin inline asm
	shfl.sync.down.b32 %r129, %r130, %r146, %r147, %r148;
	// end inline asm
	// begin inline asm
	shfl.sync.down.b32 %r134, %r135, %r146, %r147, %r148;
	// end inline asm
	mov.b64 	%rd267, {%r129, %r134};
	mov.b64 	%fd249, %rd267;
	mov.b64 	{%r140, %r145}, %rd386;
	// begin inline asm
	shfl.sync.down.b32 %r139, %r140, %r146, %r147, %r148;
	// end inline asm
	// begin inline asm
	shfl.sync.down.b32 %r144, %r145, %r146, %r147, %r148;
	// end inline asm
	mov.b64 	%rd162, {%r139, %r144};
	setp.gt.s32 	%p78, %r48, 15;
	mov.f64 	%fd357, %fd349;
	mov.u64 	%rd394, %rd386;
	@%p78 bra 	$L__BB5_185;
	abs.f64 	%fd250, %fd349;
	abs.f64 	%fd251, %fd249;
	setp.lt.f64 	%p79, %fd250, %fd251;
	mov.f64 	%fd357, %fd249;
	mov.u64 	%rd394, %rd162;
	@%p79 bra 	$L__BB5_185;
	setp.lt.f64 	%p80, %fd251, %fd250;
	mov.f64 	%fd357, %fd349;
	mov.u64 	%rd394, %rd386;
	@%p80 bra 	$L__BB5_185;
	setp.lt.s64 	%p81, %rd386, %rd162;
	selp.f64 	%fd357, %fd349, %fd249, %p81;
	min.s64 	%rd394, %rd386, %rd162;
$L__BB5_185:
	setp.ne.s32 	%p82, %r48, 0;
	@%p82 bra 	$L__BB5_187;
	shr.u32 	%r149, %r16, 1;
	and.b32  	%r150, %r149, 496;
	mov.u32 	%r151, _ZN6thrust24THRUST_300001_SM_1000_NS8cuda_cub4core6detail5shmemE;
	add.s32 	%r152, %r151, %r150;
	st.shared.f64 	[%r152+8], %fd357;
	st.shared.u64 	[%r152+16], %rd394;
$L__BB5_187:
	bar.sync 	0;
	setp.ne.s32 	%p83, %r16, 0;
	@%p83 bra 	$L__BB5_209;
	ld.shared.f64 	%fd254, [_ZN6thrust24THRUST_300001_SM_1000_NS8cuda_cub4core6detail5shmemE+24];
	ld.shared.u64 	%rd165, [_ZN6thrust24THRUST_300001_SM_1000_NS8cuda_cub4core6detail5shmemE+32];
	abs.f64 	%fd255, %fd357;
	abs.f64 	%fd256, %fd254;
	setp.lt.f64 	%p84, %fd255, %fd256;
	mov.f64 	%fd351, %fd254;
	mov.u64 	%rd388, %rd165;
	@%p84 bra 	$L__BB5_191;
	setp.lt.f64 	%p85, %fd256, %fd255;
	mov.f64 	%fd351, %fd357;
	mov.u64 	%rd388, %rd394;
	@%p85 bra 	$L__BB5_191;
	setp.lt.s64 	%p86, %rd394, %rd165;
	selp.f64 	%fd351, %fd357, %fd254, %p86;
	min.s64 	%rd388, %rd394, %rd165;
$L__BB5_191:
	ld.shared.f64 	%fd259, [_ZN6thrust24THRUST_300001_SM_1000_NS8cuda_cub4core6detail5shmemE+40];
	ld.shared.u64 	%rd168, [_ZN6thrust24THRUST_300001_SM_1000_NS8cuda_cub4core6detail5shmemE+48];
	abs.f64 	%fd260, %fd351;
	abs.f64 	%fd261, %fd259;
	setp.lt.f64 	%p87, %fd260, %fd261;
	mov.f64 	%fd352, %fd259;
	mov.u64 	%rd389, %rd168;
	@%p87 bra 	$L__BB5_194;
	setp.lt.f64 	%p88, %fd261, %fd260;
	mov.f64 	%fd352, %fd351;
	mov.u64 	%rd389, %rd388;
	@%p88 bra 	$L__BB5_194;
	setp.lt.s64 	%p89, %rd388, %rd168;
	selp.f64 	%fd352, %fd351, %fd259, %p89;
	min.s64 	%rd389, %rd388, %rd168;
$L__BB5_194:
	ld.shared.f64 	%fd264, [_ZN6thrust24THRUST_300001_SM_1000_NS8cuda_cub4core6detail5shmemE+56];
	ld.shared.u64 	%rd171, [_ZN6thrust24THRUST_300001_SM_1000_NS8cuda_cub4core6detail5shmemE+64];
	abs.f64 	%fd265, %fd352;
	abs.f64 	%fd266, %fd264;
	setp.lt.f64 	%p90, %fd265, %fd266;
	mov.f64 	%fd353, %fd264;
	mov.u64 	%rd390, %rd171;
	@%p90 bra 	$L__BB5_197;
	setp.lt.f64 	%p91, %fd266, %fd265;
	mov.f64 	%fd353, %fd352;
	mov.u64 	%rd390, %rd389;
	@%p91 bra 	$L__BB5_197;
	setp.lt.s64 	%p92, %rd389, %rd171;
	selp.f64 	%fd353, %fd352, %fd264, %p92;
	min.s64 	%rd390, %rd389, %rd171;
$L__BB5_197:
	ld.shared.f64 	%fd269, [_ZN6thrust24THRUST_300001_SM_1000_NS8cuda_cub4core6detail5shmemE+72];
	ld.shared.u64 	%rd174, [_ZN6thrust24THRUST_300001_SM_1000_NS8cuda_cub4core6detail5shmemE+80];
	abs.f64 	%fd270, %fd353;
	abs.f64 	%fd271, %fd269;
	setp.lt.f64 	%p93, %fd270, %fd271;
	mov.f64 	%fd354, %fd269;
	mov.u64 	%rd391, %rd174;
	@%p93 bra 	$L__BB5_200;
	setp.lt.f64 	%p94, %fd271, %fd270;
	mov.f64 	%fd354, %fd353;
	mov.u64 	%rd391, %rd390;
	@%p94 bra 	$L__BB5_200;
	setp.lt.s64 	%p95, %rd390, %rd174;
	selp.f64 	%fd354, %fd353, %fd269, %p95;
	min.s64 	%rd391, %rd390, %rd174;
$L__BB5_200:
	ld.shared.f64 	%fd274, [_ZN6thrust24THRUST_300001_SM_1000_NS8cuda_cub4core6detail5shmemE+88];
	ld.shared.u64 	%rd177, [_ZN6thrust24THRUST_300001_SM_1000_NS8cuda_cub4core6detail5shmemE+96];
	abs.f64 	%fd275, %fd354;
	abs.f64 	%fd276, %fd274;
	setp.lt.f64 	%p96, %fd275, %fd276;
	mov.f64 	%fd355, %fd274;
	mov.u64 	%rd392, %rd177;
	@%p96 bra 	$L__BB5_203;
	setp.lt.f64 	%p97, %fd276, %fd275;
	mov.f64 	%fd355, %fd354;
	mov.u64 	%rd392, %rd391;
	@%p97 bra 	$L__BB5_203;
	setp.lt.s64 	%p98, %rd391, %rd177;
	selp.f64 	%fd355, %fd354, %fd274, %p98;
	min.s64 	%rd392, %rd391, %rd177;
$L__BB5_203:
	ld.shared.f64 	%fd279, [_ZN6thrust24THRUST_300001_SM_1000_NS8cuda_cub4core6detail5shmemE+104];
	ld.shared.u64 	%rd180, [_ZN6thrust24THRUST_300001_SM_1000_NS8cuda_cub4core6detail5shmemE+112];
	abs.f64 	%fd280, %fd355;
	abs.f64 	%fd281, %fd279;
	setp.lt.f64 	%p99, %fd280, %fd281;
	mov.f64 	%fd356, %fd279;
	mov.u64 	%rd393, %rd180;
	@%p99 bra 	$L__BB5_206;
	setp.lt.f64 	%p100, %fd281, %fd280;
	mov.f64 	%fd356, %fd355;
	mov.u64 	%rd393, %rd392;
	@%p100 bra 	$L__BB5_206;
	setp.lt.s64 	%p101, %rd392, %rd180;
	selp.f64 	%fd356, %fd355, %fd279, %p101;
	min.s64 	%rd393, %rd392, %rd180;
$L__BB5_206:
	ld.shared.f64 	%fd284, [_ZN6thrust24THRUST_300001_SM_1000_NS8cuda_cub4core6detail5shmemE+120];
	ld.shared.u64 	%rd183, [_ZN6thrust24THRUST_300001_SM_1000_NS8cuda_cub4core6detail5shmemE+128];
	abs.f64 	%fd285, %fd356;
	abs.f64 	%fd286, %fd284;
	setp.lt.f64 	%p102, %fd285, %fd286;
	mov.u64 	%rd394, %rd183;
	mov.f64 	%fd357, %fd284;
	@%p102 bra 	$L__BB5_209;
	setp.lt.f64 	%p103, %fd286, %fd285;
	mov.u64 	%rd394, %rd393;
	mov.f64 	%fd357, %fd356;
	@%p103 bra 	$L__BB5_209;
	setp.lt.s64 	%p104, %rd393, %rd183;
	selp.f64 	%fd357, %fd356, %fd284, %p104;
	min.s64 	%rd394, %rd393, %rd183;
$L__BB5_209:
	mov.u32 	%r376, %tid.x;
	setp.ne.s32 	%p221, %r376, 0;
	@%p221 bra 	$L__BB5_211;
	ld.param.u64 	%rd326, [_ZN6thrust24THRUST_300001_SM_1000_NS8cuda_cub4core6detail13_kernel_agentINS1_8__reduce11ReduceAgentIPN4cuda3std3__45tupleIJdlEEESC_SB_iNS1_9__extrema9arg_max_fIdl10comparatorEEEEJSC_SC_iSG_EEEvDpT0__param_1];
	cvta.to.global.u64 	%rd317, %rd326;
	st.global.f64 	[%rd317], %fd357;
	st.global.u64 	[%rd317+8], %rd394;
$L__BB5_211:
	ret;

}
	// .globl	_ZN6thrust24THRUST_300001_SM_1000_NS8cuda_cub4core6detail13_kernel_agentINS1_8__reduce11ReduceAgentINS0_12zip_iteratorIN4cuda3std3__45tupleIJNS0_10device_ptrIdEENS0_17counting_iteratorIlNS0_11use_defaultESF_SF_EEEEEEEPNSB_IJdlEEESJ_lNS1_9__extrema9arg_max_fIdl10comparatorEEEEJSI_SK_lSO_EEEvDpT0_
.visible .entry _ZN6thrust24THRUST_300001_SM_1000_NS8cuda_cub4core6detail13_kernel_agentINS1_8__reduce11ReduceAgentINS0_12zip_iteratorIN4cuda3std3__45tupleIJNS0_10device_ptrIdEENS0_17counting_iteratorIlNS0_11use_defaultESF_SF_EEEEEEEPNSB_IJdlEEESJ_lNS1_9__extrema9arg_max_fIdl10comparatorEEEEJSI_SK_lSO_EEEvDpT0_(
	.param .align 8 .b8 _ZN6thrust24THRUST_300001_SM_1000_NS8cuda_cub4core6detail13_kernel_agentINS1_8__reduce11ReduceAgentINS0_12zip_iteratorIN4cuda3std3__45tupleIJNS0_10device_ptrIdEENS0_17counting_iteratorIlNS0_11use_defaultESF_SF_EEEEEEEPNSB_IJdlEEESJ_lNS1_9__extrema9arg_max_fIdl10comparatorEEEEJSI_SK_lSO_EEEvDpT0__param_0[16],
	.param .u64 .ptr .align 1 _ZN6thrust24THRUST_300001_SM_1000_NS8cuda_cub4core6detail13_kernel_agentINS1_8__reduce11ReduceAgentINS0_12zip_iteratorIN4cuda3std3__45tupleIJNS0_10device_ptrIdEENS0_17counting_iteratorIlNS0_11use_defaultESF_SF_EEEEEEEPNSB_IJdlEEESJ_lNS1_9__extrema9arg_max_fIdl10comparatorEEEEJSI_SK_lSO_EEEvDpT0__param_1,
	.param .u64 _ZN6thrust24THRUST_300001_SM_1000_NS8cuda_cub4core6detail13_kernel_agentINS1_8__reduce11ReduceAgentINS0_12zip_iteratorIN4cuda3std3__45tupleIJNS0_10device_ptrIdEENS0_17counting_iteratorIlNS0_11use_defaultESF_SF_EEEEEEEPNSB_IJdlEEESJ_lNS1_9__extrema9arg_max_fIdl10comparatorEEEEJSI_SK_lSO_EEEvDpT0__param_2,
	.param .align 1 .b8 _ZN6thrust24THRUST_300001_SM_1000_NS8cuda_cub4core6detail13_kernel_agentINS1_8__reduce11ReduceAgentINS0_12zip_iteratorIN4cuda3std3__45tupleIJNS0_10device_ptrIdEENS0_17counting_iteratorIlNS0_11use_defaultESF_SF_EEEEEEEPNSB_IJdlEEESJ_lNS1_9__extrema9arg_max_fIdl10comparatorEEEEJSI_SK_lSO_EEEvDpT0__param_3[1]
)
.maxntid 256
{
	.reg .pred 	%p<213>;
	.reg .b32 	%r<391>;
	.reg .b64 	%rd<341>;
	.reg .b64 	%fd<352>;

	ld.param.u64 	%rd192, [_ZN6thrust24THRUST_300001_SM_1000_NS8cuda_cub4core6detail13_kernel_agentINS1_8__reduce11ReduceAgentINS0_12zip_iteratorIN4cuda3std3__45tupleIJNS0_10device_ptrIdEENS0_17counting_iteratorIlNS0_11use_defaultESF_SF_EEEEEEEPNSB_IJdlEEESJ_lNS1_9__extrema9arg_max_fIdl10comparatorEEEEJSI_SK_lSO_EEEvDpT0__param_0+8];
	ld.param.u64 	%rd191, [_ZN6thrust24THRUST_300001_SM_1000_NS8cuda_cub4core6detail13_kernel_agentINS1_8__reduce11ReduceAgentINS0_12zip_iteratorIN4cuda3std3__45tupleIJNS0_10device_ptrIdEENS0_17counting_iteratorIlNS0_11use_defaultESF_SF_EEEEEEEPNSB_IJdlEEESJ_lNS1_9__extrema9arg_max_fIdl10comparatorEEEEJSI_SK_lSO_EEEvDpT0__param_0];
	ld.param.u64 	%rd194, [_ZN6thrust24THRUST_300001_SM_1000_NS8cuda_cub4core6detail13_kernel_agentINS1_8__reduce11ReduceAgentINS0_12zip_iteratorIN4cuda3std3__45tupleIJNS0_10device_ptrIdEENS0_17counting_iteratorIlNS0_11use_defaultESF_SF_EEEEEEEPNSB_IJdlEEESJ_lNS1_9__extrema9arg_max_fIdl10comparatorEEEEJSI_SK_lSO_EEEvDpT0__param_2];
	setp.eq.s64 	%p1, %rd194, 0;
	@%p1 bra 	$L__BB6_206;
	cvta.to.global.u64 	%rd1, %rd191;
	setp.gt.s64 	%p2, %rd194, 1279;
	@%p2 bra 	$L__BB6_122;
	cvt.u32.u64 	%r1, %rd194;
	mov.u32 	%r2, %tid.x;
	setp.ge.s32 	%p96, %r2, %r1;
	mov.f64 	%fd298, 0d0000000000000000;
	mov.b64 	%rd283, 0;
	mov.u32 	%r385, %r2;
	@%p96 bra 	$L__BB6_4;
	cvt.u64.u32 	%rd239, %r2;
	mul.wide.u32 	%rd240, %r2, 8;
	add.s64 	%rd241, %rd1, %rd240;
	add.s64 	%rd283, %rd192, %rd239;
	ld.global.f64 	%fd298, [%rd241];
	add.s32 	%r385, %r2, 256;
$L__BB6_4:
	setp.ge.s32 	%p97, %r385, %r1;
	@%p97 bra 	$L__BB6_26;
	not.b32 	%r154, %r385;
	add.s32 	%r5, %r154, %r1;
	and.b32  	%r155, %r5, 768;
	setp.eq.s32 	%p98, %r155, 768;
	@%p98 bra 	$L__BB6_11;
	cvt.u64.u32 	%rd243, %r385;
	add.s64 	%rd274, %rd192, %rd243;
	mul.wide.u32 	%rd244, %r385, 8;
	add.s64 	%rd273, %rd1, %rd244;
	shr.u32 	%r156, %r5, 8;
	add.s32 	%r157, %r156, 1;
	and.b32  	%r158, %r157, 3;
	neg.s32 	%r383, %r158;
$L__BB6_7:
	.pragma "nounroll";
	mov.u64 	%rd9, %rd283;
	mov.f64 	%fd3, %fd298;
	ld.global.f64 	%fd4, [%rd273];
	abs.f64 	%fd5, %fd3;
	abs.f64 	%fd6, %fd4;
	setp.lt.f64 	%p99, %fd5, %fd6;
	mov.u64 	%rd283, %rd274;
	mov.f64 	%fd298, %fd4;
	@%p99 bra 	$L__BB6_10;
	setp.lt.f64 	%p100, %fd6, %fd5;
	mov.u64 	%rd283, %rd9;
	mov.f64 	%fd298, %fd3;
	@%p100 bra 	$L__BB6_10;
	setp.lt.s64 	%p101, %rd9, %rd274;
	min.s64 	%rd283, %rd9, %rd274;
	selp.f64 	%fd298, %fd3, %fd4, %p101;
$L__BB6_10:
	add.s32 	%r385, %r385, 256;
	add.s64 	%rd274, %rd274, 256;
	add.s64 	%rd273, %rd273, 2048;
	add.s32 	%r383, %r383, 1;
	setp.ne.s32 	%p102, %r383, 0;
	@%p102 bra 	$L__BB6_7;
$L__BB6_11:
	setp.lt.u32 	%p103, %r5, 768;
	@%p103 bra 	$L__BB6_26;
	add.s32 	%r386, %r385, 512;
$L__BB6_13:
	mov.u32 	%r13, %r386;
	add.s32 	%r159, %r13, -512;
	cvt.s64.s32 	%rd245, %r159;
	mul.wide.s32 	%rd246, %r159, 8;
	add.s64 	%rd17, %rd1, %rd246;
	add.s64 	%rd18, %rd192, %rd245;
	ld.global.f64 	%fd12, [%rd17];
	abs.f64 	%fd13, %fd298;
	abs.f64 	%fd14, %fd12;
	setp.lt.f64 	%p104, %fd13, %fd14;
	mov.u64 	%rd280, %rd18;
	mov.f64 	%fd295, %fd12;
	@%p104 bra 	$L__BB6_16;
	setp.lt.f64 	%p105, %fd14, %fd13;
	mov.u64 	%rd280, %rd283;
	mov.f64 	%fd295, %fd298;
	@%p105 bra 	$L__BB6_16;
	setp.lt.s64 	%p106, %rd283, %rd18;
	min.s64 	%rd280, %rd283, %rd18;
	selp.f64 	%fd295, %fd298, %fd12, %p106;
$L__BB6_16:
	add.s32 	%r160, %r13, -256;
	cvt.s64.s32 	%rd247, %r160;
	add.s64 	%rd21, %rd192, %rd247;
	ld.global.f64 	%fd17, [%rd17+2048];
	abs.f64 	%fd18, %fd295;
	abs.f64 	%fd19, %fd17;
	setp.lt.f64 	%p107, %fd18, %fd19;
	mov.u64 	%rd281, %rd21;
	mov.f64 	%fd296, %fd17;
	@%p107 bra 	$L__BB6_19;
	setp.lt.f64 	%p108, %fd19, %fd18;
	mov.u64 	%rd281, %rd280;
	mov.f64 	%fd296, %fd295;
	@%p108 bra 	$L__BB6_19;
	setp.lt.s64 	%p109, %rd280, %rd21;
	min.s64 	%rd281, %rd280, %rd21;
	selp.f64 	%fd296, %fd295, %fd17, %p109;
$L__BB6_19:
	cvt.s64.s32 	%rd248, %r13;
	add.s64 	%rd24, %rd192, %rd248;
	ld.global.f64 	%fd22, [%rd17+4096];
	abs.f64 	%fd23, %fd296;
	abs.f64 	%fd24, %fd22;
	setp.lt.f64 	%p110, %fd23, %fd24;
	mov.u64 	%rd282, %rd24;
	mov.f64 	%fd297, %fd22;
	@%p110 bra 	$L__BB6_22;
	setp.lt.f64 	%p111, %fd24, %fd23;
	mov.u64 	%rd282, %rd281;
	mov.f64 	%fd297, %fd296;
	@%p111 bra 	$L__BB6_22;
	setp.lt.s64 	%p112, %rd281, %rd24;
	min.s64 	%rd282, %rd281, %rd24;
	selp.f64 	%fd297, %fd296, %fd22, %p112;
$L__BB6_22:
	add.s32 	%r161, %r13, 256;
	cvt.s64.s32 	%rd249, %r161;
	add.s64 	%rd27, %rd192, %rd249;
	ld.global.f64 	%fd27, [%rd17+6144];
	abs.f64 	%fd28, %fd297;
	abs.f64 	%fd29, %fd27;
	setp.lt.f64 	%p113, %fd28, %fd29;
	mov.u64 	%rd283, %rd27;
	mov.f64 	%fd298, %fd27;
	@%p113 bra 	$L__BB6_25;
	setp.lt.f64 	%p114, %fd29, %fd28;
	mov.u64 	%rd283, %rd282;
	mov.f64 	%fd298, %fd297;
	@%p114 bra 	$L__BB6_25;
	setp.lt.s64 	%p115, %rd282, %rd27;
	min.s64 	%rd283, %rd282, %rd27;
	selp.f64 	%fd298, %fd297, %fd27, %p115;
$L__BB6_25:
	add.s32 	%r386, %r13, 1024;
	add.s32 	%r162, %r13, 512;
	setp.lt.s32 	%p116, %r162, %r1;
	@%p116 bra 	$L__BB6_13;
$L__BB6_26:
	setp.lt.s32 	%p117, %r1, 256;
	@%p117 bra 	$L__BB6_71;
	// begin inline asm
	mov.u32 %r276, %laneid;
	// end inline asm
	mov.b64 	%rd260, %fd298;
	mov.b64 	{%r278, %r283}, %rd260;
	mov.b32 	%r294, 1;
	mov.b32 	%r295, 31;
	mov.b32 	%r296, -1;
	// begin inline asm
	shfl.sync.down.b32 %r277, %r278, %r294, %r295, %r296;
	// end inline asm
	// begin inline asm
	shfl.sync.down.b32 %r282, %r283, %r294, %r295, %r296;
	// end inline asm
	mov.b64 	%rd261, {%r277, %r282};
	mov.b64 	%fd33, %rd261;
	mov.b64 	{%r288, %r293}, %rd283;
	// begin inline asm
	shfl.sync.down.b32 %r287, %r288, %r294, %r295, %r296;
	// end inline asm
	// begin inline asm
	shfl.sync.down.b32 %r292, %r293, %r294, %r295, %r296;
	// end inline asm
	mov.b64 	%rd31, {%r287, %r292};
	setp.gt.s32 	%p169, %r276, 30;
	mov.u64 	%rd285, %rd283;
	mov.f64 	%fd300, %fd298;
	@%p169 bra 	$L__BB6_31;
	abs.f64 	%fd34, %fd298;
	abs.f64 	%fd35, %fd33;
	setp.lt.f64 	%p170, %fd34, %fd35;
	mov.u64 	%rd285, %rd31;
	mov.f64 	%fd300, %fd33;
	@%p170 bra 	$L__BB6_31;
	setp.lt.f64 	%p171, %fd35, %fd34;
	mov.u64 	%rd285, %rd283;
	mov.f64 	%fd300, %fd298;
	@%p171 bra 	$L__BB6_31;
	setp.lt.s64 	%p172, %rd283, %rd31;
	min.s64 	%rd285, %rd283, %rd31;
	selp.f64 	%fd300, %fd298, %fd33, %p172;
$L__BB6_31:
	mov.b64 	%rd262, %fd300;
	mov.b64 	{%r298, %r303}, %rd262;
	mov.b32 	%r314, 2;
	mov.b32 	%r315, 31;
	mov.b32 	%r316, -1;
	// begin inline asm
	shfl.sync.down.b32 %r297, %r298, %r314, %r315, %r316;
	// end inline asm
	// begin inline asm
	shfl.sync.down.b32 %r302, %r303, %r314, %r315, %r316;
	// end inline asm
	mov.b64 	%rd263, {%r297, %r302};
	mov.b64 	%fd38, %rd263;
	mov.b64 	{%r308, %r313}, %rd285;
	// begin inline asm
	shfl.sync.down.b32 %r307, %r308, %r314, %r315, %r316;
	// end inline asm
	// begin inline asm
	shfl.sync.down.b32 %r312, %r313, %r314, %r315, %r316;
	// end inline asm
	mov.b64 	%rd34, {%r307, %r312};
	setp.gt.s32 	%p173, %r276, 29;
	mov.u64 	%rd286, %rd285;
	mov.f64 	%fd301, %fd300;
	@%p173 bra 	$L__BB6_35;
	abs.f64 	%fd39, %fd300;
	abs.f64 	%fd40, %fd38;
	setp.lt.f64 	%p174, %fd39, %fd40;
	mov.u64 	%rd286, %rd34;
	mov.f64 	%fd301, %fd38;
	@%p174 bra 	$L__BB6_35;
	setp.lt.f64 	%p175, %fd40, %fd39;
	mov.u64 	%rd286, %rd285;
	mov.f64 	%fd301, %fd300;
	@%p175 bra 	$L__BB6_35;
	setp.lt.s64 	%p176, %rd285, %rd34;
	min.s64 	%rd286, %rd285, %rd34;
	selp.f64 	%fd301, %fd300, %fd38, %p176;
$L__BB6_35:
	mov.b64 	%rd264, %fd301;
	mov.b64 	{%r318, %r323}, %rd264;
	mov.b32 	%r334, 4;
	mov.b32 	%r335, 31;
	mov.b32 	%r336, -1;
	// begin inline asm
	shfl.sync.down.b32 %r317, %r318, %r334, %r335, %r336;
	// end inline asm
	// begin inline asm
	shfl.sync.down.b32 %r322, %r323, %r334, %r335, %r336;
	// end inline asm
	mov.b64 	%rd265, {%r317, %r322};
	mov.b64 	%fd43, %rd265;
	mov.b64 	{%r328, %r333}, %rd286;
	// begin inline asm
	shfl.sync.down.b32 %r327, %r328, %r334, %r335, %r336;
	// end inline asm
	// begin inline asm
	shfl.sync.down.b32 %r332, %r333, %r334, %r335, %r336;
	// end inline asm
	mov.b64 	%rd37, {%r327, %r332};
	setp.gt.s32 	%p177, %r276, 27;
	mov.u64 	%rd287, %rd286;
	mov.f64 	%fd302, %fd301;
	@%p177 bra 	$L__BB6_39;
	abs.f64 	%fd44, %fd301;
	abs.f64 	%fd45, %fd43;
	setp.lt.f64 	%p178, %fd44, %fd45;
	mov.u64 	%rd287, %rd37;
	mov.f64 	%fd302, %fd43;
	@%p178 bra 	$L__BB6_39;
	setp.lt.f64 	%p179, %fd45, %fd44;
	mov.u64 	%rd287, %rd286;
	mov.f64 	%fd302, %fd301;
	@%p179 bra 	$L__BB6_39;
	setp.lt.s64 	%p180, %rd286, %rd37;
	min.s64 	%rd287, %rd286, %rd37;
	selp.f64 	%fd302, %fd301, %fd43, %p180;
$L__BB6_39:
	mov.b64 	%rd266, %fd302;
	mov.b64 	{%r338, %r343}, %rd266;
	mov.b32 	%r354, 8;
	mov.b32 	%r355, 31;
	mov.b32 	%r356, -1;
	// begin inline asm
	shfl.sync.down.b32 %r337, %r338, %r354, %r355, %r356;
	// end inline asm
	// begin inline asm
	shfl.sync.down.b32 %r342, %r343, %r354, %r355, %r356;
	// end inline asm
	mov.b64 	%rd267, {%r337, %r342};
	mov.b64 	%fd48, %rd267;
	mov.b64 	{%r348, %r353}, %rd287;
	// begin inline asm
	shfl.sync.down.b32 %r347, %r348, %r354, %r355, %r356;
	// end inline asm
	// begin inline asm
	shfl.sync.down.b32 %r352, %r353, %r354, %r355, %r356;
	// end inline asm
	mov.b64 	%rd40, {%r347, %r352};
	setp.gt.s32 	%p181, %r276, 23;
	mov.u64 	%rd288, %rd287;
	mov.f64 	%fd303, %fd302;
	@%p181 bra 	$L__BB6_43;
	abs.f64 	%fd49, %fd302;
	abs.f64 	%fd50, %fd48;
	setp.lt.f64 	%p182, %fd49, %fd50;
	mov.u64 	%rd288, %rd40;
	mov.f64 	%fd303, %fd48;
	@%p182 bra 	$L__BB6_43;
	setp.lt.f64 	%p183, %fd50, %fd49;
	mov.u64 	%rd288, %rd287;
	mov.f64 	%fd303, %fd302;
	@%p183 bra 	$L__BB6_43;
	setp.lt.s64 	%p184, %rd287, %rd40;
	min.s64 	%rd288, %rd287, %rd40;
	selp.f64 	%fd303, %fd302, %fd48, %p184;
$L__BB6_43:
	mov.b64 	%rd268, %fd303;
	mov.b64 	{%r358, %r363}, %rd268;
	mov.b32 	%r374, 16;
	mov.b32 	%r375, 31;
	mov.b32 	%r376, -1;
	// begin inline asm
	shfl.sync.down.b32 %r357, %r358, %r374, %r375, %r376;
	// end inline asm
	// begin inline asm
	shfl.sync.down.b32 %r362, %r363, %r374, %r375, %r376;
	// end inline asm
	mov.b64 	%rd269, {%r357, %r362};
	mov.b64 	%fd53, %rd269;
	mov.b64 	{%r368, %r373}, %rd288;
	// begin inline asm
	shfl.sync.down.b32 %r367, %r368, %r374, %r375, %r376;
	// end inline asm
	// begin inline asm
	shfl.sync.down.b32 %r372, %r373, %r374, %r375, %r376;
	// end inline asm
	mov.b64 	%rd43, {%r367, %r372};
	setp.gt.s32 	%p185, %r276, 15;
	mov.u64 	%rd340, %rd288;
	mov.f64 	%fd351, %fd303;
	@%p185 bra 	$L__BB6_47;
	abs.f64 	%fd54, %fd303;
	abs.f64 	%fd55, %fd53;
	setp.lt.f64 	%p186, %fd54, %fd55;
	mov.u64 	%rd340, %rd43;
	mov.f64 	%fd351, %fd53;
	@%p186 bra 	$L__BB6_47;
	setp.lt.f64 	%p187, %fd55, %fd54;
	mov.u64 	%rd340, %rd288;
	mov.f64 	%fd351, %fd303;
	@%p187 bra 	$L__BB6_47;
	setp.lt.s64 	%p188, %rd288, %rd43;
	min.s64 	%rd340, %rd288, %rd43;
	selp.f64 	%fd351, %fd303, %fd53, %p188;
$L__BB6_47:
	setp.ne.s32 	%p189, %r276, 0;
	@%p189 bra 	$L__BB6_49;
	shr.u32 	%r377, %r2, 1;
	and.b32  	%r378, %r377, 496;
	mov.u32 	%r379, _ZN6thrust24THRUST_300001_SM_1000_NS8cuda_cub4core6detail5shmemE;
	add.s32 	%r380, %r379, %r378;
	st.shared.f64 	[%r380+8], %fd351;
	st.shared.u64 	[%r380+16], %rd340;
$L__BB6_49:
	bar.sync 	0;
	setp.ne.s32 	%p190, %r2, 0;
	@%p190 bra 	$L__BB6_204;
	ld.shared.f64 	%fd58, [_ZN6thrust24THRUST_300001_SM_1000_NS8cuda_cub4core6detail5shmemE+24];
	ld.shared.u64 	%rd46, [_ZN6thrust24THRUST_300001_SM_1000_NS8cuda_cub4core6detail5shmemE+32];
	abs.f64 	%fd59, %fd351;
	abs.f64 	%fd60, %fd58;
	setp.lt.f64 	%p191, %fd59, %fd60;
	mov.u64 	%rd290, %rd46;
	mov.f64 	%fd305, %fd58;
	@%p191 bra 	$L__BB6_53;
	setp.lt.f64 	%p192, %fd60, %fd59;
	mov.u64 	%rd290, %rd340;
	mov.f64 	%fd305, %fd351;
	@%p192 bra 	$L__BB6_53;
	setp.lt.s64 	%p193, %rd340, %rd46;
	min.s64 	%rd290, %rd340, %rd46;
	selp.f64 	%fd305, %fd351, %fd58, %p193;
$L__BB6_53:
	ld.shared.f64 	%fd63, [_ZN6thrust24THRUST_300001_SM_1000_NS8cuda_cub4core6detail5shmemE+40];
	ld.shared.u64 	%rd49, [_ZN6thrust24THRUST_300001_SM_1000_NS8cuda_cub4core6detail5shmemE+48];
	abs.f64 	%fd64, %fd305;
	abs.f64 	%fd65, %fd63;
	setp.lt.f64 	%p194, %fd64, %fd65;
	mov.u64 	%rd291, %rd49;
	mov.f64 	%fd306, %fd63;
	@%p194 bra 	$L__BB6_56;
	setp.lt.f64 	%p195, %fd65, %fd64;
	mov.u64 	%rd291, %rd290;
	mov.f64 	%fd306, %fd305;
	@%p195 bra 	$L__BB6_56;
	setp.lt.s64 	%p196, %rd290, %rd49;
	min.s64 	%rd291, %rd290, %rd49;
	selp.f64 	%fd306, %fd305, %fd63, %p196;
$L__BB6_56:
	ld.shared.f64 	%fd68, [_ZN6thrust24THRUST_300001_SM_1000_NS8cuda_cub4core6detail5shmemE+56];
	ld.shared.u64 	%rd52, [_ZN6thrust24THRUST_300001_SM_1000_NS8cuda_cub4core6detail5shmemE+64];
	abs.f64 	%fd69, %fd306;
	abs.f64 	%fd70, %fd68;
	setp.lt.f64 	%p197, %fd69, %fd70;
	mov.u64 	%rd292, %rd52;
	mov.f64 	%fd307, %fd68;
	@%p197 bra 	$L__BB6_59;
	setp.lt.f64 	%p198, %fd70, %fd69;
	mov.u64 	%rd292, %rd291;
	mov.f64 	%fd307, %fd306;
	@%p198 bra 	$L__BB6_59;
	setp.lt.s64 	%p199, %rd291, %rd52;
	min.s64 	%rd292, %rd291, %rd52;
	selp.f64 	%fd307, %fd306, %fd68, %p199;
$L__BB6_59:
	ld.shared.f64 	%fd73, [_ZN6thrust24THRUST_300001_SM_1000_NS8cuda_cub4core6detail5shmemE+72];
	ld.shared.u64 	%rd55, [_ZN6thrust24THRUST_300001_SM_1000_NS8cuda_cub4core6detail5shmemE+80];
	abs.f64 	%fd74, %fd307;
	abs.f64 	%fd75, %fd73;
	setp.lt.f64 	%p200, %fd74, %fd75;
	mov.u64 	%rd293, %rd55;
	mov.f64 	%fd308, %fd73;
	@%p200 bra 	$L__BB6_62;
	setp.lt.f64 	%p201, %fd75, %fd74;
	mov.u64 	%rd293, %rd292;
	mov.f64 	%fd308, %fd307;
	@%p201 bra 	$L__BB6_62;
	setp.lt.s64 	%p202, %rd292, %rd55;
	min.s64 	%rd293, %rd292, %rd55;
	selp.f64 	%fd308, %fd307, %fd73, %p202;
$L__BB6_62:
	ld.shared.f64 	%fd78, [_ZN6thrust24THRUST_300001_SM_1000_NS8cuda_cub4core6detail5shmemE+88];
	ld.shared.u64 	%rd58, [_ZN6thrust24THRUST_300001_SM_1000_NS8cuda_cub4core6detail5shmemE+96];
	abs.f64 	%fd79, %fd308;
	abs.f64 	%fd80, %fd78;
	setp.lt.f64 	%p203, %fd79, %fd80;
	mov.u64 	%rd294, %rd58;
	mov.f64 	%fd309, %fd78;
	@%p203 bra 	$L__BB6_65;
	setp.lt.f64 	%p204, %fd80, %fd79;
	mov.u64 	%rd294, %rd293;
	mov.f64 	%fd309, %fd308;
	@%p204 bra 	$L__BB6_65;
	setp.lt.s64 	%p205, %rd293, %rd58;
	min.s64 	%rd294, %rd293, %rd58;
	selp.f64 	%fd309, %fd308, %fd78, %p205;
$L__BB6_65:
	ld.shared.f64 	%fd83, [_ZN6thrust24THRUST_300001_SM_1000_NS8cuda_cub4core6detail5shmemE+104];
	ld.shared.u64 	%rd61, [_ZN6thrust24THRUST_300001_SM_1000_NS8cuda_cub4core6detail5shmemE+112];
	abs.f64 	%fd84, %fd309;
	abs.f64 	%fd85, %fd83;
	setp.lt.f64 	%p206, %fd84, %fd85;
	mov.u64 	%rd295, %rd61;
	mov.f64 	%fd310, %fd83;
	@%p206 bra 	$L__BB6_68;
	setp.lt.f64 	%p207, %fd85, %fd84;
	mov.u64 	%rd295, %rd294;
	mov.f64 	%fd310, %fd309;
	@%p207 bra 	$L__BB6_68;
	setp.lt.s64 	%p208, %rd294, %rd61;
	min.s64 	%rd295, %rd294, %rd61;
	selp.f64 	%fd310, %fd309, %fd83, %p208;
$L__BB6_68:
	ld.shared.f64 	%fd88, [_ZN6thrust24THRUST_300001_SM_1000_NS8cuda_cub4core6detail5shmemE+120];
	ld.shared.u64 	%rd64, [_ZN6thrust24THRUST_300001_SM_1000_NS8cuda_cub4core6detail5shmemE+128];
	abs.f64 	%fd89, %fd310;
	abs.f64 	%fd90, %fd88;
	setp.lt.f64 	%p209, %fd89, %fd90;
	mov.u64 	%rd340, %rd64;
	mov.f64 	%fd351, %fd88;
	@%p209 bra 	$L__BB6_204;
	setp.lt.f64 	%p210, %fd90, %fd89;
	mov.u64 	%rd340, %rd295;
	mov.f64 	%fd351, %fd310;
	@%p210 bra 	$L__BB6_204;
	setp.lt.s64 	%p211, %rd295, %rd64;
	min.s64 	%rd340, %rd295, %rd64;
	selp.f64 	%fd351, %fd310, %fd88, %p211;
	bra.uni 	$L__BB6_204;
$L__BB6_71:
	// begin inline asm
	mov.u32 %r163, %laneid;
	// end inline asm
	and.b32  	%r184, %r2, 992;
	add.s32 	%r185, %r184, 32;
	setp.gt.s32 	%p118, %r185, %r1;
	not.b32 	%r186, %r184;
	add.s32 	%r187, %r1, %r186;
	selp.b32 	%r182, %r187, 31, %p118;
	mov.b64 	%rd250, %fd298;
	mov.b64 	{%r165, %r170}, %rd250;
	mov.b32 	%r181, 1;
	mov.b32 	%r183, -1;
	// begin inline asm
	shfl.sync.down.b32 %r164, %r165, %r181, %r182, %r183;
	// end inline asm
	// begin inline asm
	shfl.sync.down.b32 %r169, %r170, %r181, %r182, %r183;
	// end inline asm
	mov.b64 	%rd251, {%r164, %r169};
	mov.b64 	%fd92, %rd251;
	mov.b64 	{%r175, %r180}, %rd283;
	// begin inline asm
	shfl.sync.down.b32 %r174, %r175, %r181, %r182, %r183;
	// end inline asm
	// begin inline asm
	shfl.sync.down.b32 %r179, %r180, %r181, %r182, %r183;
	// end inline asm
	mov.b64 	%rd66, {%r174, %r179};
	setp.ge.s32 	%p119, %r163, %r182;
	mov.u64 	%rd296, %rd283;
	mov.f64 	%fd311, %fd298;
	@%p119 bra 	$L__BB6_75;
	abs.f64 	%fd93, %fd298;
	abs.f64 	%fd94, %fd92;
	setp.lt.f64 	%p120, %fd93, %fd94;
	mov.u64 	%rd296, %rd66;
	mov.f64 	%fd311, %fd92;
	@%p120 bra 	$L__BB6_75;
	setp.lt.f64 	%p121, %fd94, %fd93;
	mov.u64 	%rd296, %rd283;
	mov.f64 	%fd311, %fd298;
	@%p121 bra 	$L__BB6_75;
	setp.lt.s64 	%p122, %rd283, %rd66;
	min.s64 	%rd296, %rd283, %rd66;
	selp.f64 	%fd311, %fd298, %fd92, %p122;
$L__BB6_75:
	mov.b64 	%rd252, %fd311;
	mov.b64 	{%r189, %r194}, %rd252;
	mov.b32 	%r205, 2;
	mov.b32 	%r207, -1;
	// begin inline asm
	shfl.sync.down.b32 %r188, %r189, %r205, %r182, %r207;
	// end inline asm
	// begin inline asm
	shfl.sync.down.b32 %r193, %r194, %r205, %r182, %r207;
	// end inline asm
	mov.b64 	%rd253, {%r188, %r193};
	mov.b64 	%fd97, %rd253;
	mov.b64 	{%r199, %r204}, %rd296;
	// begin inline asm
	shfl.sync.down.b32 %r198, %r199, %r205, %r182, %r207;
	// end inline asm
	// begin inline asm
	shfl.sync.down.b32 %r203, %r204, %r205, %r182, %r207;
	// end inline asm
	mov.b64 	%rd69, {%r198, %r203};
	add.s32 	%r208, %r163, 2;
	setp.gt.s32 	%p123, %r208, %r182;
	mov.u64 	%rd297, %rd296;
	mov.f64 	%fd312, %fd311;
	@%p123 bra 	$L__BB6_79;
	abs.f64 	%fd98, %fd311;
	abs.f64 	%fd99, %fd97;
	setp.lt.f64 	%p124, %fd98, %fd99;
	mov.u64 	%rd297, %rd69;
	mov.f64 	%fd312, %fd97;
	@%p124 bra 	$L__BB6_79;
	setp.lt.f64 	%p125, %fd99, %fd98;
	mov.u64 	%rd297, %rd296;
	mov.f64 	%fd312, %fd311;
	@%p125 bra 	$L__BB6_79;
	setp.lt.s64 	%p126, %rd296, %rd69;
	min.s64 	%rd297, %rd296, %rd69;
	selp.f64 	%fd312, %fd311, %fd97, %p126;
$L__BB6_79:
	mov.b64 	%rd254, %fd312;
	mov.b64 	{%r210, %r215}, %rd254;
	mov.b32 	%r226, 4;
	mov.b32 	%r228, -1;
	// begin inline asm
	shfl.sync.down.b32 %r209, %r210, %r226, %r182, %r228;
	// end inline asm
	// begin inline asm
	shfl.sync.down.b32 %r214, %r215, %r226, %r182, %r228;
	// end inline asm
	mov.b64 	%rd255, {%r209, %r214};
	mov.b64 	%fd102, %rd255;
	mov.b64 	{%r220, %r225}, %rd297;
	// begin inline asm
	shfl.sync.down.b32 %r219, %r220, %r226, %r182, %r228;
	// end inline asm
	// begin inline asm
	shfl.sync.down.b32 %r224, %r225, %r226, %r182, %r228;
	// end inline asm
	mov.b64 	%rd72, {%r219, %r224};
	add.s32 	%r229, %r163, 4;
	setp.gt.s32 	%p127, %r229, %r182;
	mov.u64 	%rd298, %rd297;
	mov.f64 	%fd313, %fd312;
	@%p127 bra 	$L__BB6_83;
	abs.f64 	%fd103, %fd312;
	abs.f64 	%fd104, %fd102;
	setp.lt.f64 	%p128, %fd103, %fd104;
	mov.u64 	%rd298, %rd72;
	mov.f64 	%fd313, %fd102;
	@%p128 bra 	$L__BB6_83;
	setp.lt.f64 	%p129, %fd104, %fd103;
	mov.u64 	%rd298, %rd297;
	mov.f64 	%fd313, %fd312;
	@%p129 bra 	$L__BB6_83;
	setp.lt.s64 	%p130, %rd297, %rd72;
	min.s64 	%rd298, %rd297, %rd72;
	selp.f64 	%fd313, %fd312, %fd102, %p130;
$L__BB6_83:
	mov.b64 	%rd256, %fd313;
	mov.b64 	{%r231, %r236}, %rd256;
	mov.b32 	%r247, 8;
	mov.b32 	%r249, -1;
	// begin inline asm
	shfl.sync.down.b32 %r230, %r231, %r247, %r182, %r249;
	// end inline asm
	// begin inline asm
	shfl.sync.down.b32 %r235, %r236, %r247, %r182, %r249;
	// end inline asm
	mov.b64 	%rd257, {%r230, %r235};
	mov.b64 	%fd107, %rd257;
	mov.b64 	{%r241, %r246}, %rd298;
	// begin inline asm
	shfl.sync.down.b32 %r240, %r241, %r247, %r182, %r249;
	// end inline asm
	// begin inline asm
	shfl.sync.down.b32 %r245, %r246, %r247, %r182, %r249;
	// end inline asm
	mov.b64 	%rd75, {%r240, %r245};
	add.s32 	%r250, %r163, 8;
	setp.gt.s32 	%p131, %r250, %r182;
	mov.u64 	%rd299, %rd298;
	mov.f64 	%fd314, %fd313;
	@%p131 bra 	$L__BB6_87;
	abs.f64 	%fd108, %fd313;
	abs.f64 	%fd109, %fd107;
	setp.lt.f64 	%p132, %fd108, %fd109;
	mov.u64 	%rd299, %rd75;
	mov.f64 	%fd314, %fd107;
	@%p132 bra 	$L__BB6_87;
	setp.lt.f64 	%p133, %fd109, %fd108;
	mov.u64 	%rd299, %rd298;
	mov.f64 	%fd314, %fd313;
	@%p133 bra 	$L__BB6_87;
	setp.lt.s64 	%p134, %rd298, %rd75;
	min.s64 	%rd299, %rd298, %rd75;
	selp.f64 	%fd314, %fd313, %fd107, %p134;
$L__BB6_87:
	mov.b64 	%rd258, %fd314;
	mov.b64 	{%r252, %r257}, %rd258;
	mov.b32 	%r268, 16;
	mov.b32 	%r270, -1;
	// begin inline asm
	shfl.sync.down.b32 %r251, %r252, %r268, %r182, %r270;
	// end inline asm
	// begin inline asm
	shfl.sync.down.b32 %r256, %r257, %r268, %r182, %r270;
	// end inline asm
	mov.b64 	%rd259, {%r251, %r256};
	mov.b64 	%fd112, %rd259;
	mov.b64 	{%r262, %r267}, %rd299;
	// begin inline asm
	shfl.sync.down.b32 %r261, %r262, %r268, %r182, %r270;
	// end inline asm
	// begin inline asm
	shfl.sync.down.b32 %r266, %r267, %r268, %r182, %r270;
	// end inline asm
	mov.b64 	%rd78, {%r261, %r266};
	add.s32 	%r271, %r163, 16;
	setp.gt.s32 	%p135, %r271, %r182;
	mov.u64 	%rd340, %rd299;
	mov.f64 	%fd351, %fd314;
	@%p135 bra 	$L__BB6_91;
	abs.f64 	%fd113, %fd314;
	abs.f64 	%fd114, %fd112;
	setp.lt.f64 	%p136, %fd113, %fd114;
	mov.u64 	%rd340, %rd78;
	mov.f64 	%fd351, %fd112;
	@%p136 bra 	$L__BB6_91;
	setp.lt.f64 	%p137, %fd114, %fd113;
	mov.u64 	%rd340, %rd299;
	mov.f64 	%fd351, %fd314;
	@%p137 bra 	$L__BB6_91;
	setp.lt.s64 	%p138, %rd299, %rd78;
	min.s64 	%rd340, %rd299, %rd78;
	selp.f64 	%fd351, %fd314, %fd112, %p138;
$L__BB6_91:
	setp.ne.s32 	%p139, %r163, 0;
	@%p139 bra 	$L__BB6_93;
	shr.u32 	%r272, %r2, 1;
	and.b32  	%r273, %r272, 496;
	mov.u32 	%r274, _ZN6thrust24THRUST_300001_SM_1000_NS8cuda_cub4core6detail5shmemE;
	add.s32 	%r275, %r274, %r273;
	st.shared.f64 	[%r275+8], %fd351;
	st.shared.u64 	[%r275+16], %rd340;
$L__BB6_93:
	bar.sync 	0;
	setp.ne.s32 	%p140, %r2, 0;
	@%p140 bra 	$L__BB6_204;
	setp.lt.s32 	%p141, %r1, 33;
	mov.f64 	%fd316, %fd351;
	mov.u64 	%rd301, %rd340;
	@%p141 bra 	$L__BB6_98;
	ld.shared.f64 	%fd117, [_ZN6thrust24THRUST_300001_SM_1000_NS8cuda_cub4core6detail5shmemE+24];
	ld.shared.u64 	%rd81, [_ZN6thrust24THRUST_300001_SM_1000_NS8cuda_cub4core6detail5shmemE+32];
	abs.f64 	%fd118, %fd351;
	abs.f64 	%fd119, %fd117;
	setp.lt.f64 	%p142, %fd118, %fd119;
	mov.f64 	%fd316, %fd117;
	mov.u64 	%rd301, %rd81;
	@%p142 bra 	$L__BB6_98;
	setp.lt.f64 	%p143, %fd119, %fd118;
	mov.f64 	%fd316, %fd351;
	mov.u64 	%rd301, %rd340;
	@%p143 bra 	$L__BB6_98;
	setp.lt.s64 	%p144, %rd340, %rd81;
	min.s64 	%rd301, %rd340, %rd81;
	selp.f64 	%fd316, %fd351, %fd117, %p144;
$L__BB6_98:
	setp.lt.s32 	%p145, %r1, 65;
	mov.f64 	%fd317, %fd316;
	mov.u64 	%rd302, %rd301;
	@%p145 bra 	$L__BB6_102;
	ld.shared.f64 	%fd122, [_ZN6thrust24THRUST_300001_SM_1000_NS8cuda_cub4core6detail5shmemE+40];
	ld.shared.u64 	%rd84, [_ZN6thrust24THRUST_300001_SM_1000_NS8cuda_cub4core6detail5shmemE+48];
	abs.f64 	%fd123, %fd316;
	abs.f64 	%fd124, %fd122;
	setp.lt.f64 	%p146, %fd123, %fd124;
	mov.f64 	%fd317, %fd122;
	mov.u64 	%rd302, %rd84;
	@%p146 bra 	$L__BB6_102;
	setp.lt.f64 	%p147, %fd124, %fd123;
	mov.f64 	%fd317, %fd316;
	mov.u64 	%rd302, %rd301;
	@%p147 bra 	$L__BB6_102;
	setp.lt.s64 	%p148, %rd301, %rd84;
	min.s64 	%rd302, %rd301, %rd84;
	selp.f64 	%fd317, %fd316, %fd122, %p148;
$L__BB6_102:
	setp.lt.s32 	%p149, %r1, 97;
	mov.f64 	%fd318, %fd317;
	mov.u64 	%rd303, %rd302;
	@%p149 bra 	$L__BB6_106;
	ld.shared.f64 	%fd127, [_ZN6thrust24THRUST_300001_SM_1000_NS8cuda_cub4core6detail5shmemE+56];
	ld.shared.u64 	%rd87, [_ZN6thrust24THRUST_300001_SM_1000_NS8cuda_cub4core6detail5shmemE+64];
	abs.f64 	%fd128, %fd317;
	abs.f64 	%fd129, %fd127;
	setp.lt.f64 	%p150, %fd128, %fd129;
	mov.f64 	%fd318, %fd127;
	mov.u64 	%rd303, %rd87;
	@%p150 bra 	$L__BB6_106;
	setp.lt.f64 	%p151, %fd129, %fd128;
	mov.f64 	%fd318, %fd317;
	mov.u64 	%rd303, %rd302;
	@%p151 bra 	$L__BB6_106;
	setp.lt.s64 	%p152, %rd302, %rd87;
	min.s64 	%rd303, %rd302, %rd87;
	selp.f64 	%fd318, %fd317, %fd127, %p152;
$L__BB6_106:
	setp.lt.s32 	%p153, %r1, 129;
	mov.f64 	%fd319, %fd318;
	mov.u64 	%rd304, %rd303;
	@%p153 bra 	$L__BB6_110;
	ld.shared.f64 	%fd132, [_ZN6thrust24THRUST_300001_SM_1000_NS8cuda_cub4core6detail5shmemE+72];
	ld.shared.u64 	%rd90, [_ZN6thrust24THRUST_300001_SM_1000_NS8cuda_cub4core6detail5shmemE+80];
	abs.f64 	%fd133, %fd318;
	abs.f64 	%fd134, %fd132;
	setp.lt.f64 	%p154, %fd133, %fd134;
	mov.f64 	%fd319, %fd132;
	mov.u64 	%rd304, %rd90;
	@%p154 bra 	$L__BB6_110;
	setp.lt.f64 	%p155, %fd134, %fd133;
	mov.f64 	%fd319, %fd318;
	mov.u64 	%rd304, %rd303;
	@%p155 bra 	$L__BB6_110;
	setp.lt.s64 	%p156, %rd303, %rd90;
	min.s64 	%rd304, %rd303, %rd90;
	selp.f64 	%fd319, %fd318, %fd132, %p156;
$L__BB6_110:
	setp.lt.s32 	%p157, %r1, 161;
	mov.f64 	%fd320, %fd319;
	mov.u64 	%rd305, %rd304;
	@%p157 bra 	$L__BB6_114;
	ld.shared.f64 	%fd137, [_ZN6thrust24THRUST_300001_SM_1000_NS8cuda_cub4core6detail5shmemE+88];
	ld.shared.u64 	%rd93, [_ZN6thrust24THRUST_300001_SM_1000_NS8cuda_cub4core6detail5shmemE+96];
	abs.f64 	%fd138, %fd319;
	abs.f64 	%fd139, %fd137;
	setp.lt.f64 	%p158, %fd138, %fd139;
	mov.f64 	%fd320, %fd137;
	mov.u64 	%rd305, %rd93;
	@%p158 bra 	$L__BB6_114;
	setp.lt.f64 	%p159, %fd139, %fd138;
	mov.f64 	%fd320, %fd319;
	mov.u64 	%rd305, %rd304;
	@%p159 bra 	$L__BB6_114;
	setp.lt.s64 	%p160, %rd304, %rd93;
	min.s64 	%rd305, %rd304, %rd93;
	selp.f64 	%fd320, %fd319, %fd137, %p160;
$L__BB6_114:
	setp.lt.s32 	%p161, %r1, 193;
	mov.f64 	%fd321, %fd320;
	mov.u64 	%rd306, %rd305;
	@%p161 bra 	$L__BB6_118;
	ld.shared.f64 	%fd142, [_ZN6thrust24THRUST_300001_SM_1000_NS8cuda_cub4core6detail5shmemE+104];
	ld.shared.u64 	%rd96, [_ZN6thrust24THRUST_300001_SM_1000_NS8cuda_cub4core6detail5shmemE+112];
	abs.f64 	%fd143, %fd320;
	abs.f64 	%fd144, %fd142;
	setp.lt.f64 	%p162, %fd143, %fd144;
	mov.f64 	%fd321, %fd142;
	mov.u64 	%rd306, %rd96;
	@%p162 bra 	$L__BB6_118;
	setp.lt.f64 	%p163, %fd144, %fd143;
	mov.f64 	%fd321, %fd320;
	mov.u64 	%rd306, %rd305;
	@%p163 bra 	$L__BB6_118;
	setp.lt.s64 	%p164, %rd305, %rd96;
	min.s64 	%rd306, %rd305, %rd96;
	selp.f64 	%fd321, %fd320, %fd142, %p164;
$L__BB6_118:
	setp.lt.s32 	%p165, %r1, 225;
	mov.u64 	%rd340, %rd306;
	mov.f64 	%fd351, %fd321;
	@%p165 bra 	$L__BB6_204;
	ld.shared.f64 	%fd147, [_ZN6thrust24THRUST_300001_SM_1000_NS8cuda_cub4core6detail5shmemE+120];
	ld.shared.u64 	%rd99, [_ZN6thrust24THRUST_300001_SM_1000_NS8cuda_cub4core6detail5shmemE+128];
	abs.f64 	%fd148, %fd321;
	abs.f64 	%fd149, %fd147;
	setp.lt.f64 	%p166, %fd148, %fd149;
	mov.u64 	%rd340, %rd99;
	mov.f64 	%fd351, %fd147;
	@%p166 bra 	$L__BB6_204;
	setp.lt.f64 	%p167, %fd149, %fd148;
	mov.u64 	%rd340, %rd306;
	mov.f64 	%fd351, %fd321;
	@%p167 bra 	$L__BB6_204;
	setp.lt.s64 	%p168, %rd306, %rd99;
	min.s64 	%rd340, %rd306, %rd99;
	selp.f64 	%fd351, %fd321, %fd147, %p168;
	bra.uni 	$L__BB6_204;
$L__BB6_122:
	mov.u32 	%r18, %tid.x;
	cvt.u64.u32 	%rd101, %r18;
	mul.wide.u32 	%rd195, %r18, 8;
	add.s64 	%rd102, %rd1, %rd195;
	ld.global.f64 	%fd274, [%rd102];
	add.s32 	%r31, %r18, 256;
	cvt.u64.u32 	%rd196, %r31;
	ld.global.f64 	%fd275, [%rd102+2048];
	add.s32 	%r32, %r18, 512;
	cvt.u64.u32 	%rd197, %r32;
	ld.global.f64 	%fd276, [%rd102+4096];
	add.s32 	%r33, %r18, 768;
	cvt.u64.u32 	%rd198, %r33;
	ld.global.f64 	%fd277, [%rd102+6144];
	or.b32  	%r34, %r18, 1024;
	cvt.u64.u32 	%rd103, %r34;
	add.s64 	%rd327, %rd192, %rd103;
	ld.global.f64 	%fd338, [%rd102+8192];
	abs.f64 	%fd278, %fd274;
	abs.f64 	%fd279, %fd275;
	setp.geu.f64 	%p3, %fd278, %fd279;
	selp.f64 	%fd280, %fd274, %fd275, %p3;
	selp.b64 	%rd199, %rd101, %rd196, %p3;
	abs.f64 	%fd281, %fd280;
	abs.f64 	%fd282, %fd276;
	setp.geu.f64 	%p4, %fd281, %fd282;
	selp.f64 	%fd283, %fd280, %fd276, %p4;
	selp.b64 	%rd200, %rd199, %rd197, %p4;
	abs.f64 	%fd284, %fd283;
	abs.f64 	%fd285, %fd277;
	setp.geu.f64 	%p5, %fd284, %fd285;
	selp.f64 	%fd152, %fd283, %fd277, %p5;
	selp.b64 	%rd105, %rd200, %rd198, %p5;
	abs.f64 	%fd153, %fd152;
	abs.f64 	%fd154, %fd338;
	setp.lt.f64 	%p6, %fd153, %fd154;
	@%p6 bra 	$L__BB6_124;
	setp.lt.f64 	%p7, %fd154, %fd153;
	setp.lt.u64 	%p8, %rd105, %rd103;
	or.pred  	%p9, %p7, %p8;
	selp.f64 	%fd338, %fd152, %fd338, %p9;
	add.s64 	%rd203, %rd192, %rd105;
	selp.b64 	%rd327, %rd203, %rd327, %p9;
$L__BB6_124:
	setp.lt.u64 	%p10, %rd194, 2560;
	mov.b64 	%rd316, 1280;
	@%p10 bra 	$L__BB6_137;
	mov.b64 	%rd308, 1280;
	mov.f64 	%fd323, %fd338;
$L__BB6_126:
	add.s64 	%rd206, %rd308, %rd101;
	shl.b64 	%rd207, %rd308, 3;
	add.s64 	%rd208, %rd102, %rd207;
	add.s64 	%rd310, %rd206, %rd192;
	ld.global.f64 	%fd324, [%rd208];
	ld.global.f64 	%fd325, [%rd208+2048];
	ld.global.f64 	%fd326, [%rd208+4096];
	add.s64 	%rd313, %rd310, 768;
	ld.global.f64 	%fd327, [%rd208+6144];
	ld.global.f64 	%fd338, [%rd208+8192];
	abs.f64 	%fd163, %fd323;
	abs.f64 	%fd164, %fd324;
	setp.lt.f64 	%p11, %fd163, %fd164;
	@%p11 bra 	$L__BB6_128;
	setp.lt.f64 	%p12, %fd164, %fd163;
	setp.lt.s64 	%p13, %rd327, %rd310;
	or.pred  	%p14, %p12, %p13;
	selp.f64 	%fd324, %fd323, %fd324, %p14;
	selp.b64 	%rd310, %rd327, %rd310, %p14;
$L__BB6_128:
	add.s64 	%rd209, %rd308, %rd101;
	add.s64 	%rd210, %rd209, %rd192;
	add.s64 	%rd311, %rd210, 256;
	abs.f64 	%fd167, %fd324;
	abs.f64 	%fd168, %fd325;
	setp.lt.f64 	%p15, %fd167, %fd168;
	@%p15 bra 	$L__BB6_130;
	setp.lt.f64 	%p16, %fd168, %fd167;
	setp.lt.s64 	%p17, %rd310, %rd311;
	or.pred  	%p18, %p16, %p17;
	selp.f64 	%fd325, %fd324, %fd325, %p18;
	selp.b64 	%rd311, %rd310, %rd311, %p18;
$L__BB6_130:
	add.s64 	%rd211, %rd308, %rd101;
	add.s64 	%rd212, %rd211, %rd192;
	add.s64 	%rd312, %rd212, 512;
	abs.f64 	%fd171, %fd325;
	abs.f64 	%fd172, %fd326;
	setp.lt.f64 	%p19, %fd171, %fd172;
	@%p19 bra 	$L__BB6_132;
	setp.lt.f64 	%p20, %fd172, %fd171;
	setp.lt.s64 	%p21, %rd311, %rd312;
	or.pred  	%p22, %p20, %p21;
	selp.f64 	%fd326, %fd325, %fd326, %p22;
	selp.b64 	%rd312, %rd311, %rd312, %p22;
$L__BB6_132:
	abs.f64 	%fd175, %fd326;
	abs.f64 	%fd176, %fd327;
	setp.lt.f64 	%p23, %fd175, %fd176;
	@%p23 bra 	$L__BB6_134;
	setp.lt.f64 	%p24, %fd176, %fd175;
	setp.lt.s64 	%p25, %rd312, %rd313;
	or.pred  	%p26, %p24, %p25;
	selp.f64 	%fd327, %fd326, %fd327, %p26;
	selp.b64 	%rd313, %rd312, %rd313, %p26;
$L__BB6_134:
	add.s64 	%rd213, %rd308, %rd101;
	add.s64 	%rd214, %rd213, %rd192;
	add.s64 	%rd327, %rd214, 1024;
	abs.f64 	%fd179, %fd327;
	abs.f64 	%fd180, %fd338;
	setp.lt.f64 	%p27, %fd179, %fd180;
	@%p27 bra 	$L__BB6_136;
	setp.lt.f64 	%p28, %fd180, %fd179;
	setp.lt.s64 	%p29, %rd313, %rd327;
	or.pred  	%p30, %p28, %p29;
	selp.f64 	%fd338, %fd327, %fd338, %p30;
	selp.b64 	%rd327, %rd313, %rd327, %p30;
$L__BB6_136:
	add.s64 	%rd316, %rd308, 1280;
	add.s64 	%rd215, %rd308, 2560;
	setp.le.s64 	%p31, %rd215, %rd194;
	mov.u64 	%rd308, %rd316;
	mov.f64 	%fd323, %fd338;
	@%p31 bra 	$L__BB6_126;
$L__BB6_137:
	setp.le.s64 	%p32, %rd194, %rd316;
	@%p32 bra 	$L__BB6_160;
	cvt.u32.u64 	%r35, %rd316;
	cvt.u32.u64 	%r36, %rd194;
	sub.s32 	%r19, %r36, %r35;
	setp.ge.s32 	%p33, %r18, %r19;
	@%p33 bra 	$L__BB6_160;
	cvta.to.global.u64 	%rd128, %rd191;
	not.b32 	%r38, %r18;
	add.s32 	%r39, %r38, %r36;
	sub.s32 	%r20, %r39, %r35;
	and.b32  	%r41, %r20, 768;
	setp.eq.s32 	%p34, %r41, 768;
	mov.u32 	%r389, %r18;
	@%p34 bra 	$L__BB6_145;
	add.s64 	%rd217, %rd316, %rd101;
	add.s64 	%rd318, %rd217, %rd192;
	shl.b64 	%rd218, %rd217, 3;
	add.s64 	%rd317, %rd128, %rd218;
	shr.u32 	%r42, %r20, 8;
	add.s32 	%r43, %r42, 1;
	and.b32  	%r44, %r43, 3;
	neg.s32 	%r387, %r44;
	mov.u32 	%r389, %r18;
$L__BB6_141:
	.pragma "nounroll";
	mov.u64 	%rd133, %rd327;
	mov.f64 	%fd184, %fd338;
	ld.global.f64 	%fd185, [%rd317];
	abs.f64 	%fd186, %fd184;
	abs.f64 	%fd187, %fd185;
	setp.lt.f64 	%p35, %fd186, %fd187;
	mov.f64 	%fd338, %fd185;
	mov.u64 	%rd327, %rd318;
	@%p35 bra 	$L__BB6_144;
	setp.lt.f64 	%p36, %fd187, %fd186;
	mov.f64 	%fd338, %fd184;
	mov.u64 	%rd327, %rd133;
	@%p36 bra 	$L__BB6_144;
	setp.lt.s64 	%p37, %rd133, %rd318;
	selp.f64 	%fd338, %fd184, %fd185, %p37;
	min.s64 	%rd327, %rd133, %rd318;
$L__BB6_144:
	add.s32 	%r389, %r389, 256;
	add.s64 	%rd318, %rd318, 256;
	add.s64 	%rd317, %rd317, 2048;
	add.s32 	%r387, %r387, 1;
	setp.ne.s32 	%p38, %r387, 0;
	@%p38 bra 	$L__BB6_141;
$L__BB6_145:
	setp.lt.u32 	%p39, %r20, 768;
	@%p39 bra 	$L__BB6_160;
	add.s32 	%r390, %r389, 512;
$L__BB6_147:
	mov.u32 	%r28, %r390;
	add.s32 	%r45, %r28, -512;
	cvt.u64.u32 	%rd219, %r45;
	add.s64 	%rd220, %rd316, %rd219;
	shl.b64 	%rd221, %rd220, 3;
	add.s64 	%rd141, %rd128, %rd221;
	add.s64 	%rd142, %rd220, %rd192;
	ld.global.f64 	%fd193, [%rd141];
	abs.f64 	%fd194, %fd338;
	abs.f64 	%fd195, %fd193;
	setp.lt.f64 	%p40, %fd194, %fd195;
	mov.f64 	%fd335, %fd193;
	mov.u64 	%rd324, %rd142;
	@%p40 bra 	$L__BB6_150;
	setp.lt.f64 	%p41, %fd195, %fd194;
	mov.f64 	%fd335, %fd338;
	mov.u64 	%rd324, %rd327;
	@%p41 bra 	$L__BB6_150;
	setp.lt.s64 	%p42, %rd327, %rd142;
	selp.f64 	%fd335, %fd338, %fd193, %p42;
	min.s64 	%rd324, %rd327, %rd142;
$L__BB6_150:
	add.s32 	%r46, %r28, -256;
	cvt.u64.u32 	%rd222, %r46;
	add.s64 	%rd223, %rd316, %rd222;
	add.s64 	%rd145, %rd223, %rd192;
	ld.global.f64 	%fd198, [%rd141+2048];
	abs.f64 	%fd199, %fd335;
	abs.f64 	%fd200, %fd198;
	setp.lt.f64 	%p43, %fd199, %fd200;
	mov.f64 	%fd336, %fd198;
	mov.u64 	%rd325, %rd145;
	@%p43 bra 	$L__BB6_153;
	setp.lt.f64 	%p44, %fd200, %fd199;
	mov.f64 	%fd336, %fd335;
	mov.u64 	%rd325, %rd324;
	@%p44 bra 	$L__BB6_153;
	setp.lt.s64 	%p45, %rd324, %rd145;
	selp.f64 	%fd336, %fd335, %fd198, %p45;
	min.s64 	%rd325, %rd324, %rd145;
$L__BB6_153:
	cvt.u64.u32 	%rd224, %r28;
	add.s64 	%rd225, %rd316, %rd224;
	add.s64 	%rd148, %rd225, %rd192;
	ld.global.f64 	%fd203, [%rd141+4096];
	abs.f64 	%fd204, %fd336;
	abs.f64 	%fd205, %fd203;
	setp.lt.f64 	%p46, %fd204, %fd205;
	mov.f64 	%fd337, %fd203;
	mov.u64 	%rd326, %rd148;
	@%p46 bra 	$L__BB6_156;
	setp.lt.f64 	%p47, %fd205, %fd204;
	mov.f64 	%fd337, %fd336;
	mov.u64 	%rd326, %rd325;
	@%p47 bra 	$L__BB6_156;
	setp.lt.s64 	%p48, %rd325, %rd148;
	selp.f64 	%fd337, %fd336, %fd203, %p48;
	min.s64 	%rd326, %rd325, %rd148;
$L__BB6_156:
	add.s32 	%r47, %r28, 256;
	cvt.u64.u32 	%rd226, %r47;
	add.s64 	%rd227, %rd316, %rd226;
	add.s64 	%rd151, %rd227, %rd192;
	ld.global.f64 	%fd208, [%rd141+6144];
	abs.f64 	%fd209, %fd337;
	abs.f64 	%fd210, %fd208;
	setp.lt.f64 	%p49, %fd209, %fd210;
	mov.f64 	%fd338, %fd208;
	mov.u64 	%rd327, %rd151;
	@%p49 bra 	$L__BB6_159;
	setp.lt.f64 	%p50, %fd210, %fd209;
	mov.f64 	%fd338, %fd337;
	mov.u64 	%rd327, %rd326;
	@%p50 bra 	$L__BB6_159;
	setp.lt.s64 	%p51, %rd326, %rd151;
	selp.f64 	%fd338, %fd337, %fd208, %p51;
	min.s64 	%rd327, %rd326, %rd151;
$L__BB6_159:
	add.s32 	%r390, %r28, 1024;
	add.s32 	%r48, %r28, 512;
	setp.lt.s32 	%p52, %r48, %r19;
	@%p52 bra 	$L__BB6_147;
$L__BB6_160:
	// begin inline asm
	mov.u32 %r49, %laneid;
	// end inline asm
	mov.b64 	%rd228, %fd338;
	mov.b64 	{%r51, %r56}, %rd228;
	mov.b32 	%r67, 1;
	mov.b32 	%r68, 31;
	mov.b32 	%r69, -1;
	// begin inline asm
	shfl.sync.down.b32 %r50, %r51, %r67, %r68, %r69;
	// end inline asm
	// begin inline asm
	shfl.sync.down.b32 %r55, %r56, %r67, %r68, %r69;
	// end inline asm
	mov.b64 	%rd229, {%r50, %r55};
	mov.b64 	%fd214, %rd229;
	mov.b64 	{%r61, %r66}, %rd327;
	// begin inline asm
	shfl.sync.down.b32 %r60, %r61, %r67, %r68, %r69;
	// end inline asm
	// begin inline asm
	shfl.sync.down.b32 %r65, %r66, %r67, %r68, %r69;
	// end inline asm
	mov.b64 	%rd155, {%r60, %r65};
	setp.gt.s32 	%p53, %r49, 30;
	mov.f64 	%fd340, %fd338;
	mov.u64 	%rd329, %rd327;
	@%p53 bra 	$L__BB6_164;
	abs.f64 	%fd215, %fd338;
	abs.f64 	%fd216, %fd214;
	setp.lt.f64 	%p54, %fd215, %fd216;
	mov.f64 	%fd340, %fd214;
	mov.u64 	%rd329, %rd155;
	@%p54 bra 	$L__BB6_164;
	setp.lt.f64 	%p55, %fd216, %fd215;
	mov.f64 	%fd340, %fd338;
	mov.u64 	%rd329, %rd327;
	@%p55 bra 	$L__BB6_164;
	setp.lt.s64 	%p56, %rd327, %rd155;
	selp.f64 	%fd340, %fd338, %fd214, %p56;
	min.s64 	%rd329, %rd327, %rd155;
$L__BB6_164:
	mov.b64 	%rd230, %fd340;
	mov.b64 	{%r71, %r76}, %rd230;
	mov.b32 	%r87, 2;
	mov.b32 	%r88, 31;
	mov.b32 	%r89, -1;
	// begin inline asm
	shfl.sync.down.b32 %r70, %r71, %r87, %r88, %r89;
	// end inline asm
	// begin inline asm
	shfl.sync.down.b32 %r75, %r76, %r87, %r88, %r89;
	// end inline asm
	mov.b64 	%rd231, {%r70, %r75};
	mov.b64 	%fd219, %rd231;
	mov.b64 	{%r81, %r86}, %rd329;
	// begin inline asm
	shfl.sync.down.b32 %r80, %r81, %r87, %r88, %r89;
	// end inline asm
	// begin inline asm
	shfl.sync.down.b32 %r85, %r86, %r87, %r88, %r89;
	// end inline asm
	mov.b64 	%rd158, {%r80, %r85};
	setp.gt.s32 	%p57, %r49, 29;
	mov.f64 	%fd341, %fd340;
	mov.u64 	%rd330, %rd329;
	@%p57 bra 	$L__BB6_168;
	abs.f64 	%fd220, %fd340;
	abs.f64 	%fd221, %fd219;
	setp.lt.f64 	%p58, %fd220, %fd221;
	mov.f64 	%fd341, %fd219;
	mov.u64 	%rd330, %rd158;
	@%p58 bra 	$L__BB6_168;
	setp.lt.f64 	%p59, %fd221, %fd220;
	mov.f64 	%fd341, %fd340;
	mov.u64 	%rd330, %rd329;
	@%p59 bra 	$L__BB6_168;
	setp.lt.s64 	%p60, %rd329, %rd158;
	selp.f64 	%fd341, %fd340, %fd219, %p60;
	min.s64 	%rd330, %rd329, %rd158;
$L__BB6_168:
	mov.b64 	%rd232, %fd341;
	mov.b64 	{%r91, %r96}, %rd232;
	mov.b32 	%r107, 4;
	mov.b32 	%r108, 31;
	mov.b32 	%r109, -1;
	// begin inline asm
	shfl.sync.down.b32 %r90, %r91, %r107, %r108, %r109;
	// end inline asm
	// begin inline asm
	shfl.sync.down.b32 %r95, %r96, %r107, %r108, %r109;
	// end inline asm
	mov.b64 	%rd233, {%r90, %r95};
	mov.b64 	%fd224, %rd233;
	mov.b64 	{%r101, %r106}, %rd330;
	// begin inline asm
	shfl.sync.down.b32 %r100, %r101, %r107, %r108, %r109;
	// end inline asm
	// begin inline asm
	shfl.sync.down.b32 %r105, %r106, %r107, %r108, %r109;
	// end inline asm
	mov.b64 	%rd161, {%r100, %r105};
	setp.gt.s32 	%p61, %r49, 27;
	mov.f64 	%fd342, %fd341;
	mov.u64 	%rd331, %rd330;
	@%p61 bra 	$L__BB6_172;
	abs.f64 	%fd225, %fd341;
	abs.f64 	%fd226, %fd224;
	setp.lt.f64 	%p62, %fd225, %fd226;
	mov.f64 	%fd342, %fd224;
	mov.u64 	%rd331, %rd161;
	@%p62 bra 	$L__BB6_172;
	setp.lt.f64 	%p63, %fd226, %fd225;
	mov.f64 	%fd342, %fd341;
	mov.u64 	%rd331, %rd330;
	@%p63 bra 	$L__BB6_172;
	setp.lt.s64 	%p64, %rd330, %rd161;
	selp.f64 	%fd342, %fd341, %fd224, %p64;
	min.s64 	%rd331, %rd330, %rd161;
$L__BB6_172:
	mov.b64 	%rd234, %fd342;
	mov.b64 	{%r111, %r116}, %rd234;
	mov.b32 	%r127, 8;
	mov.b32 	%r128, 31;
	mov.b32 	%r129, -1;
	// begin inline asm
	shfl.sync.down.b32 %r110, %r111, %r127, %r128, %r129;
	// end inline asm
	// begin inline asm
	shfl.sync.down.b32 %r115, %r116, %r127, %r128, %r129;
	// end inline asm
	mov.b64 	%rd235, {%r110, %r115};
	mov.b64 	%fd229, %rd235;
	mov.b64 	{%r121, %r126}, %rd331;
	// begin inline asm
	shfl.sync.down.b32 %r120, %r121, %r127, %r128, %r129;
	// end inline asm
	// begin inline asm
	shfl.sync.down.b32 %r125, %r126, %r127, %r128, %r129;
	// end inline asm
	mov.b64 	%rd164, {%r120, %r125};
	setp.gt.s32 	%p65, %r49, 23;
	mov.f64 	%fd343, %fd342;
	mov.u64 	%rd332, %rd331;
	@%p65 bra 	$L__BB6_176;
	abs.f64 	%fd230, %fd342;
	abs.f64 	%fd231, %fd229;
	setp.lt.f64 	%p66, %fd230, %fd231;
	mov.f64 	%fd343, %fd229;
	mov.u64 	%rd332, %rd164;
	@%p66 bra 	$L__BB6_176;
	setp.lt.f64 	%p67, %fd231, %fd230;
	mov.f64 	%fd343, %fd342;
	mov.u64 	%rd332, %rd331;
	@%p67 bra 	$L__BB6_176;
	setp.lt.s64 	%p68, %rd331, %rd164;
	selp.f64 	%fd343, %fd342, %fd229, %p68;
	min.s64 	%rd332, %rd331, %rd164;
$L__BB6_176:
	mov.b64 	%rd236, %fd343;
	mov.b64 	{%r131, %r136}, %rd236;
	mov.b32 	%r147, 16;
	mov.b32 	%r148, 31;
	mov.b32 	%r149, -1;
	// begin inline asm
	shfl.sync.down.b32 %r130, %r131, %r147, %r148, %r149;
	// end inline asm
	// begin inline asm
	shfl.sync.down.b32 %r135, %r136, %r147, %r148, %r149;
	// end inline asm
	mov.b64 	%rd237, {%r130, %r135};
	mov.b64 	%fd234, %rd237;
	mov.b64 	{%r141, %r146}, %rd332;
	// begin inline asm
	shfl.sync.down.b32 %r140, %r141, %r147, %r148, %r149;
	// end inline asm
	// begin inline asm
	shfl.sync.down.b32 %r145, %r146, %r147, %r148, %r149;
	// end inline asm
	mov.b64 	%rd167, {%r140, %r145};
	setp.gt.s32 	%p69, %r49, 15;
	mov.f64 	%fd351, %fd343;
	mov.u64 	%rd340, %rd332;
	@%p69 bra 	$L__BB6_180;
	abs.f64 	%fd235, %fd343;
	abs.f64 	%fd236, %fd234;
	setp.lt.f64 	%p70, %fd235, %fd236;
	mov.f64 	%fd351, %fd234;
	mov.u64 	%rd340, %rd167;
	@%p70 bra 	$L__BB6_180;
	setp.lt.f64 	%p71, %fd236, %fd235;
	mov.f64 	%fd351, %fd343;
	mov.u64 	%rd340, %rd332;
	@%p71 bra 	$L__BB6_180;
	setp.lt.s64 	%p72, %rd332, %rd167;
	selp.f64 	%fd351, %fd343, %fd234, %p72;
	min.s64 	%rd340, %rd332, %rd167;
$L__BB6_180:
	setp.ne.s32 	%p73, %r49, 0;
	@%p73 bra 	$L__BB6_182;
	shr.u32 	%r150, %r18, 1;
	and.b32  	%r151, %r150, 496;
	mov.u32 	%r152, _ZN6thrust24THRUST_300001_SM_1000_NS8cuda_cub4core6detail5shmemE;
	add.s32 	%r153, %r152, %r151;
	st.shared.f64 	[%r153+8], %fd351;
	st.shared.u64 	[%r153+16], %rd340;
$L__BB6_182:
	bar.sync 	0;
	setp.ne.s32 	%p74, %r18, 0;
	@%p74 bra 	$L__BB6_204;
	ld.shared.f64 	%fd239, [_ZN6thrust24THRUST_300001_SM_1000_NS8cuda_cub4core6detail5shmemE+24];
	ld.shared.u64 	%rd170, [_ZN6thrust24THRUST_300001_SM_1000_NS8cuda_cub4core6detail5shmemE+32];
	abs.f64 	%fd240, %fd351;
	abs.f64 	%fd241, %fd239;
	setp.lt.f64 	%p75, %fd240, %fd241;
	mov.f64 	%fd345, %fd239;
	mov.u64 	%rd334, %rd170;
	@%p75 bra 	$L__BB6_186;
	setp.lt.f64 	%p76, %fd241, %fd240;
	mov.f64 	%fd345, %fd351;
	mov.u64 	%rd334, %rd340;
	@%p76 bra 	$L__BB6_186;
	setp.lt.s64 	%p77, %rd340, %rd170;
	selp.f64 	%fd345, %fd351, %fd239, %p77;
	min.s64 	%rd334, %rd340, %rd170;
$L__BB6_186:
	ld.shared.f64 	%fd244, [_ZN6thrust24THRUST_300001_SM_1000_NS8cuda_cub4core6detail5shmemE+40];
	ld.shared.u64 	%rd173, [_ZN6thrust24THRUST_300001_SM_1000_NS8cuda_cub4core6detail5shmemE+48];
	abs.f64 	%fd245, %fd345;
	abs.f64 	%fd246, %fd244;
	setp.lt.f64 	%p78, %fd245, %fd246;
	mov.f64 	%fd346, %fd244;
	mov.u64 	%rd335, %rd173;
	@%p78 bra 	$L__BB6_189;
	setp.lt.f64 	%p79, %fd246, %fd245;
	mov.f64 	%fd346, %fd345;
	mov.u64 	%rd335, %rd334;
	@%p79 bra 	$L__BB6_189;
	setp.lt.s64 	%p80, %rd334, %rd173;
	selp.f64 	%fd346, %fd345, %fd244, %p80;
	min.s64 	%rd335, %rd334, %rd173;
$L__BB6_189:
	ld.shared.f64 	%fd249, [_ZN6thrust24THRUST_300001_SM_1000_NS8cuda_cub4core6detail5shmemE+56];
	ld.shared.u64 	%rd176, [_ZN6thrust24THRUST_300001_SM_1000_NS8cuda_cub4core6detail5shmemE+64];
	abs.f64 	%fd250, %fd346;
	abs.f64 	%fd251, %fd249;
	setp.lt.f64 	%p81, %fd250, %fd251;
	mov.f64 	%fd347, %fd249;
	mov.u64 	%rd336, %rd176;
	@%p81 bra 	$L__BB6_192;
	setp.lt.f64 	%p82, %fd251, %fd250;
	mov.f64 	%fd347, %fd346;
	mov.u64 	%rd336, %rd335;
	@%p82 bra 	$L__BB6_192;
	setp.lt.s64 	%p83, %rd335, %rd176;
	selp.f64 	%fd347, %fd346, %fd249, %p83;
	min.s64 	%rd336, %rd335, %rd176;
$L__BB6_192:
	ld.shared.f64 	%fd254, [_ZN6thrust24THRUST_300001_SM_1000_NS8cuda_cub4core6detail5shmemE+72];
	ld.shared.u64 	%rd179, [_ZN6thrust24THRUST_300001_SM_1000_NS8cuda_cub4core6detail5shmemE+80];
	abs.f64 	%fd255, %fd347;
	abs.f64 	%fd256, %fd254;
	setp.lt.f64 	%p84, %fd255, %fd256;
	mov.f64 	%fd348, %fd254;
	mov.u64 	%rd337, %rd179;
	@%p84 bra 	$L__BB6_195;
	setp.lt.f64 	%p85, %fd256, %fd255;
	mov.f64 	%fd348, %fd347;
	mov.u64 	%rd337, %rd336;
	@%p85 bra 	$L__BB6_195;
	setp.lt.s64 	%p86, %rd336, %rd179;
	selp.f64 	%fd348, %fd347, %fd254, %p86;
	min.s64 	%rd337, %rd336, %rd179;
$L__BB6_195:
	ld.shared.f64 	%fd259, [_ZN6thrust24THRUST_300001_SM_1000_NS8cuda_cub4core6detail5shmemE+88];
	ld.shared.u64 	%rd182, [_ZN6thrust24THRUST_300001_SM_1000_NS8cuda_cub4core6detail5shmemE+96];
	abs.f64 	%fd260, %fd348;
	abs.f64 	%fd261, %fd259;
	setp.lt.f64 	%p87, %fd260, %fd261;
	mov.f64 	%fd349, %fd259;
	mov.u64 	%rd338, %rd182;
	@%p87 bra 	$L__BB6_198;
	setp.lt.f64 	%p88, %fd261, %fd260;
	mov.f64 	%fd349, %fd348;
	mov.u64 	%rd338, %rd337;
	@%p88 bra 	$L__BB6_198;
	setp.lt.s64 	%p89, %rd337, %rd182;
	selp.f64 	%fd349, %fd348, %fd259, %p89;
	min.s64 	%rd338, %rd337, %rd182;
$L__BB6_198:
	ld.shared.f64 	%fd264, [_ZN6thrust24THRUST_300001_SM_1000_NS8cuda_cub4core6detail5shmemE+104];
	ld.shared.u64 	%rd185, [_ZN6thrust24THRUST_300001_SM_1000_NS8cuda_cub4core6detail5shmemE+112];
	abs.f64 	%fd265, %fd349;
	abs.f64 	%fd266, %fd264;
	setp.lt.f64 	%p90, %fd265, %fd266;
	mov.f64 	%fd350, %fd264;
	mov.u64 	%rd339, %rd185;
	@%p90 bra 	$L__BB6_201;
	setp.lt.f64 	%p91, %fd266, %fd265;
	mov.f64 	%fd350, %fd349;
	mov.u64 	%rd339, %rd338;
	@%p91 bra 	$L__BB6_201;
	setp.lt.s64 	%p92, %rd338, %rd185;
	selp.f64 	%fd350, %fd349, %fd264, %p92;
	min.s64 	%rd339, %rd338, %rd185;
$L__BB6_201:
	ld.shared.f64 	%fd269, [_ZN6thrust24THRUST_300001_SM_1000_NS8cuda_cub4core6detail5shmemE+120];
	ld.shared.u64 	%rd188, [_ZN6thrust24THRUST_300001_SM_1000_NS8cuda_cub4core6detail5shmemE+128];
	abs.f64 	%fd270, %fd350;
	abs.f64 	%fd271, %fd269;
	setp.lt.f64 	%p93, %fd270, %fd271;
	mov.u64 	%rd340, %rd188;
	mov.f64 	%fd351, %fd269;
	@%p93 bra 	$L__BB6_204;
	setp.lt.f64 	%p94, %fd271, %fd270;
	mov.u64 	%rd340, %rd339;
	mov.f64 	%fd351, %fd350;
	@%p94 bra 	$L__BB6_204;
	setp.lt.s64 	%p95, %rd339, %rd188;
	selp.f64 	%fd351, %fd350, %fd269, %p95;
	min.s64 	%rd340, %rd339, %rd188;
$L__BB6_204:
	mov.u32 	%r381, %tid.x;
	setp.ne.s32 	%p212, %r381, 0;
	@%p212 bra 	$L__BB6_206;
	ld.param.u64 	%rd271, [_ZN6thrust24THRUST_300001_SM_1000_NS8cuda_cub4core6detail13_kernel_agentINS1_8__reduce11ReduceAgentINS0_12zip_iteratorIN4cuda3std3__45tupleIJNS0_10device_ptrIdEENS0_17counting_iteratorIlNS0_11use_defaultESF_SF_EEEEEEEPNSB_IJdlEEESJ_lNS1_9__extrema9arg_max_fIdl10comparatorEEEEJSI_SK_lSO_EEEvDpT0__param_1];
	cvta.to.global.u64 	%rd270, %rd271;
	st.global.f64 	[%rd270], %fd351;
	st.global.u64 	[%rd270+8], %rd340;
$L__BB6_206:
	ret;

}
	// .globl	_ZN6thrust24THRUST_300001_SM_1000_NS8cuda_cub4core6detail13_kernel_agentINS1_8__reduce11ReduceAgentINS0_12zip_iteratorIN4cuda3std3__45tupleIJNS0_10device_ptrIdEENS0_17counting_iteratorIlNS0_11use_defaultESF_SF_EEEEEEEPNSB_IJdlEEESJ_lNS1_9__extrema9arg_max_fIdl10comparatorEEEEJSI_SK_lN3cub18CUB_300001_SM_100013GridEvenShareIlEENSR_9GridQueueIyEESO_EEEvDpT0_
.visible .entry _ZN6thrust24THRUST_300001_SM_1000_NS8cuda_cub4core6detail13_kernel_agentINS1_8__reduce11ReduceAgentINS0_12zip_iteratorIN4cuda3std3__45tupleIJNS0_10device_ptrIdEENS0_17counting_iteratorIlNS0_11use_defaultESF_SF_EEEEEEEPNSB_IJdlEEESJ_lNS1_9__extrema9arg_max_fIdl10comparatorEEEEJSI_SK_lN3cub18CUB_300001_SM_100013GridEvenShareIlEENSR_9GridQueueIyEESO_EEEvDpT0_(
	.param .align 8 .b8 _ZN6thrust24THRUST_300001_SM_1000_NS8cuda_cub4core6detail13_kernel_agentINS1_8__reduce11ReduceAgentINS0_12zip_iteratorIN4cuda3std3__45tupleIJNS0_10device_ptrIdEENS0_17counting_iteratorIlNS0_11use_defaultESF_SF_EEEEEEEPNSB_IJdlEEESJ_lNS1_9__extrema9arg_max_fIdl10comparatorEEEEJSI_SK_lN3cub18CUB_300001_SM_100013GridEvenShareIlEENSR_9GridQueueIyEESO_EEEvDpT0__param_0[16],
	.param .u64 .ptr .align 1 _ZN6thrust24THRUST_300001_SM_1000_NS8cuda_cub4core6detail13_kernel_agentINS1_8__reduce11ReduceAgentINS0_12zip_iteratorIN4cuda3std3__45tupleIJNS0_10device_ptrIdEENS0_17counting_iteratorIlNS0_11use_defaultESF_SF_EEEEEEEPNSB_IJdlEEESJ_lNS1_9__extrema9arg_max_fIdl10comparatorEEEEJSI_SK_lN3cub18CUB_300001_SM_100013GridEvenShareIlEENSR_9GridQueueIyEESO_EEEvDpT0__param_1,
	.param .u64 _ZN6thrust24THRUST_300001_SM_1000_NS8cuda_cub4core6detail13_kernel_agentINS1_8__reduce11ReduceAgentINS0_12zip_iteratorIN4cuda3std3__45tupleIJNS0_10device_ptrIdEENS0_17counting_iteratorIlNS0_11use_defaultESF_SF_EEEEEEEPNSB_IJdlEEESJ_lNS1_9__extrema9arg_max_fIdl10comparatorEEEEJSI_SK_lN3cub18CUB_300001_SM_100013GridEvenShareIlEENSR_9GridQueueIyEESO_EEEvDpT0__param_2,
	.param .align 8 .b8 _ZN6thrust24THRUST_300001_SM_1000_NS8cuda_cub4core6detail13_kernel_agentINS1_8__reduce11ReduceAgentINS0_12zip_iteratorIN4cuda3std3__45tupleIJNS0_10device_ptrIdEENS0_17counting_iteratorIlNS0_11use_defaultESF_SF_EEEEEEEPNSB_IJdlEEESJ_lNS1_9__extrema9arg_max_fIdl10comparatorEEEEJSI_SK_lN3cub18CUB_300001_SM_100013GridEvenShareIlEENSR_9GridQueueIyEESO_EEEvDpT0__param_3[72],
	.param .align 8 .b8 _ZN6thrust24THRUST_300001_SM_1000_NS8cuda_cub4core6detail13_kernel_agentINS1_8__reduce11ReduceAgentINS0_12zip_iteratorIN4cuda3std3__45tupleIJNS0_10device_ptrIdEENS0_17counting_iteratorIlNS0_11use_defaultESF_SF_EEEEEEEPNSB_IJdlEEESJ_lNS1_9__extrema9arg_max_fIdl10comparatorEEEEJSI_SK_lN3cub18CUB_300001_SM_100013GridEvenShareIlEENSR_9GridQueueIyEESO_EEEvDpT0__param_4[8],
	.param .align 1 .b8 _ZN6thrust24THRUST_300001_SM_1000_NS8cuda_cub4core6detail13_kernel_agentINS1_8__reduce11ReduceAgentINS0_12zip_iteratorIN4cuda3std3__45tupleIJNS0_10device_ptrIdEENS0_17counting_iteratorIlNS0_11use_defaultESF_SF_EEEEEEEPNSB_IJdlEEESJ_lNS1_9__extrema9arg_max_fIdl10comparatorEEEEJSI_SK_lN3cub18CUB_300001_SM_100013GridEvenShareIlEENSR_9GridQueueIyEESO_EEEvDpT0__param_5[1]
)
.maxntid 256
{
	.reg .pred 	%p<215>;
	.reg .b32 	%r<399>;
	.reg .b64 	%rd<356>;
	.reg .b64 	%fd<352>;

	ld.param.u64 	%rd196, [_ZN6thrust24THRUST_300001_SM_1000_NS8cuda_cub4core6detail13_kernel_agentINS1_8__reduce11ReduceAgentINS0_12zip_iteratorIN4cuda3std3__45tupleIJNS0_10device_ptrIdEENS0_17counting_iteratorIlNS0_11use_defaultESF_SF_EEEEEEEPNSB_IJdlEEESJ_lNS1_9__extrema9arg_max_fIdl10comparatorEEEEJSI_SK_lN3cub18CUB_300001_SM_100013GridEvenShareIlEENSR_9GridQueueIyEESO_EEEvDpT0__param_0+8];
	ld.param.u64 	%rd195, [_ZN6thrust24THRUST_300001_SM_1000_NS8cuda_cub4core6detail13_kernel_agentINS1_8__reduce11ReduceAgentINS0_12zip_iteratorIN4cuda3std3__45tupleIJNS0_10device_ptrIdEENS0_17counting_iteratorIlNS0_11use_defaultESF_SF_EEEEEEEPNSB_IJdlEEESJ_lNS1_9__extrema9arg_max_fIdl10comparatorEEEEJSI_SK_lN3cub18CUB_300001_SM_100013GridEvenShareIlEENSR_9GridQueueIyEESO_EEEvDpT0__param_0];
	ld.param.u64 	%rd199, [_ZN6thrust24THRUST_300001_SM_1000_NS8cuda_cub4core6detail13_kernel_agentINS1_8__reduce11ReduceAgentINS0_12zip_iteratorIN4cuda3std3__45tupleIJNS0_10device_ptrIdEENS0_17counting_iteratorIlNS0_11use_defaultESF_SF_EEEEEEEPNSB_IJdlEEESJ_lNS1_9__extrema9arg_max_fIdl10comparatorEEEEJSI_SK_lN3cub18CUB_300001_SM_100013GridEvenShareIlEENSR_9GridQueueIyEESO_EEEvDpT0__param_4];
	ld.param.u64 	%rd198, [_ZN6thrust24THRUST_300001_SM_1000_NS8cuda_cub4core6detail13_kernel_agentINS1_8__reduce11ReduceAgentINS0_12zip_iteratorIN4cuda3std3__45tupleIJNS0_10device_ptrIdEENS0_17counting_iteratorIlNS0_11use_defaultESF_SF_EEEEEEEPNSB_IJdlEEESJ_lNS1_9__extrema9arg_max_fIdl10comparatorEEEEJSI_SK_lN3cub18CUB_300001_SM_100013GridEvenShareIlEENSR_9GridQueueIyEESO_EEEvDpT0__param_2];
	cvta.to.global.u64 	%rd1, %rd199;
	cvta.to.global.u64 	%rd2, %rd195;
	mov.u32 	%r1, %ctaid.x;
	mul.lo.s32 	%r33, %r1, 1280;
	cvt.u64.u32 	%rd4, %r33;
	mov.u32 	%r34, %nctaid.x;
	mul.lo.s32 	%r35, %r34, 1280;
	cvt.u64.u32 	%rd5, %r35;
	add.s64 	%rd200, %rd4, 1280;
	setp.le.s64 	%p1, %rd200, %rd198;
	@%p1 bra 	$L__BB7_121;
	cvt.u32.u64 	%r159, %rd4;
	cvt.u32.u64 	%r2, %rd198;
	sub.s32 	%r3, %r2, %r159;
	mov.u32 	%r4, %tid.x;
	setp.ge.s32 	%p98, %r4, %r3;
	mov.f64 	%fd298, 0d0000000000000000;
	mov.b64 	%rd298, 0;
	mov.u32 	%r393, %r4;
	@%p98 bra 	$L__BB7_3;
	cvt.u64.u32 	%rd246, %r4;
	add.s64 	%rd247, %rd4, %rd246;
	shl.b64 	%rd248, %rd247, 3;
	add.s64 	%rd249, %rd2, %rd248;
	add.s64 	%rd298, %rd196, %rd247;
	ld.global.f64 	%fd298, [%rd249];
	add.s32 	%r393, %r4, 256;
$L__BB7_3:
	setp.ge.s32 	%p99, %r393, %r3;
	@%p99 bra 	$L__BB7_25;
	not.b32 	%r161, %r393;
	add.s32 	%r162, %r161, %r2;
	sub.s32 	%r7, %r162, %r159;
	and.b32  	%r163, %r7, 768;
	setp.eq.s32 	%p100, %r163, 768;
	@%p100 bra 	$L__BB7_10;
	cvt.u64.u32 	%rd251, %r393;
	add.s64 	%rd252, %rd251, %rd4;
	add.s64 	%rd289, %rd252, %rd196;
	shl.b64 	%rd253, %rd252, 3;
	add.s64 	%rd288, %rd2, %rd253;
	shr.u32 	%r164, %r7, 8;
	add.s32 	%r165, %r164, 1;
	and.b32  	%r166, %r165, 3;
	neg.s32 	%r391, %r166;
$L__BB7_6:
	.pragma "nounroll";
	mov.u64 	%rd12, %rd298;
	mov.f64 	%fd3, %fd298;
	ld.global.f64 	%fd4, [%rd288];
	abs.f64 	%fd5, %fd3;
	abs.f64 	%fd6, %fd4;
	setp.lt.f64 	%p101, %fd5, %fd6;
	mov.u64 	%rd298, %rd289;
	mov.f64 	%fd298, %fd4;
	@%p101 bra 	$L__BB7_9;
	setp.lt.f64 	%p102, %fd6, %fd5;
	mov.u64 	%rd298, %rd12;
	mov.f64 	%fd298, %fd3;
	@%p102 bra 	$L__BB7_9;
	setp.lt.s64 	%p103, %rd12, %rd289;
	min.s64 	%rd298, %rd12, %rd289;
	selp.f64 	%fd298, %fd3, %fd4, %p103;
$L__BB7_9:
	add.s32 	%r393, %r393, 256;
	add.s64 	%rd289, %rd289, 256;
	add.s64 	%rd288, %rd288, 2048;
	add.s32 	%r391, %r391, 1;
	setp.ne.s32 	%p104, %r391, 0;
	@%p104 bra 	$L__BB7_6;
$L__BB7_10:
	setp.lt.u32 	%p105, %r7, 768;
	@%p105 bra 	$L__BB7_25;
	add.s32 	%r394, %r393, 512;
$L__BB7_12:
	mov.u32 	%r15, %r394;
	add.s32 	%r167, %r15, -512;
	cvt.s64.s32 	%rd254, %r167;
	add.s64 	%rd255, %rd254, %rd4;
	shl.b64 	%rd256, %rd255, 3;
	add.s64 	%rd20, %rd2, %rd256;
	add.s64 	%rd21, %rd255, %rd196;
	ld.global.f64 	%fd12, [%rd20];
	abs.f64 	%fd13, %fd298;
	abs.f64 	%fd14, %fd12;
	setp.lt.f64 	%p106, %fd13, %fd14;
	mov.u64 	%rd295, %rd21;
	mov.f64 	%fd295, %fd12;
	@%p106 bra 	$L__BB7_15;
	setp.lt.f64 	%p107, %fd14, %fd13;
	mov.u64 	%rd295, %rd298;
	mov.f64 	%fd295, %fd298;
	@%p107 bra 	$L__BB7_15;
	setp.lt.s64 	%p108, %rd298, %rd21;
	min.s64 	%rd295, %rd298, %rd21;
	selp.f64 	%fd295, %fd298, %fd12, %p108;
$L__BB7_15:
	add.s32 	%r168, %r15, -256;
	cvt.s64.s32 	%rd257, %r168;
	add.s64 	%rd258, %rd257, %rd4;
	add.s64 	%rd24, %rd258, %rd196;
	ld.global.f64 	%fd17, [%rd20+2048];
	abs.f64 	%fd18, %fd295;
	abs.f64 	%fd19, %fd17;
	setp.lt.f64 	%p109, %fd18, %fd19;
	mov.u64 	%rd296, %rd24;
	mov.f64 	%fd296, %fd17;
	@%p109 bra 	$L__BB7_18;
	setp.lt.f64 	%p110, %fd19, %fd18;
	mov.u64 	%rd296, %rd295;
	mov.f64 	%fd296, %fd295;
	@%p110 bra 	$L__BB7_18;
	setp.lt.s64 	%p111, %rd295, %rd24;
	min.s64 	%rd296, %rd295, %rd24;
	selp.f64 	%fd296, %fd295, %fd17, %p111;
$L__BB7_18:
	cvt.s64.s32 	%rd259, %r15;
	add.s64 	%rd260, %rd259, %rd4;
	add.s64 	%rd27, %rd260, %rd196;
	ld.global.f64 	%fd22, [%rd20+4096];
	abs.f64 	%fd23, %fd296;
	abs.f64 	%fd24, %fd22;
	setp.lt.f64 	%p112, %fd23, %fd24;
	mov.u64 	%rd297, %rd27;
	mov.f64 	%fd297, %fd22;
	@%p112 bra 	$L__BB7_21;
	setp.lt.f64 	%p113, %fd24, %fd23;
	mov.u64 	%rd297, %rd296;
	mov.f64 	%fd297, %fd296;
	@%p113 bra 	$L__BB7_21;
	setp.lt.s64 	%p114, %rd296, %rd27;
	min.s64 	%rd297, %rd296, %rd27;
	selp.f64 	%fd297, %fd296, %fd22, %p114;
$L__BB7_21:
	add.s32 	%r169, %r15, 256;
	cvt.s64.s32 	%rd261, %r169;
	add.s64 	%rd262, %rd261, %rd4;
	add.s64 	%rd30, %rd262, %rd196;
	ld.global.f64 	%fd27, [%rd20+6144];
	abs.f64 	%fd28, %fd297;
	abs.f64 	%fd29, %fd27;
	setp.lt.f64 	%p115, %fd28, %fd29;
	mov.u64 	%rd298, %rd30;
	mov.f64 	%fd298, %fd27;
	@%p115 bra 	$L__BB7_24;
	setp.lt.f64 	%p116, %fd29, %fd28;
	mov.u64 	%rd298, %rd297;
	mov.f64 	%fd298, %fd297;
	@%p116 bra 	$L__BB7_24;
	setp.lt.s64 	%p117, %rd297, %rd30;
	min.s64 	%rd298, %rd297, %rd30;
	selp.f64 	%fd298, %fd297, %fd27, %p117;
$L__BB7_24:
	add.s32 	%r394, %r15, 1024;
	add.s32 	%r170, %r15, 512;
	setp.lt.s32 	%p118, %r170, %r3;
	@%p118 bra 	$L__BB7_12;
$L__BB7_25:
	setp.lt.s32 	%p119, %r3, 256;
	@%p119 bra 	$L__BB7_70;
	// begin inline asm
	mov.u32 %r284, %laneid;
	// end inline asm
	mov.b64 	%rd273, %fd298;
	mov.b64 	{%r286, %r291}, %rd273;
	mov.b32 	%r302, 1;
	mov.b32 	%r303, 31;
	mov.b32 	%r304, -1;
	// begin inline asm
	shfl.sync.down.b32 %r285, %r286, %r302, %r303, %r304;
	// end inline asm
	// begin inline asm
	shfl.sync.down.b32 %r290, %r291, %r302, %r303, %r304;
	// end inline asm
	mov.b64 	%rd274, {%r285, %r290};
	mov.b64 	%fd33, %rd274;
	mov.b64 	{%r296, %r301}, %rd298;
	// begin inline asm
	shfl.sync.down.b32 %r295, %r296, %r302, %r303, %r304;
	// end inline asm
	// begin inline asm
	shfl.sync.down.b32 %r300, %r301, %r302, %r303, %r304;
	// end inline asm
	mov.b64 	%rd34, {%r295, %r300};
	setp.gt.s32 	%p171, %r284, 30;
	mov.u64 	%rd300, %rd298;
	mov.f64 	%fd300, %fd298;
	@%p171 bra 	$L__BB7_30;
	abs.f64 	%fd34, %fd298;
	abs.f64 	%fd35, %fd33;
	setp.lt.f64 	%p172, %fd34, %fd35;
	mov.u64 	%rd300, %rd34;
	mov.f64 	%fd300, %fd33;
	@%p172 bra 	$L__BB7_30;
	setp.lt.f64 	%p173, %fd35, %fd34;
	mov.u64 	%rd300, %rd298;
	mov.f64 	%fd300, %fd298;
	@%p173 bra 	$L__BB7_30;
	setp.lt.s64 	%p174, %rd298, %rd34;
	min.s64 	%rd300, %rd298, %rd34;
	selp.f64 	%fd300, %fd298, %fd33, %p174;
$L__BB7_30:
	mov.b64 	%rd275, %fd300;
	mov.b64 	{%r306, %r311}, %rd275;
	mov.b32 	%r322, 2;
	mov.b32 	%r323, 31;
	mov.b32 	%r324, -1;
	// begin inline asm
	shfl.sync.down.b32 %r305, %r306, %r322, %r323, %r324;
	// end inline asm
	// begin inline asm
	shfl.sync.down.b32 %r310, %r311, %r322, %r323, %r324;
	// end inline asm
	mov.b64 	%rd276, {%r305, %r310};
	mov.b64 	%fd38, %rd276;
	mov.b64 	{%r316, %r321}, %rd300;
	// begin inline asm
	shfl.sync.down.b32 %r315, %r316, %r322, %r323, %r324;
	// end inline asm
	// begin inline asm
	shfl.sync.down.b32 %r320, %r321, %r322, %r323, %r324;
	// end inline asm
	mov.b64 	%rd37, {%r315, %r320};
	setp.gt.s32 	%p175, %r284, 29;
	mov.u64 	%rd301, %rd300;
	mov.f64 	%fd301, %fd300;
	@%p175 bra 	$L__BB7_34;
	abs.f64 	%fd39, %fd300;
	abs.f64 	%fd40, %fd38;
	setp.lt.f64 	%p176, %fd39, %fd40;
	mov.u64 	%rd301, %rd37;
	mov.f64 	%fd301, %fd38;
	@%p176 bra 	$L__BB7_34;
	setp.lt.f64 	%p177, %fd40, %fd39;
	mov.u64 	%rd301, %rd300;
	mov.f64 	%fd301, %fd300;
	@%p177 bra 	$L__BB7_34;
	setp.lt.s64 	%p178, %rd300, %rd37;
	min.s64 	%rd301, %rd300, %rd37;
	selp.f64 	%fd301, %fd300, %fd38, %p178;
$L__BB7_34:
	mov.b64 	%rd277, %fd301;
	mov.b64 	{%r326, %r331}, %rd277;
	mov.b32 	%r342, 4;
	mov.b32 	%r343, 31;
	mov.b32 	%r344, -1;
	// begin inline asm
	shfl.sync.down.b32 %r325, %r326, %r342, %r343, %r344;
	// end inline asm
	// begin inline asm
	shfl.sync.down.b32 %r330, %r331, %r342, %r343, %r344;
	// end inline asm
	mov.b64 	%rd278, {%r325, %r330};
	mov.b64 	%fd43, %rd278;
	mov.b64 	{%r336, %r341}, %rd301;
	// begin inline asm
	shfl.sync.down.b32 %r335, %r336, %r342, %r343, %r344;
	// end inline asm
	// begin inline asm
	shfl.sync.down.b32 %r340, %r341, %r342, %r343, %r344;
	// end inline asm
	mov.b64 	%rd40, {%r335, %r340};
	setp.gt.s32 	%p179, %r284, 27;
	mov.u64 	%rd302, %rd301;
	mov.f64 	%fd302, %fd301;
	@%p179 bra 	$L__BB7_38;
	abs.f64 	%fd44, %fd301;
	abs.f64 	%fd45, %fd43;
	setp.lt.f64 	%p180, %fd44, %fd45;
	mov.u64 	%rd302, %rd40;
	mov.f64 	%fd302, %fd43;
	@%p180 bra 	$L__BB7_38;
	setp.lt.f64 	%p181, %fd45, %fd44;
	mov.u64 	%rd302, %rd301;
	mov.f64 	%fd302, %fd301;
	@%p181 bra 	$L__BB7_38;
	setp.lt.s64 	%p182, %rd301, %rd40;
	min.s64 	%rd302, %rd301, %rd40;
	selp.f64 	%fd302, %fd301, %fd43, %p182;
$L__BB7_38:
	mov.b64 	%rd279, %fd302;
	mov.b64 	{%r346, %r351}, %rd279;
	mov.b32 	%r362, 8;
	mov.b32 	%r363, 31;
	mov.b32 	%r364, -1;
	// begin inline asm
	shfl.sync.down.b32 %r345, %r346, %r362, %r363, %r364;
	// end inline asm
	// begin inline asm
	shfl.sync.down.b32 %r350, %r351, %r362, %r363, %r364;
	// end inline asm
	mov.b64 	%rd280, {%r345, %r350};
	mov.b64 	%fd48, %rd280;
	mov.b64 	{%r356, %r361}, %rd302;
	// begin inline asm
	shfl.sync.down.b32 %r355, %r356, %r362, %r363, %r364;
	// end inline asm
	// begin inline asm
	shfl.sync.down.b32 %r360, %r361, %r362, %r363, %r364;
	// end inline asm
	mov.b64 	%rd43, {%r355, %r360};
	setp.gt.s32 	%p183, %r284, 23;
	mov.u64 	%rd303, %rd302;
	mov.f64 	%fd303, %fd302;
	@%p183 bra 	$L__BB7_42;
	abs.f64 	%fd49, %fd302;
	abs.f64 	%fd50, %fd48;
	setp.lt.f64 	%p184, %fd49, %fd50;
	mov.u64 	%rd303, %rd43;
	mov.f64 	%fd303, %fd48;
	@%p184 bra 	$L__BB7_42;
	setp.lt.f64 	%p185, %fd50, %fd49;
	mov.u64 	%rd303, %rd302;
	mov.f64 	%fd303, %fd302;
	@%p185 bra 	$L__BB7_42;
	setp.lt.s64 	%p186, %rd302, %rd43;
	min.s64 	%rd303, %rd302, %rd43;
	selp.f64 	%fd303, %fd302, %fd48, %p186;
$L__BB7_42:
	mov.b64 	%rd281, %fd303;
	mov.b64 	{%r366, %r371}, %rd281;
	mov.b32 	%r382, 16;
	mov.b32 	%r383, 31;
	mov.b32 	%r384, -1;
	// begin inline asm
	shfl.sync.down.b32 %r365, %r366, %r382, %r383, %r384;
	// end inline asm
	// begin inline asm
	shfl.sync.down.b32 %r370, %r371, %r382, %r383, %r384;
	// end inline asm
	mov.b64 	%rd282, {%r365, %r370};
	mov.b64 	%fd53, %rd282;
	mov.b64 	{%r376, %r381}, %rd303;
	// begin inline asm
	shfl.sync.down.b32 %r375, %r376, %r382, %r383, %r384;
	// end inline asm
	// begin inline asm
	shfl.sync.down.b32 %r380, %r381, %r382, %r383, %r384;
	// end inline asm
	mov.b64 	%rd46, {%r375, %r380};
	setp.gt.s32 	%p187, %r284, 15;
	mov.u64 	%rd355, %rd303;
	mov.f64 	%fd351, %fd303;
	@%p187 bra 	$L__BB7_46;
	abs.f64 	%fd54, %fd303;
	abs.f64 	%fd55, %fd53;
	setp.lt.f64 	%p188, %fd54, %fd55;
	mov.u64 	%rd355, %rd46;
	mov.f64 	%fd351, %fd53;
	@%p188 bra 	$L__BB7_46;
	setp.lt.f64 	%p189, %fd55, %fd54;
	mov.u64 	%rd355, %rd303;
	mov.f64 	%fd351, %fd303;
	@%p189 bra 	$L__BB7_46;
	setp.lt.s64 	%p190, %rd303, %rd46;
	min.s64 	%rd355, %rd303, %rd46;
	selp.f64 	%fd351, %fd303, %fd53, %p190;
$L__BB7_46:
	setp.ne.s32 	%p191, %r284, 0;
	@%p191 bra 	$L__BB7_48;
	shr.u32 	%r385, %r4, 1;
	and.b32  	%r386, %r385, 496;
	mov.u32 	%r387, _ZN6thrust24THRUST_300001_SM_1000_NS8cuda_cub4core6detail5shmemE;
	add.s32 	%r388, %r387, %r386;
	st.shared.f64 	[%r388+8], %fd351;
	st.shared.u64 	[%r388+16], %rd355;
$L__BB7_48:
	bar.sync 	0;
	setp.ne.s32 	%p192, %r4, 0;
	@%p192 bra 	$L__BB7_208;
	ld.shared.f64 	%fd58, [_ZN6thrust24THRUST_300001_SM_1000_NS8cuda_cub4core6detail5shmemE+24];
	ld.shared.u64 	%rd49, [_ZN6thrust24THRUST_300001_SM_1000_NS8cuda_cub4core6detail5shmemE+32];
	abs.f64 	%fd59, %fd351;
	abs.f64 	%fd60, %fd58;
	setp.lt.f64 	%p193, %fd59, %fd60;
	mov.u64 	%rd305, %rd49;
	mov.f64 	%fd305, %fd58;
	@%p193 bra 	$L__BB7_52;
	setp.lt.f64 	%p194, %fd60, %fd59;
	mov.u64 	%rd305, %rd355;
	mov.f64 	%fd305, %fd351;
	@%p194 bra 	$L__BB7_52;
	setp.lt.s64 	%p195, %rd355, %rd49;
	min.s64 	%rd305, %rd355, %rd49;
	selp.f64 	%fd305, %fd351, %fd58, %p195;
$L__BB7_52:
	ld.shared.f64 	%fd63, [_ZN6thrust24THRUST_300001_SM_1000_NS8cuda_cub4core6detail5shmemE+40];
	ld.shared.u64 	%rd52, [_ZN6thrust24THRUST_300001_SM_1000_NS8cuda_cub4core6detail5shmemE+48];
	abs.f64 	%fd64, %fd305;
	abs.f64 	%fd65, %fd63;
	setp.lt.f64 	%p196, %fd64, %fd65;
	mov.u64 	%rd306, %rd52;
	mov.f64 	%fd306, %fd63;
	@%p196 bra 	$L__BB7_55;
	setp.lt.f64 	%p197, %fd65, %fd64;
	mov.u64 	%rd306, %rd305;
	mov.f64 	%fd306, %fd305;
	@%p197 bra 	$L__BB7_55;
	setp.lt.s64 	%p198, %rd305, %rd52;
	min.s64 	%rd306, %rd305, %rd52;
	selp.f64 	%fd306, %fd305, %fd63, %p198;
$L__BB7_55:
	ld.shared.f64 	%fd68, [_ZN6thrust24THRUST_300001_SM_1000_NS8cuda_cub4core6detail5shmemE+56];
	ld.shared.u64 	%rd55, [_ZN6thrust24THRUST_300001_SM_1000_NS8cuda_cub4core6detail5shmemE+64];
	abs.f64 	%fd69, %fd306;
	abs.f64 	%fd70, %fd68;
	setp.lt.f64 	%p199, %fd69, %fd70;
	mov.u64 	%rd307, %rd55;
	mov.f64 	%fd307, %fd68;
	@%p199 bra 	$L__BB7_58;
	setp.lt.f64 	%p200, %fd70, %fd69;
	mov.u64 	%rd307, %rd306;
	mov.f64 	%fd307, %fd306;
	@%p200 bra 	$L__BB7_58;
	setp.lt.s64 	%p201, %rd306, %rd55;
	min.s64 	%rd307, %rd306, %rd55;
	selp.f64 	%fd307, %fd306, %fd68, %p201;
$L__BB7_58:
	ld.shared.f64 	%fd73, [_ZN6thrust24THRUST_300001_SM_1000_NS8cuda_cub4core6detail5shmemE+72];
	ld.shared.u64 	%rd58, [_ZN6thrust24THRUST_300001_SM_1000_NS8cuda_cub4core6detail5shmemE+80];
	abs.f64 	%fd74, %fd307;
	abs.f64 	%fd75, %fd73;
	setp.lt.f64 	%p202, %fd74, %fd75;
	mov.u64 	%rd308, %rd58;
	mov.f64 	%fd308, %fd73;
	@%p202 bra 	$L__BB7_61;
	setp.lt.f64 	%p203, %fd75, %fd74;
	mov.u64 	%rd308, %rd307;
	mov.f64 	%fd308, %fd307;
	@%p203 bra 	$L__BB7_61;
	setp.lt.s64 	%p204, %rd307, %rd58;
	min.s64 	%rd308, %rd307, %rd58;
	selp.f64 	%fd308, %fd307, %fd73, %p204;
$L__BB7_61:
	ld.shared.f64 	%fd78, [_ZN6thrust24THRUST_300001_SM_1000_NS8cuda_cub4core6detail5shmemE+88];
	ld.shared.u64 	%rd61, [_ZN6thrust24THRUST_300001_SM_1000_NS8cuda_cub4core6detail5shmemE+96];
	abs.f64 	%fd79, %fd308;
	abs.f64 	%fd80, %fd78;
	setp.lt.f64 	%p205, %fd79, %fd80;
	mov.u64 	%rd309, %rd61;
	mov.f64 	%fd309, %fd78;
	@%p205 bra 	$L__BB7_64;
	setp.lt.f64 	%p206, %fd80, %fd79;
	mov.u64 	%rd309, %rd308;
	mov.f64 	%fd309, %fd308;
	@%p206 bra 	$L__BB7_64;
	setp.lt.s64 	%p207, %rd308, %rd61;
	min.s64 	%rd309, %rd308, %rd61;
	selp.f64 	%fd309, %fd308, %fd78, %p207;
$L__BB7_64:
	ld.shared.f64 	%fd83, [_ZN6thrust24THRUST_300001_SM_1000_NS8cuda_cub4core6detail5shmemE+104];
	ld.shared.u64 	%rd64, [_ZN6thrust24THRUST_300001_SM_1000_NS8cuda_cub4core6detail5shmemE+112];
	abs.f64 	%fd84, %fd309;
	abs.f64 	%fd85, %fd83;
	setp.lt.f64 	%p208, %fd84, %fd85;
	mov.u64 	%rd310, %rd64;
	mov.f64 	%fd310, %fd83;
	@%p208 bra 	$L__BB7_67;
	setp.lt.f64 	%p209, %fd85, %fd84;
	mov.u64 	%rd310, %rd309;
	mov.f64 	%fd310, %fd309;
	@%p209 bra 	$L__BB7_67;
	setp.lt.s64 	%p210, %rd309, %rd64;
	min.s64 	%rd310, %rd309, %rd64;
	selp.f64 	%fd310, %fd309, %fd83, %p210;
$L__BB7_67:
	ld.shared.f64 	%fd88, [_ZN6thrust24THRUST_300001_SM_1000_NS8cuda_cub4core6detail5shmemE+120];
	ld.shared.u64 	%rd67, [_ZN6thrust24THRUST_300001_SM_1000_NS8cuda_cub4core6detail5shmemE+128];
	abs.f64 	%fd89, %fd310;
	abs.f64 	%fd90, %fd88;
	setp.lt.f64 	%p211, %fd89, %fd90;
	mov.u64 	%rd355, %rd67;
	mov.f64 	%fd351, %fd88;
	@%p211 bra 	$L__BB7_208;
	setp.lt.f64 	%p212, %fd90, %fd89;
	mov.u64 	%rd355, %rd310;
	mov.f64 	%fd351, %fd310;
	@%p212 bra 	$L__BB7_208;
	setp.lt.s64 	%p213, %rd310, %rd67;
	min.s64 	%rd355, %rd310, %rd67;
	selp.f64 	%fd351, %fd310, %fd88, %p213;
	bra.uni 	$L__BB7_208;
$L__BB7_70:
	// begin inline asm
	mov.u32 %r171, %laneid;
	// end inline asm
	and.b32  	%r192, %r4, 992;
	add.s32 	%r193, %r192, 32;
	setp.gt.s32 	%p120, %r193, %r3;
	not.b32 	%r194, %r192;
	add.s32 	%r195, %r3, %r194;
	selp.b32 	%r190, %r195, 31, %p120;
	mov.b64 	%rd263, %fd298;
	mov.b64 	{%r173, %r178}, %rd263;
	mov.b32 	%r189, 1;
	mov.b32 	%r191, -1;
	// begin inline asm
	shfl.sync.down.b32 %r172, %r173, %r189, %r190, %r191;
	// end inline asm
	// begin inline asm
	shfl.sync.down.b32 %r177, %r178, %r189, %r190, %r191;
	// end inline asm
	mov.b64 	%rd264, {%r172, %r177};
	mov.b64 	%fd92, %rd264;
	mov.b64 	{%r183, %r188}, %rd298;
	// begin inline asm
	shfl.sync.down.b32 %r182, %r183, %r189, %r190, %r191;
	// end inline asm
	// begin inline asm
	shfl.sync.down.b32 %r187, %r188, %r189, %r190, %r191;
	// end inline asm
	mov.b64 	%rd69, {%r182, %r187};
	setp.ge.s32 	%p121, %r171, %r190;
	mov.u64 	%rd311, %rd298;
	mov.f64 	%fd311, %fd298;
	@%p121 bra 	$L__BB7_74;
	abs.f64 	%fd93, %fd298;
	abs.f64 	%fd94, %fd92;
	setp.lt.f64 	%p122, %fd93, %fd94;
	mov.u64 	%rd311, %rd69;
	mov.f64 	%fd311, %fd92;
	@%p122 bra 	$L__BB7_74;
	setp.lt.f64 	%p123, %fd94, %fd93;
	mov.u64 	%rd311, %rd298;
	mov.f64 	%fd311, %fd298;
	@%p123 bra 	$L__BB7_74;
	setp.lt.s64 	%p124, %rd298, %rd69;
	min.s64 	%rd311, %rd298, %rd69;
	selp.f64 	%fd311, %fd298, %fd92, %p124;
$L__BB7_74:
	mov.b64 	%rd265, %fd311;
	mov.b64 	{%r197, %r202}, %rd265;
	mov.b32 	%r213, 2;
	mov.b32 	%r215, -1;
	// begin inline asm
	shfl.sync.down.b32 %r196, %r197, %r213, %r190, %r215;
	// end inline asm
	// begin inline asm
	shfl.sync.down.b32 %r201, %r202, %r213, %r190, %r215;
	// end inline asm
	mov.b64 	%rd266, {%r196, %r201};
	mov.b64 	%fd97, %rd266;
	mov.b64 	{%r207, %r212}, %rd311;
	// begin inline asm
	shfl.sync.down.b32 %r206, %r207, %r213, %r190, %r215;
	// end inline asm
	// begin inline asm
	shfl.sync.down.b32 %r211, %r212, %r213, %r190, %r215;
	// end inline asm
	mov.b64 	%rd72, {%r206, %r211};
	add.s32 	%r216, %r171, 2;
	setp.gt.s32 	%p125, %r216, %r190;
	mov.u64 	%rd312, %rd311;
	mov.f64 	%fd312, %fd311;
	@%p125 bra 	$L__BB7_78;
	abs.f64 	%fd98, %fd311;
	abs.f64 	%fd99, %fd97;
	setp.lt.f64 	%p126, %fd98, %fd99;
	mov.u64 	%rd312, %rd72;
	mov.f64 	%fd312, %fd97;
	@%p126 bra 	$L__BB7_78;
	setp.lt.f64 	%p127, %fd99, %fd98;
	mov.u64 	%rd312, %rd311;
	mov.f64 	%fd312, %fd311;
	@%p127 bra 	$L__BB7_78;
	setp.lt.s64 	%p128, %rd311, %rd72;
	min.s64 	%rd312, %rd311, %rd72;
	selp.f64 	%fd312, %fd311, %fd97, %p128;
$L__BB7_78:
	mov.b64 	%rd267, %fd312;
	mov.b64 	{%r218, %r223}, %rd267;
	mov.b32 	%r234, 4;
	mov.b32 	%r236, -1;
	// begin inline asm
	shfl.sync.down.b32 %r217, %r218, %r234, %r190, %r236;
	// end inline asm
	// begin inline asm
	shfl.sync.down.b32 %r222, %r223, %r234, %r190, %r236;
	// end inline asm
	mov.b64 	%rd268, {%r217, %r222};
	mov.b64 	%fd102, %rd268;
	mov.b64 	{%r228, %r233}, %rd312;
	// begin inline asm
	shfl.sync.down.b32 %r227, %r228, %r234, %r190, %r236;
	// end inline asm
	// begin inline asm
	shfl.sync.down.b32 %r232, %r233, %r234, %r190, %r236;
	// end inline asm
	mov.b64 	%rd75, {%r227, %r232};
	add.s32 	%r237, %r171, 4;
	setp.gt.s32 	%p129, %r237, %r190;
	mov.u64 	%rd313, %rd312;
	mov.f64 	%fd313, %fd312;
	@%p129 bra 	$L__BB7_82;
	abs.f64 	%fd103, %fd312;
	abs.f64 	%fd104, %fd102;
	setp.lt.f64 	%p130, %fd103, %fd104;
	mov.u64 	%rd313, %rd75;
	mov.f64 	%fd313, %fd102;
	@%p130 bra 	$L__BB7_82;
	setp.lt.f64 	%p131, %fd104, %fd103;
	mov.u64 	%rd313, %rd312;
	mov.f64 	%fd313, %fd312;
	@%p131 bra 	$L__BB7_82;
	setp.lt.s64 	%p132, %rd312, %rd75;
	min.s64 	%rd313, %rd312, %rd75;
	selp.f64 	%fd313, %fd312, %fd102, %p132;
$L__BB7_82:
	mov.b64 	%rd269, %fd313;
	mov.b64 	{%r239, %r244}, %rd269;
	mov.b32 	%r255, 8;
	mov.b32 	%r257, -1;
	// begin inline asm
	shfl.sync.down.b32 %r238, %r239, %r255, %r190, %r257;
	// end inline asm
	// begin inline asm
	shfl.sync.down.b32 %r243, %r244, %r255, %r190, %r257;
	// end inline asm
	mov.b64 	%rd270, {%r238, %r243};
	mov.b64 	%fd107, %rd270;
	mov.b64 	{%r249, %r254}, %rd313;
	// begin inline asm
	shfl.sync.down.b32 %r248, %r249, %r255, %r190, %r257;
	// end inline asm
	// begin inline asm
	shfl.sync.down.b32 %r253, %r254, %r255, %r190, %r257;
	// end inline asm
	mov.b64 	%rd78, {%r248, %r253};
	add.s32 	%r258, %r171, 8;
	setp.gt.s32 	%p133, %r258, %r190;
	mov.u64 	%rd314, %rd313;
	mov.f64 	%fd314, %fd313;
	@%p133 bra 	$L__BB7_86;
	abs.f64 	%fd108, %fd313;
	abs.f64 	%fd109, %fd107;
	setp.lt.f64 	%p134, %fd108, %fd109;
	mov.u64 	%rd314, %rd78;
	mov.f64 	%fd314, %fd107;
	@%p134 bra 	$L__BB7_86;
	setp.lt.f64 	%p135, %fd109, %fd108;
	mov.u64 	%rd314, %rd313;
	mov.f64 	%fd314, %fd313;
	@%p135 bra 	$L__BB7_86;
	setp.lt.s64 	%p136, %rd313, %rd78;
	min.s64 	%rd314, %rd313, %rd78;
	selp.f64 	%fd314, %fd313, %fd107, %p136;
$L__BB7_86:
	mov.b64 	%rd271, %fd314;
	mov.b64 	{%r260, %r265}, %rd271;
	mov.b32 	%r276, 16;
	mov.b32 	%r278, -1;
	// begin inline asm
	shfl.sync.down.b32 %r259, %r260, %r276, %r190, %r278;
	// end inline asm
	// begin inline asm
	shfl.sync.down.b32 %r264, %r265, %r276, %r190, %r278;
	// end inline asm
	mov.b64 	%rd272, {%r259, %r264};
	mov.b64 	%fd112, %rd272;
	mov.b64 	{%r270, %r275}, %rd314;
	// begin inline asm
	shfl.sync.down.b32 %r269, %r270, %r276, %r190, %r278;
	// end inline asm
	// begin inline asm
	shfl.sync.down.b32 %r274, %r275, %r276, %r190, %r278;
	// end inline asm
	mov.b64 	%rd81, {%r269, %r274};
	add.s32 	%r279, %r171, 16;
	setp.gt.s32 	%p137, %r279, %r190;
	mov.u64 	%rd355, %rd314;
	mov.f64 	%fd351, %fd314;
	@%p137 bra 	$L__BB7_90;
	abs.f64 	%fd113, %fd314;
	abs.f64 	%fd114, %fd112;
	setp.lt.f64 	%p138, %fd113, %fd114;
	mov.u64 	%rd355, %rd81;
	mov.f64 	%fd351, %fd112;
	@%p138 bra 	$L__BB7_90;
	setp.lt.f64 	%p139, %fd114, %fd113;
	mov.u64 	%rd355, %rd314;
	mov.f64 	%fd351, %fd314;
	@%p139 bra 	$L__BB7_90;
	setp.lt.s64 	%p140, %rd314, %rd81;
	min.s64 	%rd355, %rd314, %rd81;
	selp.f64 	%fd351, %fd314, %fd112, %p140;
$L__BB7_90:
	setp.ne.s32 	%p141, %r171, 0;
	@%p141 bra 	$L__BB7_92;
	shr.u32 	%r280, %r4, 1;
	and.b32  	%r281, %r280, 496;
	mov.u32 	%r282, _ZN6thrust24THRUST_300001_SM_1000_NS8cuda_cub4core6detail5shmemE;
	add.s32 	%r283, %r282, %r281;
	st.shared.f64 	[%r283+8], %fd351;
	st.shared.u64 	[%r283+16], %rd355;
$L__BB7_92:
	bar.sync 	0;
	setp.ne.s32 	%p142, %r4, 0;
	@%p142 bra 	$L__BB7_208;
	setp.lt.s32 	%p143, %r3, 33;
	mov.f64 	%fd316, %fd351;
	mov.u64 	%rd316, %rd355;
	@%p143 bra 	$L__BB7_97;
	ld.shared.f64 	%fd117, [_ZN6thrust24THRUST_300001_SM_1000_NS8cuda_cub4core6detail5shmemE+24];
	ld.shared.u64 	%rd84, [_ZN6thrust24THRUST_300001_SM_1000_NS8cuda_cub4core6detail5shmemE+32];
	abs.f64 	%fd118, %fd351;
	abs.f64 	%fd119, %fd117;
	setp.lt.f64 	%p144, %fd118, %fd119;
	mov.f64 	%fd316, %fd117;
	mov.u64 	%rd316, %rd84;
	@%p144 bra 	$L__BB7_97;
	setp.lt.f64 	%p145, %fd119, %fd118;
	mov.f64 	%fd316, %fd351;
	mov.u64 	%rd316, %rd355;
	@%p145 bra 	$L__BB7_97;
	setp.lt.s64 	%p146, %rd355, %rd84;
	selp.f64 	%fd316, %fd351, %fd117, %p146;
	min.s64 	%rd316, %rd355, %rd84;
$L__BB7_97:
	setp.lt.s32 	%p147, %r3, 65;
	mov.f64 	%fd317, %fd316;
	mov.u64 	%rd317, %rd316;
	@%p147 bra 	$L__BB7_101;
	ld.shared.f64 	%fd122, [_ZN6thrust24THRUST_300001_SM_1000_NS8cuda_cub4core6detail5shmemE+40];
	ld.shared.u64 	%rd87, [_ZN6thrust24THRUST_300001_SM_1000_NS8cuda_cub4core6detail5shmemE+48];
	abs.f64 	%fd123, %fd316;
	abs.f64 	%fd124, %fd122;
	setp.lt.f64 	%p148, %fd123, %fd124;
	mov.f64 	%fd317, %fd122;
	mov.u64 	%rd317, %rd87;
	@%p148 bra 	$L__BB7_101;
	setp.lt.f64 	%p149, %fd124, %fd123;
	mov.f64 	%fd317, %fd316;
	mov.u64 	%rd317, %rd316;
	@%p149 bra 	$L__BB7_101;
	setp.lt.s64 	%p150, %rd316, %rd87;
	selp.f64 	%fd317, %fd316, %fd122, %p150;
	min.s64 	%rd317, %rd316, %rd87;
$L__BB7_101:
	setp.lt.s32 	%p151, %r3, 97;
	mov.f64 	%fd318, %fd317;
	mov.u64 	%rd318, %rd317;
	@%p151 bra 	$L__BB7_105;
	ld.shared.f64 	%fd127, [_ZN6thrust24THRUST_300001_SM_1000_NS8cuda_cub4core6detail5shmemE+56];
	ld.shared.u64 	%rd90, [_ZN6thrust24THRUST_300001_SM_1000_NS8cuda_cub4core6detail5shmemE+64];
	abs.f64 	%fd128, %fd317;
	abs.f64 	%fd129, %fd127;
	setp.lt.f64 	%p152, %fd128, %fd129;
	mov.f64 	%fd318, %fd127;
	mov.u64 	%rd318, %rd90;
	@%p152 bra 	$L__BB7_105;
	setp.lt.f64 	%p153, %fd129, %fd128;
	mov.f64 	%fd318, %fd317;
	mov.u64 	%rd318, %rd317;
	@%p153 bra 	$L__BB7_105;
	setp.lt.s64 	%p154, %rd317, %rd90;
	selp.f64 	%fd318, %fd317, %fd127, %p154;
	min.s64 	%rd318, %rd317, %rd90;
$L__BB7_105:
	setp.lt.s32 	%p155, %r3, 129;
	mov.f64 	%fd319, %fd318;
	mov.u64 	%rd319, %rd318;
	@%p155 bra 	$L__BB7_109;
	ld.shared.f64 	%fd132, [_ZN6thrust24THRUST_300001_SM_1000_NS8cuda_cub4core6detail5shmemE+72];
	ld.shared.u64 	%rd93, [_ZN6thrust24THRUST_300001_SM_1000_NS8cuda_cub4core6detail5shmemE+80];
	abs.f64 	%fd133, %fd318;
	abs.f64 	%fd134, %fd132;
	setp.lt.f64 	%p156, %fd133, %fd134;
	mov.f64 	%fd319, %fd132;
	mov.u64 	%rd319, %rd93;
	@%p156 bra 	$L__BB7_109;
	setp.lt.f64 	%p157, %fd134, %fd133;
	mov.f64 	%fd319, %fd318;
	mov.u64 	%rd319, %rd318;
	@%p157 bra 	$L__BB7_109;
	setp.lt.s64 	%p158, %rd318, %rd93;
	selp.f64 	%fd319, %fd318, %fd132, %p158;
	min.s64 	%rd319, %rd318, %rd93;
$L__BB7_109:
	setp.lt.s32 	%p159, %r3, 161;
	mov.f64 	%fd320, %fd319;
	mov.u64 	%rd320, %rd319;
	@%p159 bra 	$L__BB7_113;
	ld.shared.f64 	%fd137, [_ZN6thrust24THRUST_300001_SM_1000_NS8cuda_cub4core6detail5shmemE+88];
	ld.shared.u64 	%rd96, [_ZN6thrust24THRUST_300001_SM_1000_NS8cuda_cub4core6detail5shmemE+96];
	abs.f64 	%fd138, %fd319;
	abs.f64 	%fd139, %fd137;
	setp.lt.f64 	%p160, %fd138, %fd139;
	mov.f64 	%fd320, %fd137;
	mov.u64 	%rd320, %rd96;
	@%p160 bra 	$L__BB7_113;
	setp.lt.f64 	%p161, %fd139, %fd138;
	mov.f64 	%fd320, %fd319;
	mov.u64 	%rd320, %rd319;
	@%p161 bra 	$L__BB7_113;
	setp.lt.s64 	%p162, %rd319, %rd96;
	selp.f64 	%fd320, %fd319, %fd137, %p162;
	min.s64 	%rd320, %rd319, %rd96;
$L__BB7_113:
	setp.lt.s32 	%p163, %r3, 193;
	mov.f64 	%fd321, %fd320;
	mov.u64 	%rd321, %rd320;
	@%p163 bra 	$L__BB7_117;
	ld.shared.f64 	%fd142, [_ZN6thrust24THRUST_300001_SM_1000_NS8cuda_cub4core6detail5shmemE+104];
	ld.shared.u64 	%rd99, [_ZN6thrust24THRUST_300001_SM_1000_NS8cuda_cub4core6detail5shmemE+112];
	abs.f64 	%fd143, %fd320;
	abs.f64 	%fd144, %fd142;
	setp.lt.f64 	%p164, %fd143, %fd144;
	mov.f64 	%fd321, %fd142;
	mov.u64 	%rd321, %rd99;
	@%p164 bra 	$L__BB7_117;
	setp.lt.f64 	%p165, %fd144, %fd143;
	mov.f64 	%fd321, %fd320;
	mov.u64 	%rd321, %rd320;
	@%p165 bra 	$L__BB7_117;
	setp.lt.s64 	%p166, %rd320, %rd99;
	selp.f64 	%fd321, %fd320, %fd142, %p166;
	min.s64 	%rd321, %rd320, %rd99;
$L__BB7_117:
	setp.lt.s32 	%p167, %r3, 225;
	mov.u64 	%rd355, %rd321;
	mov.f64 	%fd351, %fd321;
	@%p167 bra 	$L__BB7_208;
	ld.shared.f64 	%fd147, [_ZN6thrust24THRUST_300001_SM_1000_NS8cuda_cub4core6detail5shmemE+120];
	ld.shared.u64 	%rd102, [_ZN6thrust24THRUST_300001_SM_1000_NS8cuda_cub4core6detail5shmemE+128];
	abs.f64 	%fd148, %fd321;
	abs.f64 	%fd149, %fd147;
	setp.lt.f64 	%p168, %fd148, %fd149;
	mov.u64 	%rd355, %rd102;
	mov.f64 	%fd351, %fd147;
	@%p168 bra 	$L__BB7_208;
	setp.lt.f64 	%p169, %fd149, %fd148;
	mov.u64 	%rd355, %rd321;
	mov.f64 	%fd351, %fd321;
	@%p169 bra 	$L__BB7_208;
	setp.lt.s64 	%p170, %rd321, %rd102;
	selp.f64 	%fd351, %fd321, %fd147, %p170;
	min.s64 	%rd355, %rd321, %rd102;
	bra.uni 	$L__BB7_208;
$L__BB7_121:
	mov.u32 	%r20, %tid.x;
	add.s64 	%rd104, %rd196, %rd4;
	cvt.u64.u32 	%rd105, %r20;
	add.s64 	%rd201, %rd105, %rd4;
	cvta.to.global.u64 	%rd202, %rd195;
	shl.b64 	%rd203, %rd201, 3;
	add.s64 	%rd204, %rd202, %rd203;
	ld.global.f64 	%fd274, [%rd204];
	add.s32 	%r36, %r20, 256;
	cvt.u64.u32 	%rd205, %r36;
	ld.global.f64 	%fd275, [%rd204+2048];
	add.s32 	%r37, %r20, 512;
	cvt.u64.u32 	%rd206, %r37;
	ld.global.f64 	%fd276, [%rd204+4096];
	add.s32 	%r38, %r20, 768;
	cvt.u64.u32 	%rd207, %r38;
	ld.global.f64 	%fd277, [%rd204+6144];
	or.b32  	%r39, %r20, 1024;
	cvt.u64.u32 	%rd106, %r39;
	add.s64 	%rd343, %rd104, %rd106;
	ld.global.f64 	%fd339, [%rd204+8192];
	abs.f64 	%fd278, %fd274;
	abs.f64 	%fd279, %fd275;
	setp.geu.f64 	%p2, %fd278, %fd279;
	selp.f64 	%fd280, %fd274, %fd275, %p2;
	selp.b64 	%rd208, %rd105, %rd205, %p2;
	abs.f64 	%fd281, %fd280;
	abs.f64 	%fd282, %fd276;
	setp.geu.f64 	%p3, %fd281, %fd282;
	selp.f64 	%fd283, %fd280, %fd276, %p3;
	selp.b64 	%rd209, %rd208, %rd206, %p3;
	abs.f64 	%fd284, %fd283;
	abs.f64 	%fd285, %fd277;
	setp.geu.f64 	%p4, %fd284, %fd285;
	selp.f64 	%fd152, %fd283, %fd277, %p4;
	selp.b64 	%rd108, %rd209, %rd207, %p4;
	abs.f64 	%fd153, %fd152;
	abs.f64 	%fd154, %fd339;
	setp.lt.f64 	%p5, %fd153, %fd154;
	@%p5 bra 	$L__BB7_123;
	setp.lt.f64 	%p6, %fd154, %fd153;
	setp.lt.u64 	%p7, %rd108, %rd106;
	or.pred  	%p8, %p6, %p7;
	selp.f64 	%fd339, %fd152, %fd339, %p8;
	add.s64 	%rd212, %rd104, %rd108;
	selp.b64 	%rd343, %rd212, %rd343, %p8;
$L__BB7_123:
	setp.le.u64 	%p9, %rd198, %rd5;
	@%p9 bra 	$L__BB7_164;
	setp.ne.s32 	%p10, %r20, 0;
	@%p10 bra 	$L__BB7_126;
	atom.global.add.u64 	%rd213, [%rd1+8], 1280;
	add.s64 	%rd214, %rd213, %rd5;
	st.shared.u64 	[_ZN6thrust24THRUST_300001_SM_1000_NS8cuda_cub4core6detail5shmemE+152], %rd214;
$L__BB7_126:
	bar.sync 	0;
	ld.shared.u64 	%rd331, [_ZN6thrust24THRUST_300001_SM_1000_NS8cuda_cub4core6detail5shmemE+152];
	add.s64 	%rd215, %rd331, 1280;
	setp.gt.s64 	%p11, %rd215, %rd198;
	@%p11 bra 	$L__BB7_141;
	mov.f64 	%fd323, %fd339;
	mov.u64 	%rd324, %rd343;
$L__BB7_128:
	add.s64 	%rd216, %rd331, %rd105;
	cvta.to.global.u64 	%rd217, %rd195;
	shl.b64 	%rd218, %rd216, 3;
	add.s64 	%rd219, %rd217, %rd218;
	add.s64 	%rd325, %rd216, %rd196;
	ld.global.f64 	%fd324, [%rd219];
	add.s64 	%rd326, %rd325, 256;
	ld.global.f64 	%fd325, [%rd219+2048];
	add.s64 	%rd327, %rd325, 512;
	ld.global.f64 	%fd326, [%rd219+4096];
	add.s64 	%rd328, %rd325, 768;
	ld.global.f64 	%fd327, [%rd219+6144];
	add.s64 	%rd343, %rd325, 1024;
	ld.global.f64 	%fd339, [%rd219+8192];
	abs.f64 	%fd163, %fd323;
	abs.f64 	%fd164, %fd324;
	setp.lt.f64 	%p12, %fd163, %fd164;
	@%p12 bra 	$L__BB7_130;
	setp.lt.f64 	%p13, %fd164, %fd163;
	setp.lt.s64 	%p14, %rd324, %rd325;
	or.pred  	%p15, %p13, %p14;
	selp.f64 	%fd324, %fd323, %fd324, %p15;
	selp.b64 	%rd325, %rd324, %rd325, %p15;
$L__BB7_130:
	abs.f64 	%fd167, %fd324;
	abs.f64 	%fd168, %fd325;
	setp.lt.f64 	%p16, %fd167, %fd168;
	@%p16 bra 	$L__BB7_132;
	setp.lt.f64 	%p17, %fd168, %fd167;
	setp.lt.s64 	%p18, %rd325, %rd326;
	or.pred  	%p19, %p17, %p18;
	selp.f64 	%fd325, %fd324, %fd325, %p19;
	selp.b64 	%rd326, %rd325, %rd326, %p19;
$L__BB7_132:
	abs.f64 	%fd171, %fd325;
	abs.f64 	%fd172, %fd326;
	setp.lt.f64 	%p20, %fd171, %fd172;
	@%p20 bra 	$L__BB7_134;
	setp.lt.f64 	%p21, %fd172, %fd171;
	setp.lt.s64 	%p22, %rd326, %rd327;
	or.pred  	%p23, %p21, %p22;
	selp.f64 	%fd326, %fd325, %fd326, %p23;
	selp.b64 	%rd327, %rd326, %rd327, %p23;
$L__BB7_134:
	abs.f64 	%fd175, %fd326;
	abs.f64 	%fd176, %fd327;
	setp.lt.f64 	%p24, %fd175, %fd176;
	@%p24 bra 	$L__BB7_136;
	setp.lt.f64 	%p25, %fd176, %fd175;
	setp.lt.s64 	%p26, %rd327, %rd328;
	or.pred  	%p27, %p25, %p26;
	selp.f64 	%fd327, %fd326, %fd327, %p27;
	selp.b64 	%rd328, %rd327, %rd328, %p27;
$L__BB7_136:
	abs.f64 	%fd179, %fd327;
	abs.f64 	%fd180, %fd339;
	setp.lt.f64 	%p28, %fd179, %fd180;
	@%p28 bra 	$L__BB7_138;
	setp.lt.f64 	%p29, %fd180, %fd179;
	setp.lt.s64 	%p30, %rd328, %rd343;
	or.pred  	%p31, %p29, %p30;
	selp.f64 	%fd339, %fd327, %fd339, %p31;
	selp.b64 	%rd343, %rd328, %rd343, %p31;
$L__BB7_138:
	setp.ne.s32 	%p32, %r20, 0;
	bar.sync 	0;
	@%p32 bra 	$L__BB7_140;
	atom.global.add.u64 	%rd220, [%rd1+8], 1280;
	add.s64 	%rd221, %rd220, %rd5;
	st.shared.u64 	[_ZN6thrust24THRUST_300001_SM_1000_NS8cuda_cub4core6detail5shmemE+152], %rd221;
$L__BB7_140:
	bar.sync 	0;
	ld.shared.u64 	%rd331, [_ZN6thrust24THRUST_300001_SM_1000_NS8cuda_cub4core6detail5shmemE+152];
	add.s64 	%rd222, %rd331, 1280;
	setp.le.s64 	%p33, %rd222, %rd198;
	mov.f64 	%fd323, %fd339;
	mov.u64 	%rd324, %rd343;
	@%p33 bra 	$L__BB7_128;
$L__BB7_141:
	setp.le.s64 	%p34, %rd198, %rd331;
	@%p34 bra 	$L__BB7_164;
	cvt.u32.u64 	%r40, %rd331;
	cvt.u32.u64 	%r41, %rd198;
	sub.s32 	%r21, %r41, %r40;
	setp.ge.s32 	%p35, %r20, %r21;
	@%p35 bra 	$L__BB7_164;
	cvta.to.global.u64 	%rd132, %rd195;
	not.b32 	%r43, %r20;
	add.s32 	%r44, %r43, %r41;
	sub.s32 	%r22, %r44, %r40;
	and.b32  	%r46, %r22, 768;
	setp.eq.s32 	%p36, %r46, 768;
	mov.u32 	%r397, %r20;
	@%p36 bra 	$L__BB7_149;
	add.s64 	%rd224, %rd331, %rd105;
	add.s64 	%rd333, %rd224, %rd196;
	shl.b64 	%rd225, %rd224, 3;
	add.s64 	%rd332, %rd132, %rd225;
	shr.u32 	%r47, %r22, 8;
	add.s32 	%r48, %r47, 1;
	and.b32  	%r49, %r48, 3;
	neg.s32 	%r395, %r49;
	mov.u32 	%r397, %r20;
$L__BB7_145:
	.pragma "nounroll";
	mov.u64 	%rd137, %rd343;
	mov.f64 	%fd184, %fd339;
	ld.global.f64 	%fd185, [%rd332];
	abs.f64 	%fd186, %fd184;
	abs.f64 	%fd187, %fd185;
	setp.lt.f64 	%p37, %fd186, %fd187;
	mov.f64 	%fd339, %fd185;
	mov.u64 	%rd343, %rd333;
	@%p37 bra 	$L__BB7_148;
	setp.lt.f64 	%p38, %fd187, %fd186;
	mov.f64 	%fd339, %fd184;
	mov.u64 	%rd343, %rd137;
	@%p38 bra 	$L__BB7_148;
	setp.lt.s64 	%p39, %rd137, %rd333;
	selp.f64 	%fd339, %fd184, %fd185, %p39;
	min.s64 	%rd343, %rd137, %rd333;
$L__BB7_148:
	add.s32 	%r397, %r397, 256;
	add.s64 	%rd333, %rd333, 256;
	add.s64 	%rd332, %rd332, 2048;
	add.s32 	%r395, %r395, 1;
	setp.ne.s32 	%p40, %r395, 0;
	@%p40 bra 	$L__BB7_145;
$L__BB7_149:
	setp.lt.u32 	%p41, %r22, 768;
	@%p41 bra 	$L__BB7_164;
	add.s32 	%r398, %r397, 512;
$L__BB7_151:
	mov.u32 	%r30, %r398;
	add.s32 	%r50, %r30, -512;
	cvt.u64.u32 	%rd226, %r50;
	add.s64 	%rd227, %rd331, %rd226;
	shl.b64 	%rd228, %rd227, 3;
	add.s64 	%rd145, %rd132, %rd228;
	add.s64 	%rd146, %rd227, %rd196;
	ld.global.f64 	%fd193, [%rd145];
	abs.f64 	%fd194, %fd339;
	abs.f64 	%fd195, %fd193;
	setp.lt.f64 	%p42, %fd194, %fd195;
	mov.f64 	%fd335, %fd193;
	mov.u64 	%rd339, %rd146;
	@%p42 bra 	$L__BB7_154;
	setp.lt.f64 	%p43, %fd195, %fd194;
	mov.f64 	%fd335, %fd339;
	mov.u64 	%rd339, %rd343;
	@%p43 bra 	$L__BB7_154;
	setp.lt.s64 	%p44, %rd343, %rd146;
	selp.f64 	%fd335, %fd339, %fd193, %p44;
	min.s64 	%rd339, %rd343, %rd146;
$L__BB7_154:
	add.s32 	%r51, %r30, -256;
	cvt.u64.u32 	%rd229, %r51;
	add.s64 	%rd230, %rd331, %rd229;
	add.s64 	%rd149, %rd230, %rd196;
	ld.global.f64 	%fd198, [%rd145+2048];
	abs.f64 	%fd199, %fd335;
	abs.f64 	%fd200, %fd198;
	setp.lt.f64 	%p45, %fd199, %fd200;
	mov.f64 	%fd336, %fd198;
	mov.u64 	%rd340, %rd149;
	@%p45 bra 	$L__BB7_157;
	setp.lt.f64 	%p46, %fd200, %fd199;
	mov.f64 	%fd336, %fd335;
	mov.u64 	%rd340, %rd339;
	@%p46 bra 	$L__BB7_157;
	setp.lt.s64 	%p47, %rd339, %rd149;
	selp.f64 	%fd336, %fd335, %fd198, %p47;
	min.s64 	%rd340, %rd339, %rd149;
$L__BB7_157:
	cvt.u64.u32 	%rd231, %r30;
	add.s64 	%rd232, %rd331, %rd231;
	add.s64 	%rd152, %rd232, %rd196;
	ld.global.f64 	%fd203, [%rd145+4096];
	abs.f64 	%fd204, %fd336;
	abs.f64 	%fd205, %fd203;
	setp.lt.f64 	%p48, %fd204, %fd205;
	mov.f64 	%fd337, %fd203;
	mov.u64 	%rd341, %rd152;
	@%p48 bra 	$L__BB7_160;
	setp.lt.f64 	%p49, %fd205, %fd204;
	mov.f64 	%fd337, %fd336;
	mov.u64 	%rd341, %rd340;
	@%p49 bra 	$L__BB7_160;
	setp.lt.s64 	%p50, %rd340, %rd152;
	selp.f64 	%fd337, %fd336, %fd203, %p50;
	min.s64 	%rd341, %rd340, %rd152;
$L__BB7_160:
	add.s32 	%r52, %r30, 256;
	cvt.u64.u32 	%rd233, %r52;
	add.s64 	%rd234, %rd331, %rd233;
	add.s64 	%rd155, %rd234, %rd196;
	ld.global.f64 	%fd208, [%rd145+6144];
	abs.f64 	%fd209, %fd337;
	abs.f64 	%fd210, %fd208;
	setp.lt.f64 	%p51, %fd209, %fd210;
	mov.f64 	%fd339, %fd208;
	mov.u64 	%rd343, %rd155;
	@%p51 bra 	$L__BB7_163;
	setp.lt.f64 	%p52, %fd210, %fd209;
	mov.f64 	%fd339, %fd337;
	mov.u64 	%rd343, %rd341;
	@%p52 bra 	$L__BB7_163;
	setp.lt.s64 	%p53, %rd341, %rd155;
	selp.f64 	%fd339, %fd337, %fd208, %p53;
	min.s64 	%rd343, %rd341, %rd155;
$L__BB7_163:
	add.s32 	%r398, %r30, 1024;
	add.s32 	%r53, %r30, 512;
	setp.lt.s32 	%p54, %r53, %r21;
	@%p54 bra 	$L__BB7_151;
$L__BB7_164:
	// begin inline asm
	mov.u32 %r54, %laneid;
	// end inline asm
	mov.b64 	%rd235, %fd339;
	mov.b64 	{%r56, %r61}, %rd235;
	mov.b32 	%r72, 1;
	mov.b32 	%r73, 31;
	mov.b32 	%r74, -1;
	// begin inline asm
	shfl.sync.down.b32 %r55, %r56, %r72, %r73, %r74;
	// end inline asm
	// begin inline asm
	shfl.sync.down.b32 %r60, %r61, %r72, %r73, %r74;
	// end inline asm
	mov.b64 	%rd236, {%r55, %r60};
	mov.b64 	%fd214, %rd236;
	mov.b64 	{%r66, %r71}, %rd343;
	// begin inline asm
	shfl.sync.down.b32 %r65, %r66, %r72, %r73, %r74;
	// end inline asm
	// begin inline asm
	shfl.sync.down.b32 %r70, %r71, %r72, %r73, %r74;
	// end inline asm
	mov.b64 	%rd159, {%r65, %r70};
	setp.gt.s32 	%p55, %r54, 30;
	mov.f64 	%fd340, %fd339;
	mov.u64 	%rd344, %rd343;
	@%p55 bra 	$L__BB7_168;
	abs.f64 	%fd215, %fd339;
	abs.f64 	%fd216, %fd214;
	setp.lt.f64 	%p56, %fd215, %fd216;
	mov.f64 	%fd340, %fd214;
	mov.u64 	%rd344, %rd159;
	@%p56 bra 	$L__BB7_168;
	setp.lt.f64 	%p57, %fd216, %fd215;
	mov.f64 	%fd340, %fd339;
	mov.u64 	%rd344, %rd343;
	@%p57 bra 	$L__BB7_168;
	setp.lt.s64 	%p58, %rd343, %rd159;
	selp.f64 	%fd340, %fd339, %fd214, %p58;
	min.s64 	%rd344, %rd343, %rd159;
$L__BB7_168:
	mov.b64 	%rd237, %fd340;
	mov.b64 	{%r76, %r81}, %rd237;
	mov.b32 	%r92, 2;
	mov.b32 	%r93, 31;
	mov.b32 	%r94, -1;
	// begin inline asm
	shfl.sync.down.b32 %r75, %r76, %r92, %r93, %r94;
	// end inline asm
	// begin inline asm
	shfl.sync.down.b32 %r80, %r81, %r92, %r93, %r94;
	// end inline asm
	mov.b64 	%rd238, {%r75, %r80};
	mov.b64 	%fd219, %rd238;
	mov.b64 	{%r86, %r91}, %rd344;
	// begin inline asm
	shfl.sync.down.b32 %r85, %r86, %r92, %r93, %r94;
	// end inline asm
	// begin inline asm
	shfl.sync.down.b32 %r90, %r91, %r92, %r93, %r94;
	// end inline asm
	mov.b64 	%rd162, {%r85, %r90};
	setp.gt.s32 	%p59, %r54, 29;
	mov.f64 	%fd341, %fd340;
	mov.u64 	%rd345, %rd344;
	@%p59 bra 	$L__BB7_172;
	abs.f64 	%fd220, %fd340;
	abs.f64 	%fd221, %fd219;
	setp.lt.f64 	%p60, %fd220, %fd221;
	mov.f64 	%fd341, %fd219;
	mov.u64 	%rd345, %rd162;
	@%p60 bra 	$L__BB7_172;
	setp.lt.f64 	%p61, %fd221, %fd220;
	mov.f64 	%fd341, %fd340;
	mov.u64 	%rd345, %rd344;
	@%p61 bra 	$L__BB7_172;
	setp.lt.s64 	%p62, %rd344, %rd162;
	selp.f64 	%fd341, %fd340, %fd219, %p62;
	min.s64 	%rd345, %rd344, %rd162;
$L__BB7_172:
	mov.b64 	%rd239, %fd341;
	mov.b64 	{%r96, %r101}, %rd239;
	mov.b32 	%r112, 4;
	mov.b32 	%r113, 31;
	mov.b32 	%r114, -1;
	// begin inline asm
	shfl.sync.down.b32 %r95, %r96, %r112, %r113, %r114;
	// end inline asm
	// begin inline asm
	shfl.sync.down.b32 %r100, %r101, %r112, %r113, %r114;
	// end inline asm
	mov.b64 	%rd240, {%r95, %r100};
	mov.b64 	%fd224, %rd240;
	mov.b64 	{%r106, %r111}, %rd345;
	// begin inline asm
	shfl.sync.down.b32 %r105, %r106, %r112, %r113, %r114;
	// end inline asm
	// begin inline asm
	shfl.sync.down.b32 %r110, %r111, %r112, %r113, %r114;
	// end inline asm
	mov.b64 	%rd165, {%r105, %r110};
	setp.gt.s32 	%p63, %r54, 27;
	mov.f64 	%fd342, %fd341;
	mov.u64 	%rd346, %rd345;
	@%p63 bra 	$L__BB7_176;
	abs.f64 	%fd225, %fd341;
	abs.f64 	%fd226, %fd224;
	setp.lt.f64 	%p64, %fd225, %fd226;
	mov.f64 	%fd342, %fd224;
	mov.u64 	%rd346, %rd165;
	@%p64 bra 	$L__BB7_176;
	setp.lt.f64 	%p65, %fd226, %fd225;
	mov.f64 	%fd342, %fd341;
	mov.u64 	%rd346, %rd345;
	@%p65 bra 	$L__BB7_176;
	setp.lt.s64 	%p66, %rd345, %rd165;
	selp.f64 	%fd342, %fd341, %fd224, %p66;
	min.s64 	%rd346, %rd345, %rd165;
$L__BB7_176:
	mov.b64 	%rd241, %fd342;
	mov.b64 	{%r116, %r121}, %rd241;
	mov.b32 	%r132, 8;
	mov.b32 	%r133, 31;
	mov.b32 	%r134, -1;
	// begin inline asm
	shfl.sync.down.b32 %r115, %r116, %r132, %r133, %r134;
	// end inline asm
	// begin inline asm
	shfl.sync.down.b32 %r120, %r121, %r132, %r133, %r134;
	// end inline asm
	mov.b64 	%rd242, {%r115, %r120};
	mov.b64 	%fd229, %rd242;
	mov.b64 	{%r126, %r131}, %rd346;
	// begin inline asm
	shfl.sync.down.b32 %r125, %r126, %r132, %r133, %r134;
	// end inline asm
	// begin inline asm
	shfl.sync.down.b32 %r130, %r131, %r132, %r133, %r134;
	// end inline asm
	mov.b64 	%rd168, {%r125, %r130};
	setp.gt.s32 	%p67, %r54, 23;
	mov.f64 	%fd343, %fd342;
	mov.u64 	%rd347, %rd346;
	@%p67 bra 	$L__BB7_180;
	abs.f64 	%fd230, %fd342;
	abs.f64 	%fd231, %fd229;
	setp.lt.f64 	%p68, %fd230, %fd231;
	mov.f64 	%fd343, %fd229;
	mov.u64 	%rd347, %rd168;
	@%p68 bra 	$L__BB7_180;
	setp.lt.f64 	%p69, %fd231, %fd230;
	mov.f64 	%fd343, %fd342;
	mov.u64 	%rd347, %rd346;
	@%p69 bra 	$L__BB7_180;
	setp.lt.s64 	%p70, %rd346, %rd168;
	selp.f64 	%fd343, %fd342, %fd229, %p70;
	min.s64 	%rd347, %rd346, %rd168;
$L__BB7_180:
	mov.b64 	%rd243, %fd343;
	mov.b64 	{%r136, %r141}, %rd243;
	mov.b32 	%r152, 16;
	mov.b32 	%r153, 31;
	mov.b32 	%r154, -1;
	// begin inline asm
	shfl.sync.down.b32 %r135, %r136, %r152, %r153, %r154;
	// end inline asm
	// begin inline asm
	shfl.sync.down.b32 %r140, %r141, %r152, %r153, %r154;
	// end inline asm
	mov.b64 	%rd244, {%r135, %r140};
	mov.b64 	%fd234, %rd244;
	mov.b64 	{%r146, %r151}, %rd347;
	// begin inline asm
	shfl.sync.down.b32 %r145, %r146, %r152, %r153, %r154;
	// end inline asm
	// begin inline asm
	shfl.sync.down.b32 %r150, %r151, %r152, %r153, %r154;
	// end inline asm
	mov.b64 	%rd171, {%r145, %r150};
	setp.gt.s32 	%p71, %r54, 15;
	mov.f64 	%fd351, %fd343;
	mov.u64 	%rd355, %rd347;
	@%p71 bra 	$L__BB7_184;
	abs.f64 	%fd235, %fd343;
	abs.f64 	%fd236, %fd234;
	setp.lt.f64 	%p72, %fd235, %fd236;
	mov.f64 	%fd351, %fd234;
	mov.u64 	%rd355, %rd171;
	@%p72 bra 	$L__BB7_184;
	setp.lt.f64 	%p73, %fd236, %fd235;
	mov.f64 	%fd351, %fd343;
	mov.u64 	%rd355, %rd347;
	@%p73 bra 	$L__BB7_184;
	setp.lt.s64 	%p74, %rd347, %rd171;
	selp.f64 	%fd351, %fd343, %fd234, %p74;
	min.s64 	%rd355, %rd347, %rd171;
$L__BB7_184:
	setp.ne.s32 	%p75, %r54, 0;
	@%p75 bra 	$L__BB7_186;
	shr.u32 	%r155, %r20, 1;
	and.b32  	%r156, %r155, 496;
	mov.u32 	%r157, _ZN6thrust24THRUST_300001_SM_1000_NS8cuda_cub4core6detail5shmemE;
	add.s32 	%r158, %r157, %r156;
	st.shared.f64 	[%r158+8], %fd351;
	st.shared.u64 	[%r158+16], %rd355;
$L__BB7_186:
	bar.sync 	0;
	setp.ne.s32 	%p76, %r20, 0;
	@%p76 bra 	$L__BB7_208;
	ld.shared.f64 	%fd239, [_ZN6thrust24THRUST_300001_SM_1000_NS8cuda_cub4core6detail5shmemE+24];
	ld.shared.u64 	%rd174, [_ZN6thrust24THRUST_300001_SM_1000_NS8cuda_cub4core6detail5shmemE+32];
	abs.f64 	%fd240, %fd351;
	abs.f64 	%fd241, %fd239;
	setp.lt.f64 	%p77, %fd240, %fd241;
	mov.f64 	%fd345, %fd239;
	mov.u64 	%rd349, %rd174;
	@%p77 bra 	$L__BB7_190;
	setp.lt.f64 	%p78, %fd241, %fd240;
	mov.f64 	%fd345, %fd351;
	mov.u64 	%rd349, %rd355;
	@%p78 bra 	$L__BB7_190;
	setp.lt.s64 	%p79, %rd355, %rd174;
	selp.f64 	%fd345, %fd351, %fd239, %p79;
	min.s64 	%rd349, %rd355, %rd174;
$L__BB7_190:
	ld.shared.f64 	%fd244, [_ZN6thrust24THRUST_300001_SM_1000_NS8cuda_cub4core6detail5shmemE+40];
	ld.shared.u64 	%rd177, [_ZN6thrust24THRUST_300001_SM_1000_NS8cuda_cub4core6detail5shmemE+48];
	abs.f64 	%fd245, %fd345;
	abs.f64 	%fd246, %fd244;
	setp.lt.f64 	%p80, %fd245, %fd246;
	mov.f64 	%fd346, %fd244;
	mov.u64 	%rd350, %rd177;
	@%p80 bra 	$L__BB7_193;
	setp.lt.f64 	%p81, %fd246, %fd245;
	mov.f64 	%fd346, %fd345;
	mov.u64 	%rd350, %rd349;
	@%p81 bra 	$L__BB7_193;
	setp.lt.s64 	%p82, %rd349, %rd177;
	selp.f64 	%fd346, %fd345, %fd244, %p82;
	min.s64 	%rd350, %rd349, %rd177;
$L__BB7_193:
	ld.shared.f64 	%fd249, [_ZN6thrust24THRUST_300001_SM_1000_NS8cuda_cub4core6detail5shmemE+56];
	ld.shared.u64 	%rd180, [_ZN6thrust24THRUST_300001_SM_1000_NS8cuda_cub4core6detail5shmemE+64];
	abs.f64 	%fd250, %fd346;
	abs.f64 	%fd251, %fd249;
	setp.lt.f64 	%p83, %fd250, %fd251;
	mov.f64 	%fd347, %fd249;
	mov.u64 	%rd351, %rd180;
	@%p83 bra 	$L__BB7_196;
	setp.lt.f64 	%p84, %fd251, %fd250;
	mov.f64 	%fd347, %fd346;
	mov.u64 	%rd351, %rd350;
	@%p84 bra 	$L__BB7_196;
	setp.lt.s64 	%p85, %rd350, %rd180;
	selp.f64 	%fd347, %fd346, %fd249, %p85;
	min.s64 	%rd351, %rd350, %rd180;
$L__BB7_196:
	ld.shared.f64 	%fd254, [_ZN6thrust24THRUST_300001_SM_1000_NS8cuda_cub4core6detail5shmemE+72];
	ld.shared.u64 	%rd183, [_ZN6thrust24THRUST_300001_SM_1000_NS8cuda_cub4core6detail5shmemE+80];
	abs.f64 	%fd255, %fd347;
	abs.f64 	%fd256, %fd254;
	setp.lt.f64 	%p86, %fd255, %fd256;
	mov.f64 	%fd348, %fd254;
	mov.u64 	%rd352, %rd183;
	@%p86 bra 	$L__BB7_199;
	setp.lt.f64 	%p87, %fd256, %fd255;
	mov.f64 	%fd348, %fd347;
	mov.u64 	%rd352, %rd351;
	@%p87 bra 	$L__BB7_199;
	setp.lt.s64 	%p88, %rd351, %rd183;
	selp.f64 	%fd348, %fd347, %fd254, %p88;
	min.s64 	%rd352, %rd351, %rd183;
$L__BB7_199:
	ld.shared.f64 	%fd259, [_ZN6thrust24THRUST_300001_SM_1000_NS8cuda_cub4core6detail5shmemE+88];
	ld.shared.u64 	%rd186, [_ZN6thrust24THRUST_300001_SM_1000_NS8cuda_cub4core6detail5shmemE+96];
	abs.f64 	%fd260, %fd348;
	abs.f64 	%fd261, %fd259;
	setp.lt.f64 	%p89, %fd260, %fd261;
	mov.f64 	%fd349, %fd259;
	mov.u64 	%rd353, %rd186;
	@%p89 bra 	$L__BB7_202;
	setp.lt.f64 	%p90, %fd261, %fd260;
	mov.f64 	%fd349, %fd348;
	mov.u64 	%rd353, %rd352;
	@%p90 bra 	$L__BB7_202;
	setp.lt.s64 	%p91, %rd352, %rd186;
	selp.f64 	%fd349, %fd348, %fd259, %p91;
	min.s64 	%rd353, %rd352, %rd186;
$L__BB7_202:
	ld.shared.f64 	%fd264, [_ZN6thrust24THRUST_300001_SM_1000_NS8cuda_cub4core6detail5shmemE+104];
	ld.shared.u64 	%rd189, [_ZN6thrust24THRUST_300001_SM_1000_NS8cuda_cub4core6detail5shmemE+112];
	abs.f64 	%fd265, %fd349;
	abs.f64 	%fd266, %fd264;
	setp.lt.f64 	%p92, %fd265, %fd266;
	mov.f64 	%fd350, %fd264;
	mov.u64 	%rd354, %rd189;
	@%p92 bra 	$L__BB7_205;
	setp.lt.f64 	%p93, %fd266, %fd265;
	mov.f64 	%fd350, %fd349;
	mov.u64 	%rd354, %rd353;
	@%p93 bra 	$L__BB7_205;
	setp.lt.s64 	%p94, %rd353, %rd189;
	selp.f64 	%fd350, %fd349, %fd264, %p94;
	min.s64 	%rd354, %rd353, %rd189;
$L__BB7_205:
	ld.shared.f64 	%fd269, [_ZN6thrust24THRUST_300001_SM_1000_NS8cuda_cub4core6detail5shmemE+120];
	ld.shared.u64 	%rd192, [_ZN6thrust24THRUST_300001_SM_1000_NS8cuda_cub4core6detail5shmemE+128];
	abs.f64 	%fd270, %fd350;
	abs.f64 	%fd271, %fd269;
	setp.lt.f64 	%p95, %fd270, %fd271;
	mov.u64 	%rd355, %rd192;
	mov.f64 	%fd351, %fd269;
	@%p95 bra 	$L__BB7_208;
	setp.lt.f64 	%p96, %fd271, %fd270;
	mov.u64 	%rd355, %rd354;
	mov.f64 	%fd351, %fd350;
	@%p96 bra 	$L__BB7_208;
	setp.lt.s64 	%p97, %rd354, %rd192;
	selp.f64 	%fd351, %fd350, %fd269, %p97;
	min.s64 	%rd355, %rd354, %rd192;
$L__BB7_208:
	mov.u32 	%r389, %tid.x;
	setp.ne.s32 	%p214, %r389, 0;
	@%p214 bra 	$L__BB7_210;
	ld.param.u64 	%rd286, [_ZN6thrust24THRUST_300001_SM_1000_NS8cuda_cub4core6detail13_kernel_agentINS1_8__reduce11ReduceAgentINS0_12zip_iteratorIN4cuda3std3__45tupleIJNS0_10device_ptrIdEENS0_17counting_iteratorIlNS0_11use_defaultESF_SF_EEEEEEEPNSB_IJdlEEESJ_lNS1_9__extrema9arg_max_fIdl10comparatorEEEEJSI_SK_lN3cub18CUB_300001_SM_100013GridEvenShareIlEENSR_9GridQueueIyEESO_EEEvDpT0__param_1];
	cvta.to.global.u64 	%rd283, %rd286;
	mul.wide.u32 	%rd284, %r1, 16;
	add.s64 	%rd285, %rd283, %rd284;
	st.global.f64 	[%rd285], %fd351;
	st.global.u64 	[%rd285+8], %rd355;
$L__BB7_210:
	ret;

}
	// .globl	_ZN6thrust24THRUST_300001_SM_1000_NS8cuda_cub4core6detail13_kernel_agentINS1_8__reduce10DrainAgentIlEEJN3cub18CUB_300001_SM_10009GridQueueIyEElEEEvDpT0_
.visible .entry _ZN6thrust24THRUST_300001_SM_1000_NS8cuda_cub4core6detail13_kernel_agentINS1_8__reduce10DrainAgentIlEEJN3cub18CUB_300001_SM_10009GridQueueIyEElEEEvDpT0_(
	.param .align 8 .b8 _ZN6thrust24THRUST_300001_SM_1000_NS8cuda_cub4core6detail13_kernel_agentINS1_8__reduce10DrainAgentIlEEJN3cub18CUB_300001_SM_10009GridQueueIyEElEEEvDpT0__param_0[8],
	.param .u64 _ZN6thrust24THRUST_300001_SM_1000_NS8cuda_cub4core6detail13_kernel_agentINS1_8__reduce10DrainAgentIlEEJN3cub18CUB_300001_SM_10009GridQueueIyEElEEEvDpT0__param_1
)
.maxntid 1
{
	.reg .b64 	%rd<5>;

	ld.param.u64 	%rd1, [_ZN6thrust24THRUST_300001_SM_1000_NS8cuda_cub4core6detail13_kernel_agentINS1_8__reduce10DrainAgentIlEEJN3cub18CUB_300001_SM_10009GridQueueIyEElEEEvDpT0__param_0];
	ld.param.u64 	%rd2, [_ZN6thrust24THRUST_300001_SM_1000_NS8cuda_cub4core6detail13_kernel_agentINS1_8__reduce10DrainAgentIlEEJN3cub18CUB_300001_SM_10009GridQueueIyEElEEEvDpT0__param_1];
	cvta.to.global.u64 	%rd3, %rd1;
	st.global.u64 	[%rd3], %rd2;
	mov.b64 	%rd4, 0;
	st.global.u64 	[%rd3+8], %rd4;
	ret;

}
	// .globl	_ZN6thrust24THRUST_300001_SM_1000_NS8cuda_cub4core6detail13_kernel_agentINS1_8__reduce11ReduceAgentIPN4cuda3std3__45tupleIJdlEEESC_SB_lNS1_9__extrema9arg_max_fIdl10comparatorEEEEJSC_SC_iSG_EEEvDpT0_
.visible .entry _ZN6thrust24THRUST_300001_SM_1000_NS8cuda_cub4core6detail13_kernel_agentINS1_8__reduce11ReduceAgentIPN4cuda3std3__45tupleIJdlEEESC_SB_lNS1_9__extrema9arg_max_fIdl10comparatorEEEEJSC_SC_iSG_EEEvDpT0_(
	.param .u64 .ptr .align 1 _ZN6thrust24THRUST_300001_SM_1000_NS8cuda_cub4core6detail13_kernel_agentINS1_8__reduce11ReduceAgentIPN4cuda3std3__45tupleIJdlEEESC_SB_lNS1_9__extrema9arg_max_fIdl10comparatorEEEEJSC_SC_iSG_EEEvDpT0__param_0,
	.param .u64 .ptr .align 1 _ZN6thrust24THRUST_300001_SM_1000_NS8cuda_cub4core6detail13_kernel_agentINS1_8__reduce11ReduceAgentIPN4cuda3std3__45tupleIJdlEEESC_SB_lNS1_9__extrema9arg_max_fIdl10comparatorEEEEJSC_SC_iSG_EEEvDpT0__param_1,
	.param .u32 _ZN6thrust24THRUST_300001_SM_1000_NS8cuda_cub4core6detail13_kernel_agentINS1_8__reduce11ReduceAgentIPN4cuda3std3__45tupleIJdlEEESC_SB_lNS1_9__extrema9arg_max_fIdl10comparatorEEEEJSC_SC_iSG_EEEvDpT0__param_2,
	.param .align 1 .b8 _ZN6thrust24THRUST_300001_SM_1000_NS8cuda_cub4core6detail13_kernel_agentINS1_8__reduce11ReduceAgentIPN4cuda3std3__45tupleIJdlEEESC_SB_lNS1_9__extrema9arg_max_fIdl10comparatorEEEEJSC_SC_iSG_EEEvDpT0__param_3[1]
)
.maxntid 256
{
	.reg .pred 	%p<264>;
	.reg .b32 	%r<374>;
	.reg .b64 	%rd<509>;
	.reg .b64 	%fd<423>;

	ld.param.u64 	%rd236, [_ZN6thrust24THRUST_300001_SM_1000_NS8cuda_cub4core6detail13_kernel_agentINS1_8__reduce11ReduceAgentIPN4cuda3std3__45tupleIJdlEEESC_SB_lNS1_9__extrema9arg_max_fIdl10comparatorEEEEJSC_SC_iSG_EEEvDpT0__param_0];
	ld.param.u32 	%r29, [_ZN6thrust24THRUST_300001_SM_1000_NS8cuda_cub4core6detail13_kernel_agentINS1_8__reduce11ReduceAgentIPN4cuda3std3__45tupleIJdlEEESC_SB_lNS1_9__extrema9arg_max_fIdl10comparatorEEEEJSC_SC_iSG_EEEvDpT0__param_2];
	cvt.s64.s32 	%rd1, %r29;
	setp.eq.s32 	%p1, %r29, 0;
	@%p1 bra 	$L__BB9_234;
	setp.gt.s32 	%p2, %r29, 1279;
	@%p2 bra 	$L__BB9_121;
	mov.u32 	%r1, %tid.x;
	setp.ge.s32 	%p147, %r1, %r29;
	mov.f64 	%fd354, 0d0000000000000000;
	mov.b64 	%rd432, 0;
	mov.u32 	%r368, %r1;
	@%p147 bra 	$L__BB9_4;
	mul.wide.u32 	%rd376, %r1, 16;
	add.s64 	%rd373, %rd236, %rd376;
	// begin inline asm
	ld.global.nc.u64 %rd372, [%rd373];
	// end inline asm
	add.s64 	%rd375, %rd373, 8;
	// begin inline asm
	ld.global.nc.u64 %rd432, [%rd375];
	// end inline asm
	mov.b64 	%fd354, %rd372;
	add.s32 	%r368, %r1, 256;
$L__BB9_4:
	setp.ge.s32 	%p148, %r368, %r29;
	@%p148 bra 	$L__BB9_25;
	not.b32 	%r141, %r368;
	add.s32 	%r4, %r29, %r141;
	and.b32  	%r142, %r4, 768;
	setp.eq.s32 	%p149, %r142, 768;
	@%p149 bra 	$L__BB9_11;
	mul.wide.u32 	%rd378, %r368, 16;
	add.s64 	%rd423, %rd236, %rd378;
	shr.u32 	%r143, %r4, 8;
	add.s32 	%r144, %r143, 1;
	and.b32  	%r145, %r144, 3;
	neg.s32 	%r366, %r145;
$L__BB9_7:
	.pragma "nounroll";
	mov.u64 	%rd6, %rd432;
	mov.f64 	%fd3, %fd354;
	// begin inline asm
	ld.global.nc.u64 %rd379, [%rd423];
	// end inline asm
	add.s64 	%rd382, %rd423, 8;
	// begin inline asm
	ld.global.nc.u64 %rd381, [%rd382];
	// end inline asm
	mov.b64 	%fd4, %rd379;
	abs.f64 	%fd5, %fd3;
	abs.f64 	%fd6, %fd4;
	setp.lt.f64 	%p150, %fd5, %fd6;
	mov.u64 	%rd432, %rd381;
	mov.f64 	%fd354, %fd4;
	@%p150 bra 	$L__BB9_10;
	setp.lt.f64 	%p151, %fd6, %fd5;
	mov.u64 	%rd432, %rd6;
	mov.f64 	%fd354, %fd3;
	@%p151 bra 	$L__BB9_10;
	setp.lt.s64 	%p152, %rd6, %rd381;
	min.s64 	%rd432, %rd6, %rd381;
	selp.f64 	%fd354, %fd3, %fd4, %p152;
$L__BB9_10:
	add.s32 	%r368, %r368, 256;
	add.s64 	%rd423, %rd423, 4096;
	add.s32 	%r366, %r366, 1;
	setp.ne.s32 	%p153, %r366, 0;
	@%p153 bra 	$L__BB9_7;
$L__BB9_11:
	setp.lt.u32 	%p154, %r4, 768;
	@%p154 bra 	$L__BB9_25;
$L__BB9_12:
	mul.wide.s32 	%rd387, %r368, 16;
	add.s64 	%rd384, %rd236, %rd387;
	// begin inline asm
	ld.global.nc.u64 %rd383, [%rd384];
	// end inline asm
	add.s64 	%rd386, %rd384, 8;
	// begin inline asm
	ld.global.nc.u64 %rd385, [%rd386];
	// end inline asm
	mov.b64 	%fd12, %rd383;
	abs.f64 	%fd13, %fd354;
	abs.f64 	%fd14, %fd12;
	setp.lt.f64 	%p155, %fd13, %fd14;
	mov.u64 	%rd429, %rd385;
	mov.f64 	%fd351, %fd12;
	@%p155 bra 	$L__BB9_15;
	setp.lt.f64 	%p156, %fd14, %fd13;
	mov.u64 	%rd429, %rd432;
	mov.f64 	%fd351, %fd354;
	@%p156 bra 	$L__BB9_15;
	setp.lt.s64 	%p157, %rd432, %rd385;
	min.s64 	%rd429, %rd432, %rd385;
	selp.f64 	%fd351, %fd354, %fd12, %p157;
$L__BB9_15:
	add.s64 	%rd389, %rd384, 4096;
	// begin inline asm
	ld.global.nc.u64 %rd388, [%rd389];
	// end inline asm
	add.s64 	%rd391, %rd384, 4104;
	// begin inline asm
	ld.global.nc.u64 %rd390, [%rd391];
	// end inline asm
	mov.b64 	%fd17, %rd388;
	abs.f64 	%fd18, %fd351;
	abs.f64 	%fd19, %fd17;
	setp.lt.f64 	%p158, %fd18, %fd19;
	mov.u64 	%rd430, %rd390;
	mov.f64 	%fd352, %fd17;
	@%p158 bra 	$L__BB9_18;
	setp.lt.f64 	%p159, %fd19, %fd18;
	mov.u64 	%rd430, %rd429;
	mov.f64 	%fd352, %fd351;
	@%p159 bra 	$L__BB9_18;
	setp.lt.s64 	%p160, %rd429, %rd390;
	min.s64 	%rd430, %rd429, %rd390;
	selp.f64 	%fd352, %fd351, %fd17, %p160;
$L__BB9_18:
	add.s64 	%rd393, %rd384, 8192;
	// begin inline asm
	ld.global.nc.u64 %rd392, [%rd393];
	// end inline asm
	add.s64 	%rd395, %rd384, 8200;
	// begin inline asm
	ld.global.nc.u64 %rd394, [%rd395];
	// end inline asm
	mov.b64 	%fd22, %rd392;
	abs.f64 	%fd23, %fd352;
	abs.f64 	%fd24, %fd22;
	setp.lt.f64 	%p161, %fd23, %fd24;
	mov.u64 	%rd431, %rd394;
	mov.f64 	%fd353, %fd22;
	@%p161 bra 	$L__BB9_21;
	setp.lt.f64 	%p162, %fd24, %fd23;
	mov.u64 	%rd431, %rd430;
	mov.f64 	%fd353, %fd352;
	@%p162 bra 	$L__BB9_21;
	setp.lt.s64 	%p163, %rd430, %rd394;
	min.s64 	%rd431, %rd430, %rd394;
	selp.f64 	%fd353, %fd352, %fd22, %p163;
$L__BB9_21:
	add.s64 	%rd397, %rd384, 12288;
	// begin inline asm
	ld.global.nc.u64 %rd396, [%rd397];
	// end inline asm
	add.s64 	%rd399, %rd384, 12296;
	// begin inline asm
	ld.global.nc.u64 %rd398, [%rd399];
	// end inline asm
	mov.b64 	%fd27, %rd396;
	abs.f64 	%fd28, %fd353;
	abs.f64 	%fd29, %fd27;
	setp.lt.f64 	%p164, %fd28, %fd29;
	mov.u64 	%rd432, %rd398;
	mov.f64 	%fd354, %fd27;
	@%p164 bra 	$L__BB9_24;
	setp.lt.f64 	%p165, %fd29, %fd28;
	mov.u64 	%rd432, %rd431;
	mov.f64 	%fd354, %fd353;
	@%p165 bra 	$L__BB9_24;
	setp.lt.s64 	%p166, %rd431, %rd398;
	min.s64 	%rd432, %rd431, %rd398;
	selp.f64 	%fd354, %fd353, %fd27, %p166;
$L__BB9_24:
	add.s32 	%r368, %r368, 1024;
	setp.lt.s32 	%p167, %r368, %r29;
	@%p167 bra 	$L__BB9_12;
$L__BB9_25:
	setp.lt.s32 	%p168, %r29, 256;
	@%p168 bra 	$L__BB9_70;
	// begin inline asm
	mov.u32 %r259, %laneid;
	// end inline asm
	mov.b64 	%rd410, %fd354;
	mov.b64 	{%r261, %r266}, %rd410;
	mov.b32 	%r277, 1;
	mov.b32 	%r278, 31;
	mov.b32 	%r279, -1;
	// begin inline asm
	shfl.sync.down.b32 %r260, %r261, %r277, %r278, %r279;
	// end inline asm
	// begin inline asm
	shfl.sync.down.b32 %r265, %r266, %r277, %r278, %r279;
	// end inline asm
	mov.b64 	%rd411, {%r260, %r265};
	mov.b64 	%fd33, %rd411;
	mov.b64 	{%r271, %r276}, %rd432;
	// begin inline asm
	shfl.sync.down.b32 %r270, %r271, %r277, %r278, %r279;
	// end inline asm
	// begin inline asm
	shfl.sync.down.b32 %r275, %r276, %r277, %r278, %r279;
	// end inline asm
	mov.b64 	%rd28, {%r270, %r275};
	setp.gt.s32 	%p220, %r259, 30;
	mov.u64 	%rd434, %rd432;
	mov.f64 	%fd356, %fd354;
	@%p220 bra 	$L__BB9_30;
	abs.f64 	%fd34, %fd354;
	abs.f64 	%fd35, %fd33;
	setp.lt.f64 	%p221, %fd34, %fd35;
	mov.u64 	%rd434, %rd28;
	mov.f64 	%fd356, %fd33;
	@%p221 bra 	$L__BB9_30;
	setp.lt.f64 	%p222, %fd35, %fd34;
	mov.u64 	%rd434, %rd432;
	mov.f64 	%fd356, %fd354;
	@%p222 bra 	$L__BB9_30;
	setp.lt.s64 	%p223, %rd432, %rd28;
	min.s64 	%rd434, %rd432, %rd28;
	selp.f64 	%fd356, %fd354, %fd33, %p223;
$L__BB9_30:
	mov.b64 	%rd412, %fd356;
	mov.b64 	{%r281, %r286}, %rd412;
	mov.b32 	%r297, 2;
	mov.b32 	%r298, 31;
	mov.b32 	%r299, -1;
	// begin inline asm
	shfl.sync.down.b32 %r280, %r281, %r297, %r298, %r299;
	// end inline asm
	// begin inline asm
	shfl.sync.down.b32 %r285, %r286, %r297, %r298, %r299;
	// end inline asm
	mov.b64 	%rd413, {%r280, %r285};
	mov.b64 	%fd38, %rd413;
	mov.b64 	{%r291, %r296}, %rd434;
	// begin inline asm
	shfl.sync.down.b32 %r290, %r291, %r297, %r298, %r299;
	// end inline asm
	// begin inline asm
	shfl.sync.down.b32 %r295, %r296, %r297, %r298, %r299;
	// end inline asm
	mov.b64 	%rd31, {%r290, %r295};
	setp.gt.s32 	%p224, %r259, 29;
	mov.u64 	%rd435, %rd434;
	mov.f64 	%fd357, %fd356;
	@%p224 bra 	$L__BB9_34;
	abs.f64 	%fd39, %fd356;
	abs.f64 	%fd40, %fd38;
	setp.lt.f64 	%p225, %fd39, %fd40;
	mov.u64 	%rd435, %rd31;
	mov.f64 	%fd357, %fd38;
	@%p225 bra 	$L__BB9_34;
	setp.lt.f64 	%p226, %fd40, %fd39;
	mov.u64 	%rd435, %rd434;
	mov.f64 	%fd357, %fd356;
	@%p226 bra 	$L__BB9_34;
	setp.lt.s64 	%p227, %rd434, %rd31;
	min.s64 	%rd435, %rd434, %rd31;
	selp.f64 	%fd357, %fd356, %fd38, %p227;
$L__BB9_34:
	mov.b64 	%rd414, %fd357;
	mov.b64 	{%r301, %r306}, %rd414;
	mov.b32 	%r317, 4;
	mov.b32 	%r318, 31;
	mov.b32 	%r319, -1;
	// begin inline asm
	shfl.sync.down.b32 %r300, %r301, %r317, %r318, %r319;
	// end inline asm
	// begin inline asm
	shfl.sync.down.b32 %r305, %r306, %r317, %r318, %r319;
	// end inline asm
	mov.b64 	%rd415, {%r300, %r305};
	mov.b64 	%fd43, %rd415;
	mov.b64 	{%r311, %r316}, %rd435;
	// begin inline asm
	shfl.sync.down.b32 %r310, %r311, %r317, %r318, %r319;
	// end inline asm
	// begin inline asm
	shfl.sync.down.b32 %r315, %r316, %r317, %r318, %r319;
	// end inline asm
	mov.b64 	%rd34, {%r310, %r315};
	setp.gt.s32 	%p228, %r259, 27;
	mov.u64 	%rd436, %rd435;
	mov.f64 	%fd358, %fd357;
	@%p228 bra 	$L__BB9_38;
	abs.f64 	%fd44, %fd357;
	abs.f64 	%fd45, %fd43;
	setp.lt.f64 	%p229, %fd44, %fd45;
	mov.u64 	%rd436, %rd34;
	mov.f64 	%fd358, %fd43;
	@%p229 bra 	$L__BB9_38;
	setp.lt.f64 	%p230, %fd45, %fd44;
	mov.u64 	%rd436, %rd435;
	mov.f64 	%fd358, %fd357;
	@%p230 bra 	$L__BB9_38;
	setp.lt.s64 	%p231, %rd435, %rd34;
	min.s64 	%rd436, %rd435, %rd34;
	selp.f64 	%fd358, %fd357, %fd43, %p231;
$L__BB9_38:
	mov.b64 	%rd416, %fd358;
	mov.b64 	{%r321, %r326}, %rd416;
	mov.b32 	%r337, 8;
	mov.b32 	%r338, 31;
	mov.b32 	%r339, -1;
	// begin inline asm
	shfl.sync.down.b32 %r320, %r321, %r337, %r338, %r339;
	// end inline asm
	// begin inline asm
	shfl.sync.down.b32 %r325, %r326, %r337, %r338, %r339;
	// end inline asm
	mov.b64 	%rd417, {%r320, %r325};
	mov.b64 	%fd48, %rd417;
	mov.b64 	{%r331, %r336}, %rd436;
	// begin inline asm
	shfl.sync.down.b32 %r330, %r331, %r337, %r338, %r339;
	// end inline asm
	// begin inline asm
	shfl.sync.down.b32 %r335, %r336, %r337, %r338, %r339;
	// end inline asm
	mov.b64 	%rd37, {%r330, %r335};
	setp.gt.s32 	%p232, %r259, 23;
	mov.u64 	%rd437, %rd436;
	mov.f64 	%fd359, %fd358;
	@%p232 bra 	$L__BB9_42;
	abs.f64 	%fd49, %fd358;
	abs.f64 	%fd50, %fd48;
	setp.lt.f64 	%p233, %fd49, %fd50;
	mov.u64 	%rd437, %rd37;
	mov.f64 	%fd359, %fd48;
	@%p233 bra 	$L__BB9_42;
	setp.lt.f64 	%p234, %fd50, %fd49;
	mov.u64 	%rd437, %rd436;
	mov.f64 	%fd359, %fd358;
	@%p234 bra 	$L__BB9_42;
	setp.lt.s64 	%p235, %rd436, %rd37;
	min.s64 	%rd437, %rd436, %rd37;
	selp.f64 	%fd359, %fd358, %fd48, %p235;
$L__BB9_42:
	mov.b64 	%rd418, %fd359;
	mov.b64 	{%r341, %r346}, %rd418;
	mov.b32 	%r357, 16;
	mov.b32 	%r358, 31;
	mov.b32 	%r359, -1;
	// begin inline asm
	shfl.sync.down.b32 %r340, %r341, %r357, %r358, %r359;
	// end inline asm
	// begin inline asm
	shfl.sync.down.b32 %r345, %r346, %r357, %r358, %r359;
	// end inline asm
	mov.b64 	%rd419, {%r340, %r345};
	mov.b64 	%fd53, %rd419;
	mov.b64 	{%r351, %r356}, %rd437;
	// begin inline asm
	shfl.sync.down.b32 %r350, %r351, %r357, %r358, %r359;
	// end inline asm
	// begin inline asm
	shfl.sync.down.b32 %r355, %r356, %r357, %r358, %r359;
	// end inline asm
	mov.b64 	%rd40, {%r350, %r355};
	setp.gt.s32 	%p236, %r259, 15;
	mov.u64 	%rd508, %rd437;
	mov.f64 	%fd422, %fd359;
	@%p236 bra 	$L__BB9_46;
	abs.f64 	%fd54, %fd359;
	abs.f64 	%fd55, %fd53;
	setp.lt.f64 	%p237, %fd54, %fd55;
	mov.u64 	%rd508, %rd40;
	mov.f64 	%fd422, %fd53;
	@%p237 bra 	$L__BB9_46;
	setp.lt.f64 	%p238, %fd55, %fd54;
	mov.u64 	%rd508, %rd437;
	mov.f64 	%fd422, %fd359;
	@%p238 bra 	$L__BB9_46;
	setp.lt.s64 	%p239, %rd437, %rd40;
	min.s64 	%rd508, %rd437, %rd40;
	selp.f64 	%fd422, %fd359, %fd53, %p239;
$L__BB9_46:
	setp.ne.s32 	%p240, %r259, 0;
	@%p240 bra 	$L__BB9_48;
	shr.u32 	%r360, %r1, 1;
	and.b32  	%r361, %r360, 496;
	mov.u32 	%r362, _ZN6thrust24THRUST_300001_SM_1000_NS8cuda_cub4core6detail5shmemE;
	add.s32 	%r363, %r362, %r361;
	st.shared.f64 	[%r363+8], %fd422;
	st.shared.u64 	[%r363+16], %rd508;
$L__BB9_48:
	bar.sync 	0;
	setp.ne.s32 	%p241, %r1, 0;
	@%p241 bra 	$L__BB9_232;
	ld.shared.f64 	%fd58, [_ZN6thrust24THRUST_300001_SM_1000_NS8cuda_cub4core6detail5shmemE+24];
	ld.shared.u64 	%rd43, [_ZN6thrust24THRUST_300001_SM_1000_NS8cuda_cub4core6detail5shmemE+32];
	abs.f64 	%fd59, %fd422;
	abs.f64 	%fd60, %fd58;
	setp.lt.f64 	%p242, %fd59, %fd60;
	mov.u64 	%rd439, %rd43;
	mov.f64 	%fd361, %fd58;
	@%p242 bra 	$L__BB9_52;
	setp.lt.f64 	%p243, %fd60, %fd59;
	mov.u64 	%rd439, %rd508;
	mov.f64 	%fd361, %fd422;
	@%p243 bra 	$L__BB9_52;
	setp.lt.s64 	%p244, %rd508, %rd43;
	min.s64 	%rd439, %rd508, %rd43;
	selp.f64 	%fd361, %fd422, %fd58, %p244;
$L__BB9_52:
	ld.shared.f64 	%fd63, [_ZN6thrust24THRUST_300001_SM_1000_NS8cuda_cub4core6detail5shmemE+40];
	ld.shared.u64 	%rd46, [_ZN6thrust24THRUST_300001_SM_1000_NS8cuda_cub4core6detail5shmemE+48];
	abs.f64 	%fd64, %fd361;
	abs.f64 	%fd65, %fd63;
	setp.lt.f64 	%p245, %fd64, %fd65;
	mov.u64 	%rd440, %rd46;
	mov.f64 	%fd362, %fd63;
	@%p245 bra 	$L__BB9_55;
	setp.lt.f64 	%p246, %fd65, %fd64;
	mov.u64 	%rd440, %rd439;
	mov.f64 	%fd362, %fd361;
	@%p246 bra 	$L__BB9_55;
	setp.lt.s64 	%p247, %rd439, %rd46;
	min.s64 	%rd440, %rd439, %rd46;
	selp.f64 	%fd362, %fd361, %fd63, %p247;
$L__BB9_55:
	ld.shared.f64 	%fd68, [_ZN6thrust24THRUST_300001_SM_1000_NS8cuda_cub4core6detail5shmemE+56];
	ld.shared.u64 	%rd49, [_ZN6thrust24THRUST_300001_SM_1000_NS8cuda_cub4core6detail5shmemE+64];
	abs.f64 	%fd69, %fd362;
	abs.f64 	%fd70, %fd68;
	setp.lt.f64 	%p248, %fd69, %fd70;
	mov.u64 	%rd441, %rd49;
	mov.f64 	%fd363, %fd68;
	@%p248 bra 	$L__BB9_58;
	setp.lt.f64 	%p249, %fd70, %fd69;
	mov.u64 	%rd441, %rd440;
	mov.f64 	%fd363, %fd362;
	@%p249 bra 	$L__BB9_58;
	setp.lt.s64 	%p250, %rd440, %rd49;
	min.s64 	%rd441, %rd440, %rd49;
	selp.f64 	%fd363, %fd362, %fd68, %p250;
$L__BB9_58:
	ld.shared.f64 	%fd73, [_ZN6thrust24THRUST_300001_SM_1000_NS8cuda_cub4core6detail5shmemE+72];
	ld.shared.u64 	%rd52, [_ZN6thrust24THRUST_300001_SM_1000_NS8cuda_cub4core6detail5shmemE+80];
	abs.f64 	%fd74, %fd363;
	abs.f64 	%fd75, %fd73;
	setp.lt.f64 	%p251, %fd74, %fd75;
	mov.u64 	%rd442, %rd52;
	mov.f64 	%fd364, %fd73;
	@%p251 bra 	$L__BB9_61;
	setp.lt.f64 	%p252, %fd75, %fd74;
	mov.u64 	%rd442, %rd441;
	mov.f64 	%fd364, %fd363;
	@%p252 bra 	$L__BB9_61;
	setp.lt.s64 	%p253, %rd441, %rd52;
	min.s64 	%rd442, %rd441, %rd52;
	selp.f64 	%fd364, %fd363, %fd73, %p253;
$L__BB9_61:
	ld.shared.f64 	%fd78, [_ZN6thrust24THRUST_300001_SM_1000_NS8cuda_cub4core6detail5shmemE+88];
	ld.shared.u64 	%rd55, [_ZN6thrust24THRUST_300001_SM_1000_NS8cuda_cub4core6detail5shmemE+96];
	abs.f64 	%fd79, %fd364;
	abs.f64 	%fd80, %fd78;
	setp.lt.f64 	%p254, %fd79, %fd80;
	mov.u64 	%rd443, %rd55;
	mov.f64 	%fd365, %fd78;
	@%p254 bra 	$L__BB9_64;
	setp.lt.f64 	%p255, %fd80, %fd79;
	mov.u64 	%rd443, %rd442;
	mov.f64 	%fd365, %fd364;
	@%p255 bra 	$L__BB9_64;
	setp.lt.s64 	%p256, %rd442, %rd55;
	min.s64 	%rd443, %rd442, %rd55;
	selp.f64 	%fd365, %fd364, %fd78, %p256;
$L__BB9_64:
	ld.shared.f64 	%fd83, [_ZN6thrust24THRUST_300001_SM_1000_NS8cuda_cub4core6detail5shmemE+104];
	ld.shared.u64 	%rd58, [_ZN6thrust24THRUST_300001_SM_1000_NS8cuda_cub4core6detail5shmemE+112];
	abs.f64 	%fd84, %fd365;
	abs.f64 	%fd85, %fd83;
	setp.lt.f64 	%p257, %fd84, %fd85;
	mov.u64 	%rd444, %rd58;
	mov.f64 	%fd366, %fd83;
	@%p257 bra 	$L__BB9_67;
	setp.lt.f64 	%p258, %fd85, %fd84;
	mov.u64 	%rd444, %rd443;
	mov.f64 	%fd366, %fd365;
	@%p258 bra 	$L__BB9_67;
	setp.lt.s64 	%p259, %rd443, %rd58;
	min.s64 	%rd444, %rd443, %rd58;
	selp.f64 	%fd366, %fd365, %fd83, %p259;
$L__BB9_67:
	ld.shared.f64 	%fd88, [_ZN6thrust24THRUST_300001_SM_1000_NS8cuda_cub4core6detail5shmemE+120];
	ld.shared.u64 	%rd61, [_ZN6thrust24THRUST_300001_SM_1000_NS8cuda_cub4core6detail5shmemE+128];
	abs.f64 	%fd89, %fd366;
	abs.f64 	%fd90, %fd88;
	setp.lt.f64 	%p260, %fd89, %fd90;
	mov.u64 	%rd508, %rd61;
	mov.f64 	%fd422, %fd88;
	@%p260 bra 	$L__BB9_232;
	setp.lt.f64 	%p261, %fd90, %fd89;
	mov.u64 	%rd508, %rd444;
	mov.f64 	%fd422, %fd366;
	@%p261 bra 	$L__BB9_232;
	setp.lt.s64 	%p262, %rd444, %rd61;
	min.s64 	%rd508, %rd444, %rd61;
	selp.f64 	%fd422, %fd366, %fd88, %p262;
	bra.uni 	$L__BB9_232;
$L__BB9_70:
	// begin inline asm
	mov.u32 %r146, %laneid;
	// end inline asm
	and.b32  	%r167, %r1, 992;
	add.s32 	%r168, %r167, 32;
	setp.gt.s32 	%p169, %r168, %r29;
	not.b32 	%r169, %r167;
	add.s32 	%r170, %r29, %r169;
	selp.b32 	%r165, %r170, 31, %p169;
	mov.b64 	%rd400, %fd354;
	mov.b64 	{%r148, %r153}, %rd400;
	mov.b32 	%r164, 1;
	mov.b32 	%r166, -1;
	// begin inline asm
	shfl.sync.down.b32 %r147, %r148, %r164, %r165, %r166;
	// end inline asm
	// begin inline asm
	shfl.sync.down.b32 %r152, %r153, %r164, %r165, %r166;
	// end inline asm
	mov.b64 	%rd401, {%r147, %r152};
	mov.b64 	%fd92, %rd401;
	mov.b64 	{%r158, %r163}, %rd432;
	// begin inline asm
	shfl.sync.down.b32 %r157, %r158, %r164, %r165, %r166;
	// end inline asm
	// begin inline asm
	shfl.sync.down.b32 %r162, %r163, %r164, %r165, %r166;
	// end inline asm
	mov.b64 	%rd63, {%r157, %r162};
	setp.ge.s32 	%p170, %r146, %r165;
	mov.u64 	%rd445, %rd432;
	mov.f64 	%fd367, %fd354;
	@%p170 bra 	$L__BB9_74;
	abs.f64 	%fd93, %fd354;
	abs.f64 	%fd94, %fd92;
	setp.lt.f64 	%p171, %fd93, %fd94;
	mov.u64 	%rd445, %rd63;
	mov.f64 	%fd367, %fd92;
	@%p171 bra 	$L__BB9_74;
	setp.lt.f64 	%p172, %fd94, %fd93;
	mov.u64 	%rd445, %rd432;
	mov.f64 	%fd367, %fd354;
	@%p172 bra 	$L__BB9_74;
	setp.lt.s64 	%p173, %rd432, %rd63;
	min.s64 	%rd445, %rd432, %rd63;
	selp.f64 	%fd367, %fd354, %fd92, %p173;
$L__BB9_74:
	mov.b64 	%rd402, %fd367;
	mov.b64 	{%r172, %r177}, %rd402;
	mov.b32 	%r188, 2;
	mov.b32 	%r190, -1;
	// begin inline asm
	shfl.sync.down.b32 %r171, %r172, %r188, %r165, %r190;
	// end inline asm
	// begin inline asm
	shfl.sync.down.b32 %r176, %r177, %r188, %r165, %r190;
	// end inline asm
	mov.b64 	%rd403, {%r171, %r176};
	mov.b64 	%fd97, %rd403;
	mov.b64 	{%r182, %r187}, %rd445;
	// begin inline asm
	shfl.sync.down.b32 %r181, %r182, %r188, %r165, %r190;
	// end inline asm
	// begin inline asm
	shfl.sync.down.b32 %r186, %r187, %r188, %r165, %r190;
	// end inline asm
	mov.b64 	%rd66, {%r181, %r186};
	add.s32 	%r191, %r146, 2;
	setp.gt.s32 	%p174, %r191, %r165;
	mov.u64 	%rd446, %rd445;
	mov.f64 	%fd368, %fd367;
	@%p174 bra 	$L__BB9_78;
	abs.f64 	%fd98, %fd367;
	abs.f64 	%fd99, %fd97;
	setp.lt.f64 	%p175, %fd98, %fd99;
	mov.u64 	%rd446, %rd66;
	mov.f64 	%fd368, %fd97;
	@%p175 bra 	$L__BB9_78;
	setp.lt.f64 	%p176, %fd99, %fd98;
	mov.u64 	%rd446, %rd445;
	mov.f64 	%fd368, %fd367;
	@%p176 bra 	$L__BB9_78;
	setp.lt.s64 	%p177, %rd445, %rd66;
	min.s64 	%rd446, %rd445, %rd66;
	selp.f64 	%fd368, %fd367, %fd97, %p177;
$L__BB9_78:
	mov.b64 	%rd404, %fd368;
	mov.b64 	{%r193, %r198}, %rd404;
	mov.b32 	%r209, 4;
	mov.b32 	%r211, -1;
	// begin inline asm
	shfl.sync.down.b32 %r192, %r193, %r209, %r165, %r211;
	// end inline asm
	// begin inline asm
	shfl.sync.down.b32 %r197, %r198, %r209, %r165, %r211;
	// end inline asm
	mov.b64 	%rd405, {%r192, %r197};
	mov.b64 	%fd102, %rd405;
	mov.b64 	{%r203, %r208}, %rd446;
	// begin inline asm
	shfl.sync.down.b32 %r202, %r203, %r209, %r165, %r211;
	// end inline asm
	// begin inline asm
	shfl.sync.down.b32 %r207, %r208, %r209, %r165, %r211;
	// end inline asm
	mov.b64 	%rd69, {%r202, %r207};
	add.s32 	%r212, %r146, 4;
	setp.gt.s32 	%p178, %r212, %r165;
	mov.u64 	%rd447, %rd446;
	mov.f64 	%fd369, %fd368;
	@%p178 bra 	$L__BB9_82;
	abs.f64 	%fd103, %fd368;
	abs.f64 	%fd104, %fd102;
	setp.lt.f64 	%p179, %fd103, %fd104;
	mov.u64 	%rd447, %rd69;
	mov.f64 	%fd369, %fd102;
	@%p179 bra 	$L__BB9_82;
	setp.lt.f64 	%p180, %fd104, %fd103;
	mov.u64 	%rd447, %rd446;
	mov.f64 	%fd369, %fd368;
	@%p180 bra 	$L__BB9_82;
	setp.lt.s64 	%p181, %rd446, %rd69;
	min.s64 	%rd447, %rd446, %rd69;
	selp.f64 	%fd369, %fd368, %fd102, %p181;
$L__BB9_82:
	mov.b64 	%rd406, %fd369;
	mov.b64 	{%r214, %r219}, %rd406;
	mov.b32 	%r230, 8;
	mov.b32 	%r232, -1;
	// begin inline asm
	shfl.sync.down.b32 %r213, %r214, %r230, %r165, %r232;
	// end inline asm
	// begin inline asm
	shfl.sync.down.b32 %r218, %r219, %r230, %r165, %r232;
	// end inline asm
	mov.b64 	%rd407, {%r213, %r218};
	mov.b64 	%fd107, %rd407;
	mov.b64 	{%r224, %r229}, %rd447;
	// begin inline asm
	shfl.sync.down.b32 %r223, %r224, %r230, %r165, %r232;
	// end inline asm
	// begin inline asm
	shfl.sync.down.b32 %r228, %r229, %r230, %r165, %r232;
	// end inline asm
	mov.b64 	%rd72, {%r223, %r228};
	add.s32 	%r233, %r146, 8;
	setp.gt.s32 	%p182, %r233, %r165;
	mov.u64 	%rd448, %rd447;
	mov.f64 	%fd370, %fd369;
	@%p182 bra 	$L__BB9_86;
	abs.f64 	%fd108, %fd369;
	abs.f64 	%fd109, %fd107;
	setp.lt.f64 	%p183, %fd108, %fd109;
	mov.u64 	%rd448, %rd72;
	mov.f64 	%fd370, %fd107;
	@%p183 bra 	$L__BB9_86;
	setp.lt.f64 	%p184, %fd109, %fd108;
	mov.u64 	%rd448, %rd447;
	mov.f64 	%fd370, %fd369;
	@%p184 bra 	$L__BB9_86;
	setp.lt.s64 	%p185, %rd447, %rd72;
	min.s64 	%rd448, %rd447, %rd72;
	selp.f64 	%fd370, %fd369, %fd107, %p185;
$L__BB9_86:
	mov.b64 	%rd408, %fd370;
	mov.b64 	{%r235, %r240}, %rd408;
	mov.b32 	%r251, 16;
	mov.b32 	%r253, -1;
	// begin inline asm
	shfl.sync.down.b32 %r234, %r235, %r251, %r165, %r253;
	// end inline asm
	// begin inline asm
	shfl.sync.down.b32 %r239, %r240, %r251, %r165, %r253;
	// end inline asm
	mov.b64 	%rd409, {%r234, %r239};
	mov.b64 	%fd112, %rd409;
	mov.b64 	{%r245, %r250}, %rd448;
	// begin inline asm
	shfl.sync.down.b32 %r244, %r245, %r251, %r165, %r253;
	// end inline asm
	// begin inline asm
	shfl.sync.down.b32 %r249, %r250, %r251, %r165, %r253;
	// end inline asm
	mov.b64 	%rd75, {%r244, %r249};
	add.s32 	%r254, %r146, 16;
	setp.gt.s32 	%p186, %r254, %r165;
	mov.u64 	%rd508, %rd448;
	mov.f64 	%fd422, %fd370;
	@%p186 bra 	$L__BB9_90;
	abs.f64 	%fd113, %fd370;
	abs.f64 	%fd114, %fd112;
	setp.lt.f64 	%p187, %fd113, %fd114;
	mov.u64 	%rd508, %rd75;
	mov.f64 	%fd422, %fd112;
	@%p187 bra 	$L__BB9_90;
	setp.lt.f64 	%p188, %fd114, %fd113;
	mov.u64 	%rd508, %rd448;
	mov.f64 	%fd422, %fd370;
	@%p188 bra 	$L__BB9_90;
	setp.lt.s64 	%p189, %rd448, %rd75;
	min.s64 	%rd508, %rd448, %rd75;
	selp.f64 	%fd422, %fd370, %fd112, %p189;
$L__BB9_90:
	setp.ne.s32 	%p190, %r146, 0;
	@%p190 bra 	$L__BB9_92;
	shr.u32 	%r255, %r1, 1;
	and.b32  	%r256, %r255, 496;
	mov.u32 	%r257, _ZN6thrust24THRUST_300001_SM_1000_NS8cuda_cub4core6detail5shmemE;
	add.s32 	%r258, %r257, %r256;
	st.shared.f64 	[%r258+8], %fd422;
	st.shared.u64 	[%r258+16], %rd508;
$L__BB9_92:
	bar.sync 	0;
	setp.ne.s32 	%p191, %r1, 0;
	@%p191 bra 	$L__BB9_232;
	setp.lt.s32 	%p192, %r29, 33;
	mov.f64 	%fd372, %fd422;
	mov.u64 	%rd450, %rd508;
	@%p192 bra 	$L__BB9_97;
	ld.shared.f64 	%fd117, [_ZN6thrust24THRUST_300001_SM_1000_NS8cuda_cub4core6detail5shmemE+24];
	ld.shared.u64 	%rd78, [_ZN6thrust24THRUST_300001_SM_1000_NS8cuda_cub4core6detail5shmemE+32];
	abs.f64 	%fd118, %fd422;
	abs.f64 	%fd119, %fd117;
	setp.lt.f64 	%p193, %fd118, %fd119;
	mov.f64 	%fd372, %fd117;
	mov.u64 	%rd450, %rd78;
	@%p193 bra 	$L__BB9_97;
	setp.lt.f64 	%p194, %fd119, %fd118;
	mov.f64 	%fd372, %fd422;
	mov.u64 	%rd450, %rd508;
	@%p194 bra 	$L__BB9_97;
	setp.lt.s64 	%p195, %rd508, %rd78;
	min.s64 	%rd450, %rd508, %rd78;
	selp.f64 	%fd372, %fd422, %fd117, %p195;
$L__BB9_97:
	setp.lt.s32 	%p196, %r29, 65;
	mov.f64 	%fd373, %fd372;
	mov.u64 	%rd451, %rd450;
	@%p196 bra 	$L__BB9_101;
	ld.shared.f64 	%fd122, [_ZN6thrust24THRUST_300001_SM_1000_NS8cuda_cub4core6detail5shmemE+40];
	ld.shared.u64 	%rd81, [_ZN6thrust24THRUST_300001_SM_1000_NS8cuda_cub4core6detail5shmemE+48];
	abs.f64 	%fd123, %fd372;
	abs.f64 	%fd124, %fd122;
	setp.lt.f64 	%p197, %fd123, %fd124;
	mov.f64 	%fd373, %fd122;
	mov.u64 	%rd451, %rd81;
	@%p197 bra 	$L__BB9_101;
	setp.lt.f64 	%p198, %fd124, %fd123;
	mov.f64 	%fd373, %fd372;
	mov.u64 	%rd451, %rd450;
	@%p198 bra 	$L__BB9_101;
	setp.lt.s64 	%p199, %rd450, %rd81;
	min.s64 	%rd451, %rd450, %rd81;
	selp.f64 	%fd373, %fd372, %fd122, %p199;
$L__BB9_101:
	setp.lt.s32 	%p200, %r29, 97;
	mov.f64 	%fd374, %fd373;
	mov.u64 	%rd452, %rd451;
	@%p200 bra 	$L__BB9_105;
	ld.shared.f64 	%fd127, [_ZN6thrust24THRUST_300001_SM_1000_NS8cuda_cub4core6detail5shmemE+56];
	ld.shared.u64 	%rd84, [_ZN6thrust24THRUST_300001_SM_1000_NS8cuda_cub4core6detail5shmemE+64];
	abs.f64 	%fd128, %fd373;
	abs.f64 	%fd129, %fd127;
	setp.lt.f64 	%p201, %fd128, %fd129;
	mov.f64 	%fd374, %fd127;
	mov.u64 	%rd452, %rd84;
	@%p201 bra 	$L__BB9_105;
	setp.lt.f64 	%p202, %fd129, %fd128;
	mov.f64 	%fd374, %fd373;
	mov.u64 	%rd452, %rd451;
	@%p202 bra 	$L__BB9_105;
	setp.lt.s64 	%p203, %rd451, %rd84;
	min.s64 	%rd452, %rd451, %rd84;
	selp.f64 	%fd374, %fd373, %fd127, %p203;
$L__BB9_105:
	setp.lt.s32 	%p204, %r29, 129;
	mov.f64 	%fd375, %fd374;
	mov.u64 	%rd453, %rd452;
	@%p204 bra 	$L__BB9_109;
	ld.shared.f64 	%fd132, [_ZN6thrust24THRUST_300001_SM_1000_NS8cuda_cub4core6detail5shmemE+72];
	ld.shared.u64 	%rd87, [_ZN6thrust24THRUST_300001_SM_1000_NS8cuda_cub4core6detail5shmemE+80];
	abs.f64 	%fd133, %fd374;
	abs.f64 	%fd134, %fd132;
	setp.lt.f64 	%p205, %fd133, %fd134;
	mov.f64 	%fd375, %fd132;
	mov.u64 	%rd453, %rd87;
	@%p205 bra 	$L__BB9_109;
	setp.lt.f64 	%p206, %fd134, %fd133;
	mov.f64 	%fd375, %fd374;
	mov.u64 	%rd453, %rd452;
	@%p206 bra 	$L__BB9_109;
	setp.lt.s64 	%p207, %rd452, %rd87;
	min.s64 	%rd453, %rd452, %rd87;
	selp.f64 	%fd375, %fd374, %fd132, %p207;
$L__BB9_109:
	setp.lt.s32 	%p208, %r29, 161;
	mov.f64 	%fd376, %fd375;
	mov.u64 	%rd454, %rd453;
	@%p208 bra 	$L__BB9_113;
	ld.shared.f64 	%fd137, [_ZN6thrust24THRUST_300001_SM_1000_NS8cuda_cub4core6detail5shmemE+88];
	ld.shared.u64 	%rd90, [_ZN6thrust24THRUST_300001_SM_1000_NS8cuda_cub4core6detail5shmemE+96];
	abs.f64 	%fd138, %fd375;
	abs.f64 	%fd139, %fd137;
	setp.lt.f64 	%p209, %fd138, %fd139;
	mov.f64 	%fd376, %fd137;
	mov.u64 	%rd454, %rd90;
	@%p209 bra 	$L__BB9_113;
	setp.lt.f64 	%p210, %fd139, %fd138;
	mov.f64 	%fd376, %fd375;
	mov.u64 	%rd454, %rd453;
	@%p210 bra 	$L__BB9_113;
	setp.lt.s64 	%p211, %rd453, %rd90;
	min.s64 	%rd454, %rd453, %rd90;
	selp.f64 	%fd376, %fd375, %fd137, %p211;
$L__BB9_113:
	setp.lt.s32 	%p212, %r29, 193;
	mov.f64 	%fd377, %fd376;
	mov.u64 	%rd455, %rd454;
	@%p212 bra 	$L__BB9_117;
	ld.shared.f64 	%fd142, [_ZN6thrust24THRUST_300001_SM_1000_NS8cuda_cub4core6detail5shmemE+104];
	ld.shared.u64 	%rd93, [_ZN6thrust24THRUST_300001_SM_1000_NS8cuda_cub4core6detail5shmemE+112];
	abs.f64 	%fd143, %fd376;
	abs.f64 	%fd144, %fd142;
	setp.lt.f64 	%p213, %fd143, %fd144;
	mov.f64 	%fd377, %fd142;
	mov.u64 	%rd455, %rd93;
	@%p213 bra 	$L__BB9_117;
	setp.lt.f64 	%p214, %fd144, %fd143;
	mov.f64 	%fd377, %fd376;
	mov.u64 	%rd455, %rd454;
	@%p214 bra 	$L__BB9_117;
	setp.lt.s64 	%p215, %rd454, %rd93;
	min.s64 	%rd455, %rd454, %rd93;
	selp.f64 	%fd377, %fd376, %fd142, %p215;
$L__BB9_117:
	setp.lt.s32 	%p216, %r29, 225;
	mov.u64 	%rd508, %rd455;
	mov.f64 	%fd422, %fd377;
	@%p216 bra 	$L__BB9_232;
	ld.shared.f64 	%fd147, [_ZN6thrust24THRUST_300001_SM_1000_NS8cuda_cub4core6detail5shmemE+120];
	ld.shared.u64 	%rd96, [_ZN6thrust24THRUST_300001_SM_1000_NS8cuda_cub4core6detail5shmemE+128];
	abs.f64 	%fd148, %fd377;
	abs.f64 	%fd149, %fd147;
	setp.lt.f64 	%p217, %fd148, %fd149;
	mov.u64 	%rd508, %rd96;
	mov.f64 	%fd422, %fd147;
	@%p217 bra 	$L__BB9_232;
	setp.lt.f64 	%p218, %fd149, %fd148;
	mov.u64 	%rd508, %rd455;
	mov.f64 	%fd422, %fd377;
	@%p218 bra 	$L__BB9_232;
	setp.lt.s64 	%p219, %rd455, %rd96;
	min.s64 	%rd508, %rd455, %rd96;
	selp.f64 	%fd422, %fd377, %fd147, %p219;
	bra.uni 	$L__BB9_232;
$L__BB9_121:
	mov.u32 	%r16, %tid.x;
	cvt.u64.u32 	%rd98, %r16;
	mul.wide.u32 	%rd258, %r16, 16;
	add.s64 	%rd239, %rd236, %rd258;
	// begin inline asm
	ld.global.nc.u64 %rd238, [%rd239];
	// end inline asm
	add.s64 	%rd241, %rd239, 8;
	// begin inline asm
	ld.global.nc.u64 %rd240, [%rd241];
	// end inline asm
	mov.b64 	%fd151, %rd238;
	add.s64 	%rd243, %rd239, 4096;
	// begin inline asm
	ld.global.nc.u64 %rd242, [%rd243];
	// end inline asm
	add.s64 	%rd245, %rd239, 4104;
	// begin inline asm
	ld.global.nc.u64 %rd456, [%rd245];
	// end inline asm
	mov.b64 	%fd378, %rd242;
	add.s64 	%rd247, %rd239, 8192;
	// begin inline asm
	ld.global.nc.u64 %rd246, [%rd247];
	// end inline asm
	add.s64 	%rd249, %rd239, 8200;
	// begin inline asm
	ld.global.nc.u64 %rd457, [%rd249];
	// end inline asm
	mov.b64 	%fd379, %rd246;
	add.s64 	%rd251, %rd239, 12288;
	// begin inline asm
	ld.global.nc.u64 %rd250, [%rd251];
	// end inline asm
	add.s64 	%rd253, %rd239, 12296;
	// begin inline asm
	ld.global.nc.u64 %rd458, [%rd253];
	// end inline asm
	mov.b64 	%fd380, %rd250;
	add.s64 	%rd255, %rd239, 16384;
	// begin inline asm
	ld.global.nc.u64 %rd254, [%rd255];
	// end inline asm
	add.s64 	%rd257, %rd239, 16392;
	// begin inline asm
	ld.global.nc.u64 %rd495, [%rd257];
	// end inline asm
	mov.b64 	%fd409, %rd254;
	abs.f64 	%fd156, %fd151;
	abs.f64 	%fd157, %fd378;
	setp.lt.f64 	%p3, %fd156, %fd157;
	@%p3 bra 	$L__BB9_123;
	setp.lt.f64 	%p4, %fd157, %fd156;
	setp.lt.s64 	%p5, %rd240, %rd456;
	or.pred  	%p6, %p4, %p5;
	selp.b64 	%rd456, %rd240, %rd456, %p6;
	selp.f64 	%fd378, %fd151, %fd378, %p6;
$L__BB9_123:
	abs.f64 	%fd160, %fd378;
	abs.f64 	%fd161, %fd379;
	setp.lt.f64 	%p7, %fd160, %fd161;
	@%p7 bra 	$L__BB9_125;
	setp.lt.f64 	%p8, %fd161, %fd160;
	setp.lt.s64 	%p9, %rd456, %rd457;
	or.pred  	%p10, %p8, %p9;
	selp.b64 	%rd457, %rd456, %rd457, %p10;
	selp.f64 	%fd379, %fd378, %fd379, %p10;
$L__BB9_125:
	abs.f64 	%fd164, %fd379;
	abs.f64 	%fd165, %fd380;
	setp.lt.f64 	%p11, %fd164, %fd165;
	@%p11 bra 	$L__BB9_127;
	setp.lt.f64 	%p12, %fd165, %fd164;
	setp.lt.s64 	%p13, %rd457, %rd458;
	or.pred  	%p14, %p12, %p13;
	selp.b64 	%rd458, %rd457, %rd458, %p14;
	selp.f64 	%fd380, %fd379, %fd380, %p14;
$L__BB9_127:
	abs.f64 	%fd168, %fd380;
	abs.f64 	%fd169, %fd409;
	setp.lt.f64 	%p15, %fd168, %fd169;
	@%p15 bra 	$L__BB9_129;
	setp.lt.f64 	%p16, %fd169, %fd168;
	setp.lt.s64 	%p17, %rd458, %rd495;
	or.pred  	%p18, %p16, %p17;
	selp.b64 	%rd495, %rd458, %rd495, %p18;
	selp.f64 	%fd409, %fd380, %fd409, %p18;
$L__BB9_129:
	setp.lt.u32 	%p19, %r29, 2560;
	mov.b64 	%rd474, 1280;
	@%p19 bra 	$L__BB9_165;
	add.s64 	%rd262, %rd1, -2560;
	mul.hi.u64 	%rd263, %rd262, -3689348814741910323;
	shr.u64 	%rd112, %rd263, 10;
	setp.lt.u64 	%p20, %rd262, 1280;
	mov.b64 	%rd474, 1280;
	@%p20 bra 	$L__BB9_153;
	add.s64 	%rd265, %rd112, 1;
	and.b64  	%rd460, %rd265, 36028797018963966;
	shl.b64 	%rd266, %rd98, 4;
	add.s64 	%rd267, %rd266, %rd236;
	add.s64 	%rd461, %rd267, 57352;
	mov.b64 	%rd474, 1280;
$L__BB9_132:
	add.s64 	%rd269, %rd461, -36872;
	// begin inline asm
	ld.global.nc.u64 %rd268, [%rd269];
	// end inline asm
	add.s64 	%rd271, %rd461, -36864;
	// begin inline asm
	ld.global.nc.u64 %rd464, [%rd271];
	// end inline asm
	mov.b64 	%fd383, %rd268;
	add.s64 	%rd273, %rd461, -32776;
	// begin inline asm
	ld.global.nc.u64 %rd272, [%rd273];
	// end inline asm
	add.s64 	%rd275, %rd461, -32768;
	// begin inline asm
	ld.global.nc.u64 %rd465, [%rd275];
	// end inline asm
	mov.b64 	%fd384, %rd272;
	add.s64 	%rd277, %rd461, -28680;
	// begin inline asm
	ld.global.nc.u64 %rd276, [%rd277];
	// end inline asm
	add.s64 	%rd279, %rd461, -28672;
	// begin inline asm
	ld.global.nc.u64 %rd466, [%rd279];
	// end inline asm
	mov.b64 	%fd385, %rd276;
	add.s64 	%rd281, %rd461, -24584;
	// begin inline asm
	ld.global.nc.u64 %rd280, [%rd281];
	// end inline asm
	add.s64 	%rd283, %rd461, -24576;
	// begin inline asm
	ld.global.nc.u64 %rd467, [%rd283];
	// end inline asm
	mov.b64 	%fd386, %rd280;
	add.s64 	%rd285, %rd461, -20488;
	// begin inline asm
	ld.global.nc.u64 %rd284, [%rd285];
	// end inline asm
	add.s64 	%rd287, %rd461, -20480;
	// begin inline asm
	ld.global.nc.u64 %rd468, [%rd287];
	// end inline asm
	mov.b64 	%fd387, %rd284;
	abs.f64 	%fd178, %fd409;
	abs.f64 	%fd179, %fd383;
	setp.lt.f64 	%p21, %fd178, %fd179;
	@%p21 bra 	$L__BB9_134;
	setp.lt.f64 	%p22, %fd179, %fd178;
	setp.lt.s64 	%p23, %rd495, %rd464;
	or.pred  	%p24, %p22, %p23;
	selp.b64 	%rd464, %rd495, %rd464, %p24;
	selp.f64 	%fd383, %fd409, %fd383, %p24;
$L__BB9_134:
	abs.f64 	%fd182, %fd383;
	abs.f64 	%fd183, %fd384;
	setp.lt.f64 	%p25, %fd182, %fd183;
	@%p25 bra 	$L__BB9_136;
	setp.lt.f64 	%p26, %fd183, %fd182;
	setp.lt.s64 	%p27, %rd464, %rd465;
	or.pred  	%p28, %p26, %p27;
	selp.b64 	%rd465, %rd464, %rd465, %p28;
	selp.f64 	%fd384, %fd383, %fd384, %p28;
$L__BB9_136:
	abs.f64 	%fd186, %fd384;
	abs.f64 	%fd187, %fd385;
	setp.lt.f64 	%p29, %fd186, %fd187;
	@%p29 bra 	$L__BB9_138;
	setp.lt.f64 	%p30, %fd187, %fd186;
	setp.lt.s64 	%p31, %rd465, %rd466;
	or.pred  	%p32, %p30, %p31;
	selp.b64 	%rd466, %rd465, %rd466, %p32;
	selp.f64 	%fd385, %fd384, %fd385, %p32;
$L__BB9_138:
	abs.f64 	%fd190, %fd385;
	abs.f64 	%fd191, %fd386;
	setp.lt.f64 	%p33, %fd190, %fd191;
	@%p33 bra 	$L__BB9_140;
	setp.lt.f64 	%p34, %fd191, %fd190;
	setp.lt.s64 	%p35, %rd466, %rd467;
	or.pred  	%p36, %p34, %p35;
	selp.b64 	%rd467, %rd466, %rd467, %p36;
	selp.f64 	%fd386, %fd385, %fd386, %p36;
$L__BB9_140:
	abs.f64 	%fd194, %fd386;
	abs.f64 	%fd195, %fd387;
	setp.lt.f64 	%p37, %fd194, %fd195;
	@%p37 bra 	$L__BB9_142;
	setp.lt.f64 	%p38, %fd195, %fd194;
	setp.lt.s64 	%p39, %rd467, %rd468;
	or.pred  	%p40, %p38, %p39;
	selp.b64 	%rd468, %rd467, %rd468, %p40;
	selp.f64 	%fd387, %fd386, %fd387, %p40;
$L__BB9_142:
	add.s64 	%rd289, %rd461, -16392;
	// begin inline asm
	ld.global.nc.u64 %rd288, [%rd289];
	// end inline asm
	add.s64 	%rd291, %rd461, -16384;
	// begin inline asm
	ld.global.nc.u64 %rd469, [%rd291];
	// end inline asm
	mov.b64 	%fd388, %rd288;
	add.s64 	%rd293, %rd461, -12296;
	// begin inline asm
	ld.global.nc.u64 %rd292, [%rd293];
	// end inline asm
	add.s64 	%rd295, %rd461, -12288;
	// begin inline asm
	ld.global.nc.u64 %rd470, [%rd295];
	// end inline asm
	mov.b64 	%fd389, %rd292;
	add.s64 	%rd297, %rd461, -8200;
	// begin inline asm
	ld.global.nc.u64 %rd296, [%rd297];
	// end inline asm
	add.s64 	%rd299, %rd461, -8192;
	// begin inline asm
	ld.global.nc.u64 %rd471, [%rd299];
	// end inline asm
	mov.b64 	%fd390, %rd296;
	add.s64 	%rd301, %rd461, -4104;
	// begin inline asm
	ld.global.nc.u64 %rd300, [%rd301];
	// end inline asm
	add.s64 	%rd303, %rd461, -4096;
	// begin inline asm
	ld.global.nc.u64 %rd472, [%rd303];
	// end inline asm
	mov.b64 	%fd391, %rd300;
	add.s64 	%rd305, %rd461, -8;
	// begin inline asm
	ld.global.nc.u64 %rd304, [%rd305];
	// end inline asm
	// begin inline asm
	ld.global.nc.u64 %rd495, [%rd461];
	// end inline asm
	mov.b64 	%fd409, %rd304;
	abs.f64 	%fd203, %fd387;
	abs.f64 	%fd204, %fd388;
	setp.lt.f64 	%p41, %fd203, %fd204;
	@%p41 bra 	$L__BB9_144;
	setp.lt.f64 	%p42, %fd204, %fd203;
	setp.lt.s64 	%p43, %rd468, %rd469;
	or.pred  	%p44, %p42, %p43;
	selp.b64 	%rd469, %rd468, %rd469, %p44;
	selp.f64 	%fd388, %fd387, %fd388, %p44;
$L__BB9_144:
	abs.f64 	%fd207, %fd388;
	abs.f64 	%fd208, %fd389;
	setp.lt.f64 	%p45, %fd207, %fd208;
	@%p45 bra 	$L__BB9_146;
	setp.lt.f64 	%p46, %fd208, %fd207;
	setp.lt.s64 	%p47, %rd469, %rd470;
	or.pred  	%p48, %p46, %p47;
	selp.b64 	%rd470, %rd469, %rd470, %p48;
	selp.f64 	%fd389, %fd388, %fd389, %p48;
$L__BB9_146:
	abs.f64 	%fd211, %fd389;
	abs.f64 	%fd212, %fd390;
	setp.lt.f64 	%p49, %fd211, %fd212;
	@%p49 bra 	$L__BB9_148;
	setp.lt.f64 	%p50, %fd212, %fd211;
	setp.lt.s64 	%p51, %rd470, %rd471;
	or.pred  	%p52, %p50, %p51;
	selp.b64 	%rd471, %rd470, %rd471, %p52;
	selp.f64 	%fd390, %fd389, %fd390, %p52;
$L__BB9_148:
	abs.f64 	%fd215, %fd390;
	abs.f64 	%fd216, %fd391;
	setp.lt.f64 	%p53, %fd215, %fd216;
	@%p53 bra 	$L__BB9_150;
	setp.lt.f64 	%p54, %fd216, %fd215;
	setp.lt.s64 	%p55, %rd471, %rd472;
	or.pred  	%p56, %p54, %p55;
	selp.b64 	%rd472, %rd471, %rd472, %p56;
	selp.f64 	%fd391, %fd390, %fd391, %p56;
$L__BB9_150:
	abs.f64 	%fd219, %fd391;
	abs.f64 	%fd220, %fd409;
	setp.lt.f64 	%p57, %fd219, %fd220;
	@%p57 bra 	$L__BB9_152;
	setp.lt.f64 	%p58, %fd220, %fd219;
	setp.lt.s64 	%p59, %rd472, %rd495;
	or.pred  	%p60, %p58, %p59;
	selp.b64 	%rd495, %rd472, %rd495, %p60;
	selp.f64 	%fd409, %fd391, %fd409, %p60;
$L__BB9_152:
	add.s64 	%rd474, %rd474, 2560;
	add.s64 	%rd461, %rd461, 40960;
	add.s64 	%rd460, %rd460, -2;
	setp.ne.s64 	%p61, %rd460, 0;
	@%p61 bra 	$L__BB9_132;
$L__BB9_153:
	and.b64  	%rd308, %rd112, 1;
	setp.eq.b64 	%p62, %rd308, 1;
	@%p62 bra 	$L__BB9_165;
	shl.b64 	%rd329, %rd474, 4;
	mul.wide.u32 	%rd330, %r16, 16;
	add.s64 	%rd331, %rd236, %rd330;
	add.s64 	%rd310, %rd331, %rd329;
	// begin inline asm
	ld.global.nc.u64 %rd309, [%rd310];
	// end inline asm
	add.s64 	%rd312, %rd310, 8;
	// begin inline asm
	ld.global.nc.u64 %rd478, [%rd312];
	// end inline asm
	mov.b64 	%fd395, %rd309;
	add.s64 	%rd314, %rd310, 4096;
	// begin inline asm
	ld.global.nc.u64 %rd313, [%rd314];
	// end inline asm
	add.s64 	%rd316, %rd310, 4104;
	// begin inline asm
	ld.global.nc.u64 %rd479, [%rd316];
	// end inline asm
	mov.b64 	%fd396, %rd313;
	add.s64 	%rd318, %rd310, 8192;
	// begin inline asm
	ld.global.nc.u64 %rd317, [%rd318];
	// end inline asm
	add.s64 	%rd320, %rd310, 8200;
	// begin inline asm
	ld.global.nc.u64 %rd480, [%rd320];
	// end inline asm
	mov.b64 	%fd397, %rd317;
	add.s64 	%rd322, %rd310, 12288;
	// begin inline asm
	ld.global.nc.u64 %rd321, [%rd322];
	// end inline asm
	add.s64 	%rd324, %rd310, 12296;
	// begin inline asm
	ld.global.nc.u64 %rd481, [%rd324];
	// end inline asm
	mov.b64 	%fd398, %rd321;
	add.s64 	%rd326, %rd310, 16384;
	// begin inline asm
	ld.global.nc.u64 %rd325, [%rd326];
	// end inline asm
	add.s64 	%rd328, %rd310, 16392;
	// begin inline asm
	ld.global.nc.u64 %rd482, [%rd328];
	// end inline asm
	mov.b64 	%fd399, %rd325;
	abs.f64 	%fd230, %fd409;
	abs.f64 	%fd231, %fd395;
	setp.lt.f64 	%p63, %fd230, %fd231;
	@%p63 bra 	$L__BB9_156;
	setp.lt.f64 	%p64, %fd231, %fd230;
	setp.lt.s64 	%p65, %rd495, %rd478;
	or.pred  	%p66, %p64, %p65;
	selp.b64 	%rd478, %rd495, %rd478, %p66;
	selp.f64 	%fd395, %fd409, %fd395, %p66;
$L__BB9_156:
	abs.f64 	%fd234, %fd395;
	abs.f64 	%fd235, %fd396;
	setp.lt.f64 	%p67, %fd234, %fd235;
	@%p67 bra 	$L__BB9_158;
	setp.lt.f64 	%p68, %fd235, %fd234;
	setp.lt.s64 	%p69, %rd478, %rd479;
	or.pred  	%p70, %p68, %p69;
	selp.b64 	%rd479, %rd478, %rd479, %p70;
	selp.f64 	%fd396, %fd395, %fd396, %p70;
$L__BB9_158:
	abs.f64 	%fd238, %fd396;
	abs.f64 	%fd239, %fd397;
	setp.lt.f64 	%p71, %fd238, %fd239;
	@%p71 bra 	$L__BB9_160;
	setp.lt.f64 	%p72, %fd239, %fd238;
	setp.lt.s64 	%p73, %rd479, %rd480;
	or.pred  	%p74, %p72, %p73;
	selp.b64 	%rd480, %rd479, %rd480, %p74;
	selp.f64 	%fd397, %fd396, %fd397, %p74;
$L__BB9_160:
	abs.f64 	%fd242, %fd397;
	abs.f64 	%fd243, %fd398;
	setp.lt.f64 	%p75, %fd242, %fd243;
	@%p75 bra 	$L__BB9_162;
	setp.lt.f64 	%p76, %fd243, %fd242;
	setp.lt.s64 	%p77, %rd480, %rd481;
	or.pred  	%p78, %p76, %p77;
	selp.b64 	%rd481, %rd480, %rd481, %p78;
	selp.f64 	%fd398, %fd397, %fd398, %p78;
$L__BB9_162:
	abs.f64 	%fd246, %fd398;
	abs.f64 	%fd247, %fd399;
	setp.lt.f64 	%p79, %fd246, %fd247;
	@%p79 bra 	$L__BB9_164;
	setp.lt.f64 	%p80, %fd247, %fd246;
	setp.lt.s64 	%p81, %rd481, %rd482;
	or.pred  	%p82, %p80, %p81;
	selp.b64 	%rd482, %rd481, %rd482, %p82;
	selp.f64 	%fd399, %fd398, %fd399, %p82;
$L__BB9_164:
	add.s64 	%rd474, %rd474, 1280;
	mov.u64 	%rd495, %rd482;
	mov.f64 	%fd409, %fd399;
$L__BB9_165:
	cvt.s64.s32 	%rd332, %r29;
	setp.ge.s64 	%p83, %rd474, %rd332;
	@%p83 bra 	$L__BB9_188;
	cvt.u32.u64 	%r17, %rd474;
	sub.s32 	%r18, %r29, %r17;
	setp.ge.s32 	%p84, %r16, %r18;
	@%p84 bra 	$L__BB9_188;
	not.b32 	%r30, %r16;
	add.s32 	%r31, %r29, %r30;
	sub.s32 	%r19, %r31, %r17;
	and.b32  	%r32, %r19, 768;
	setp.eq.s32 	%p85, %r32, 768;
	mov.u32 	%r372, %r16;
	@%p85 bra 	$L__BB9_173;
	cvt.u64.u32 	%rd334, %r16;
	add.s64 	%rd335, %rd474, %rd334;
	shl.b64 	%rd336, %rd335, 4;
	add.s64 	%rd485, %rd236, %rd336;
	shr.u32 	%r33, %r19, 8;
	add.s32 	%r34, %r33, 1;
	and.b32  	%r35, %r34, 3;
	neg.s32 	%r370, %r35;
	mov.u32 	%r372, %r16;
$L__BB9_169:
	.pragma "nounroll";
	mov.u64 	%rd176, %rd495;
	mov.f64 	%fd251, %fd409;
	// begin inline asm
	ld.global.nc.u64 %rd337, [%rd485];
	// end inline asm
	add.s64 	%rd340, %rd485, 8;
	// begin inline asm
	ld.global.nc.u64 %rd339, [%rd340];
	// end inline asm
	mov.b64 	%fd252, %rd337;
	abs.f64 	%fd253, %fd251;
	abs.f64 	%fd254, %fd252;
	setp.lt.f64 	%p86, %fd253, %fd254;
	mov.f64 	%fd409, %fd252;
	mov.u64 	%rd495, %rd339;
	@%p86 bra 	$L__BB9_172;
	setp.lt.f64 	%p87, %fd254, %fd253;
	mov.f64 	%fd409, %fd251;
	mov.u64 	%rd495, %rd176;
	@%p87 bra 	$L__BB9_172;
	setp.lt.s64 	%p88, %rd176, %rd339;
	selp.f64 	%fd409, %fd251, %fd252, %p88;
	min.s64 	%rd495, %rd176, %rd339;
$L__BB9_172:
	add.s32 	%r372, %r372, 256;
	add.s64 	%rd485, %rd485, 4096;
	add.s32 	%r370, %r370, 1;
	setp.ne.s32 	%p89, %r370, 0;
	@%p89 bra 	$L__BB9_169;
$L__BB9_173:
	setp.lt.u32 	%p90, %r19, 768;
	@%p90 bra 	$L__BB9_188;
	cvt.u64.u32 	%rd341, %r372;
	add.s64 	%rd342, %rd474, %rd341;
	shl.b64 	%rd343, %rd342, 4;
	add.s64 	%rd344, %rd343, %rd236;
	add.s64 	%rd490, %rd344, 12296;
$L__BB9_175:
	add.s64 	%rd346, %rd490, -12296;
	// begin inline asm
	ld.global.nc.u64 %rd345, [%rd346];
	// end inline asm
	add.s64 	%rd348, %rd490, -12288;
	// begin inline asm
	ld.global.nc.u64 %rd347, [%rd348];
	// end inline asm
	mov.b64 	%fd260, %rd345;
	abs.f64 	%fd261, %fd409;
	abs.f64 	%fd262, %fd260;
	setp.lt.f64 	%p91, %fd261, %fd262;
	mov.f64 	%fd406, %fd260;
	mov.u64 	%rd492, %rd347;
	@%p91 bra 	$L__BB9_178;
	setp.lt.f64 	%p92, %fd262, %fd261;
	mov.f64 	%fd406, %fd409;
	mov.u64 	%rd492, %rd495;
	@%p92 bra 	$L__BB9_178;
	setp.lt.s64 	%p93, %rd495, %rd347;
	selp.f64 	%fd406, %fd409, %fd260, %p93;
	min.s64 	%rd492, %rd495, %rd347;
$L__BB9_178:
	add.s64 	%rd350, %rd490, -8200;
	// begin inline asm
	ld.global.nc.u64 %rd349, [%rd350];
	// end inline asm
	add.s64 	%rd352, %rd490, -8192;
	// begin inline asm
	ld.global.nc.u64 %rd351, [%rd352];
	// end inline asm
	mov.b64 	%fd265, %rd349;
	abs.f64 	%fd266, %fd406;
	abs.f64 	%fd267, %fd265;
	setp.lt.f64 	%p94, %fd266, %fd267;
	mov.f64 	%fd407, %fd265;
	mov.u64 	%rd493, %rd351;
	@%p94 bra 	$L__BB9_181;
	setp.lt.f64 	%p95, %fd267, %fd266;
	mov.f64 	%fd407, %fd406;
	mov.u64 	%rd493, %rd492;
	@%p95 bra 	$L__BB9_181;
	setp.lt.s64 	%p96, %rd492, %rd351;
	selp.f64 	%fd407, %fd406, %fd265, %p96;
	min.s64 	%rd493, %rd492, %rd351;
$L__BB9_181:
	add.s64 	%rd354, %rd490, -4104;
	// begin inline asm
	ld.global.nc.u64 %rd353, [%rd354];
	// end inline asm
	add.s64 	%rd356, %rd490, -4096;
	// begin inline asm
	ld.global.nc.u64 %rd355, [%rd356];
	// end inline asm
	mov.b64 	%fd270, %rd353;
	abs.f64 	%fd271, %fd407;
	abs.f64 	%fd272, %fd270;
	setp.lt.f64 	%p97, %fd271, %fd272;
	mov.f64 	%fd408, %fd270;
	mov.u64 	%rd494, %rd355;
	@%p97 bra 	$L__BB9_184;
	setp.lt.f64 	%p98, %fd272, %fd271;
	mov.f64 	%fd408, %fd407;
	mov.u64 	%rd494, %rd493;
	@%p98 bra 	$L__BB9_184;
	setp.lt.s64 	%p99, %rd493, %rd355;
	selp.f64 	%fd408, %fd407, %fd270, %p99;
	min.s64 	%rd494, %rd493, %rd355;
$L__BB9_184:
	add.s64 	%rd358, %rd490, -8;
	// begin inline asm
	ld.global.nc.u64 %rd357, [%rd358];
	// end inline asm
	// begin inline asm
	ld.global.nc.u64 %rd359, [%rd490];
	// end inline asm
	mov.b64 	%fd275, %rd357;
	abs.f64 	%fd276, %fd408;
	abs.f64 	%fd277, %fd275;
	setp.lt.f64 	%p100, %fd276, %fd277;
	mov.f64 	%fd409, %fd275;
	mov.u64 	%rd495, %rd359;
	@%p100 bra 	$L__BB9_187;
	setp.lt.f64 	%p101, %fd277, %fd276;
	mov.f64 	%fd409, %fd408;
	mov.u64 	%rd495, %rd494;
	@%p101 bra 	$L__BB9_187;
	setp.lt.s64 	%p102, %rd494, %rd359;
	selp.f64 	%fd409, %fd408, %fd275, %p102;
	min.s64 	%rd495, %rd494, %rd359;
$L__BB9_187:
	add.s32 	%r372, %r372, 1024;
	add.s64 	%rd490, %rd490, 16384;
	setp.lt.s32 	%p103, %r372, %r18;
	@%p103 bra 	$L__BB9_175;
$L__BB9_188:
	// begin inline asm
	mov.u32 %r36, %laneid;
	// end inline asm
	mov.b64 	%rd361, %fd409;
	mov.b64 	{%r38, %r43}, %rd361;
	mov.b32 	%r54, 1;
	mov.b32 	%r55, 31;
	mov.b32 	%r56, -1;
	// begin inline asm
	shfl.sync.down.b32 %r37, %r38, %r54, %r55, %r56;
	// end inline asm
	// begin inline asm
	shfl.sync.down.b32 %r42, %r43, %r54, %r55, %r56;
	// end inline asm
	mov.b64 	%rd362, {%r37, %r42};
	mov.b64 	%fd281, %rd362;
	mov.b64 	{%r48, %r53}, %rd495;
	// begin inline asm
	shfl.sync.down.b32 %r47, %r48, %r54, %r55, %r56;
	// end inline asm
	// begin inline asm
	shfl.sync.down.b32 %r52, %r53, %r54, %r55, %r56;
	// end inline asm
	mov.b64 	%rd200, {%r47, %r52};
	setp.gt.s32 	%p104, %r36, 30;
	mov.f64 	%fd411, %fd409;
	mov.u64 	%rd497, %rd495;
	@%p104 bra 	$L__BB9_192;
	abs.f64 	%fd282, %fd409;
	abs.f64 	%fd283, %fd281;
	setp.lt.f64 	%p105, %fd282, %fd283;
	mov.f64 	%fd411, %fd281;
	mov.u64 	%rd497, %rd200;
	@%p105 bra 	$L__BB9_192;
	setp.lt.f64 	%p106, %fd283, %fd282;
	mov.f64 	%fd411, %fd409;
	mov.u64 	%rd497, %rd495;
	@%p106 bra 	$L__BB9_192;
	setp.lt.s64 	%p107, %rd495, %rd200;
	selp.f64 	%fd411, %fd409, %fd281, %p107;
	min.s64 	%rd497, %rd495, %rd200;
$L__BB9_192:
	mov.b64 	%rd363, %fd411;
	mov.b64 	{%r58, %r63}, %rd363;
	mov.b32 	%r74, 2;
	mov.b32 	%r75, 31;
	mov.b32 	%r76, -1;
	// begin inline asm
	shfl.sync.down.b32 %r57, %r58, %r74, %r75, %r76;
	// end inline asm
	// begin inline asm
	shfl.sync.down.b32 %r62, %r63, %r74, %r75, %r76;
	// end inline asm
	mov.b64 	%rd364, {%r57, %r62};
	mov.b64 	%fd286, %rd364;
	mov.b64 	{%r68, %r73}, %rd497;
	// begin inline asm
	shfl.sync.down.b32 %r67, %r68, %r74, %r75, %r76;
	// end inline asm
	// begin inline asm
	shfl.sync.down.b32 %r72, %r73, %r74, %r75, %r76;
	// end inline asm
	mov.b64 	%rd203, {%r67, %r72};
	setp.gt.s32 	%p108, %r36, 29;
	mov.f64 	%fd412, %fd411;
	mov.u64 	%rd498, %rd497;
	@%p108 bra 	$L__BB9_196;
	abs.f64 	%fd287, %fd411;
	abs.f64 	%fd288, %fd286;
	setp.lt.f64 	%p109, %fd287, %fd288;
	mov.f64 	%fd412, %fd286;
	mov.u64 	%rd498, %rd203;
	@%p109 bra 	$L__BB9_196;
	setp.lt.f64 	%p110, %fd288, %fd287;
	mov.f64 	%fd412, %fd411;
	mov.u64 	%rd498, %rd497;
	@%p110 bra 	$L__BB9_196;
	setp.lt.s64 	%p111, %rd497, %rd203;
	selp.f64 	%fd412, %fd411, %fd286, %p111;
	min.s64 	%rd498, %rd497, %rd203;
$L__BB9_196:
	mov.b64 	%rd365, %fd412;
	mov.b64 	{%r78, %r83}, %rd365;
	mov.b32 	%r94, 4;
	mov.b32 	%r95, 31;
	mov.b32 	%r96, -1;
	// begin inline asm
	shfl.sync.down.b32 %r77, %r78, %r94, %r95, %r96;
	// end inline asm
	// begin inline asm
	shfl.sync.down.b32 %r82, %r83, %r94, %r95, %r96;
	// end inline asm
	mov.b64 	%rd366, {%r77, %r82};
	mov.b64 	%fd291, %rd366;
	mov.b64 	{%r88, %r93}, %rd498;
	// begin inline asm
	shfl.sync.down.b32 %r87, %r88, %r94, %r95, %r96;
	// end inline asm
	// begin inline asm
	shfl.sync.down.b32 %r92, %r93, %r94, %r95, %r96;
	// end inline asm
	mov.b64 	%rd206, {%r87, %r92};
	setp.gt.s32 	%p112, %r36, 27;
	mov.f64 	%fd413, %fd412;
	mov.u64 	%rd499, %rd498;
	@%p112 bra 	$L__BB9_200;
	abs.f64 	%fd292, %fd412;
	abs.f64 	%fd293, %fd291;
	setp.lt.f64 	%p113, %fd292, %fd293;
	mov.f64 	%fd413, %fd291;
	mov.u64 	%rd499, %rd206;
	@%p113 bra 	$L__BB9_200;
	setp.lt.f64 	%p114, %fd293, %fd292;
	mov.f64 	%fd413, %fd412;
	mov.u64 	%rd499, %rd498;
	@%p114 bra 	$L__BB9_200;
	setp.lt.s64 	%p115, %rd498, %rd206;
	selp.f64 	%fd413, %fd412, %fd291, %p115;
	min.s64 	%rd499, %rd498, %rd206;
$L__BB9_200:
	mov.b64 	%rd367, %fd413;
	mov.b64 	{%r98, %r103}, %rd367;
	mov.b32 	%r114, 8;
	mov.b32 	%r115, 31;
	mov.b32 	%r116, -1;
	// begin inline asm
	shfl.sync.down.b32 %r97, %r98, %r114, %r115, %r116;
	// end inline asm
	// begin inline asm
	shfl.sync.down.b32 %r102, %r103, %r114, %r115, %r116;
	// end inline asm
	mov.b64 	%rd368, {%r97, %r102};
	mov.b64 	%fd296, %rd368;
	mov.b64 	{%r108, %r113}, %rd499;
	// begin inline asm
	shfl.sync.down.b32 %r107, %r108, %r114, %r115, %r116;
	// end inline asm
	// begin inline asm
	shfl.sync.down.b32 %r112, %r113, %r114, %r115, %r116;
	// end inline asm
	mov.b64 	%rd209, {%r107, %r112};
	setp.gt.s32 	%p116, %r36, 23;
	mov.f64 	%fd414, %fd413;
	mov.u64 	%rd500, %rd499;
	@%p116 bra 	$L__BB9_204;
	abs.f64 	%fd297, %fd413;
	abs.f64 	%fd298, %fd296;
	setp.lt.f64 	%p117, %fd297, %fd298;
	mov.f64 	%fd414, %fd296;
	mov.u64 	%rd500, %rd209;
	@%p117 bra 	$L__BB9_204;
	setp.lt.f64 	%p118, %fd298, %fd297;
	mov.f64 	%fd414, %fd413;
	mov.u64 	%rd500, %rd499;
	@%p118 bra 	$L__BB9_204;
	setp.lt.s64 	%p119, %rd499, %rd209;
	selp.f64 	%fd414, %fd413, %fd296, %p119;
	min.s64 	%rd500, %rd499, %rd209;
$L__BB9_204:
	mov.b64 	%rd369, %fd414;
	mov.b64 	{%r118, %r123}, %rd369;
	mov.b32 	%r134, 16;
	mov.b32 	%r135, 31;
	mov.b32 	%r136, -1;
	// begin inline asm
	shfl.sync.down.b32 %r117, %r118, %r134, %r135, %r136;
	// end inline asm
	// begin inline asm
	shfl.sync.down.b32 %r122, %r123, %r134, %r135, %r136;
	// end inline asm
	mov.b64 	%rd370, {%r117, %r122};
	mov.b64 	%fd301, %rd370;
	mov.b64 	{%r128, %r133}, %rd500;
	// begin inline asm
	shfl.sync.down.b32 %r127, %r128, %r134, %r135, %r136;
	// end inline asm
	// begin inline asm
	shfl.sync.down.b32 %r132, %r133, %r134, %r135, %r136;
	// end inline asm
	mov.b64 	%rd212, {%r127, %r132};
	setp.gt.s32 	%p120, %r36, 15;
	mov.f64 	%fd422, %fd414;
	mov.u64 	%rd508, %rd500;
	@%p120 bra 	$L__BB9_208;
	abs.f64 	%fd302, %fd414;
	abs.f64 	%fd303, %fd301;
	setp.lt.f64 	%p121, %fd302, %fd303;
	mov.f64 	%fd422, %fd301;
	mov.u64 	%rd508, %rd212;
	@%p121 bra 	$L__BB9_208;
	setp.lt.f64 	%p122, %fd303, %fd302;
	mov.f64 	%fd422, %fd414;
	mov.u64 	%rd508, %rd500;
	@%p122 bra 	$L__BB9_208;
	setp.lt.s64 	%p123, %rd500, %rd212;
	selp.f64 	%fd422, %fd414, %fd301, %p123;
	min.s64 	%rd508, %rd500, %rd212;
$L__BB9_208:
	setp.ne.s32 	%p124, %r36, 0;
	@%p124 bra 	$L__BB9_210;
	shr.u32 	%r137, %r16, 1;
	and.b32  	%r138, %r137, 496;
	mov.u32 	%r139, _ZN6thrust24THRUST_300001_SM_1000_NS8cuda_cub4core6detail5shmemE;
	add.s32 	%r140, %r139, %r138;
	st.shared.f64 	[%r140+8], %fd422;
	st.shared.u64 	[%r140+16], %rd508;
$L__BB9_210:
	bar.sync 	0;
	setp.ne.s32 	%p125, %r16, 0;
	@%p125 bra 	$L__BB9_232;
	ld.shared.f64 	%fd306, [_ZN6thrust24THRUST_300001_SM_1000_NS8cuda_cub4core6detail5shmemE+24];
	ld.shared.u64 	%rd215, [_ZN6thrust24THRUST_300001_SM_1000_NS8cuda_cub4core6detail5shmemE+32];
	abs.f64 	%fd307, %fd422;
	abs.f64 	%fd308, %fd306;
	setp.lt.f64 	%p126, %fd307, %fd308;
	mov.f64 	%fd416, %fd306;
	mov.u64 	%rd502, %rd215;
	@%p126 bra 	$L__BB9_214;
	setp.lt.f64 	%p127, %fd308, %fd307;
	mov.f64 	%fd416, %fd422;
	mov.u64 	%rd502, %rd508;
	@%p127 bra 	$L__BB9_214;
	setp.lt.s64 	%p128, %rd508, %rd215;
	selp.f64 	%fd416, %fd422, %fd306, %p128;
	min.s64 	%rd502, %rd508, %rd215;
$L__BB9_214:
	ld.shared.f64 	%fd311, [_ZN6thrust24THRUST_300001_SM_1000_NS8cuda_cub4core6detail5shmemE+40];
	ld.shared.u64 	%rd218, [_ZN6thrust24THRUST_300001_SM_1000_NS8cuda_cub4core6detail5shmemE+48];
	abs.f64 	%fd312, %fd416;
	abs.f64 	%fd313, %fd311;
	setp.lt.f64 	%p129, %fd312, %fd313;
	mov.f64 	%fd417, %fd311;
	mov.u64 	%rd503, %rd218;
	@%p129 bra 	$L__BB9_217;
	setp.lt.f64 	%p130, %fd313, %fd312;
	mov.f64 	%fd417, %fd416;
	mov.u64 	%rd503, %rd502;
	@%p130 bra 	$L__BB9_217;
	setp.lt.s64 	%p131, %rd502, %rd218;
	selp.f64 	%fd417, %fd416, %fd311, %p131;
	min.s64 	%rd503, %rd502, %rd218;
$L__BB9_217:
	ld.shared.f64 	%fd316, [_ZN6thrust24THRUST_300001_SM_1000_NS8cuda_cub4core6detail5shmemE+56];
	ld.shared.u64 	%rd221, [_ZN6thrust24THRUST_300001_SM_1000_NS8cuda_cub4core6detail5shmemE+64];
	abs.f64 	%fd317, %fd417;
	abs.f64 	%fd318, %fd316;
	setp.lt.f64 	%p132, %fd317, %fd318;
	mov.f64 	%fd418, %fd316;
	mov.u64 	%rd504, %rd221;
	@%p132 bra 	$L__BB9_220;
	setp.lt.f64 	%p133, %fd318, %fd317;
	mov.f64 	%fd418, %fd417;
	mov.u64 	%rd504, %rd503;
	@%p133 bra 	$L__BB9_220;
	setp.lt.s64 	%p134, %rd503, %rd221;
	selp.f64 	%fd418, %fd417, %fd316, %p134;
	min.s64 	%rd504, %rd503, %rd221;
$L__BB9_220:
	ld.shared.f64 	%fd321, [_ZN6thrust24THRUST_300001_SM_1000_NS8cuda_cub4core6detail5shmemE+72];
	ld.shared.u64 	%rd224, [_ZN6thrust24THRUST_300001_SM_1000_NS8cuda_cub4core6detail5shmemE+80];
	abs.f64 	%fd322, %fd418;
	abs.f64 	%fd323, %fd321;
	setp.lt.f64 	%p135, %fd322, %fd323;
	mov.f64 	%fd419, %fd321;
	mov.u64 	%rd505, %rd224;
	@%p135 bra 	$L__BB9_223;
	setp.lt.f64 	%p136, %fd323, %fd322;
	mov.f64 	%fd419, %fd418;
	mov.u64 	%rd505, %rd504;
	@%p136 bra 	$L__BB9_223;
	setp.lt.s64 	%p137, %rd504, %rd224;
	selp.f64 	%fd419, %fd418, %fd321, %p137;
	min.s64 	%rd505, %rd504, %rd224;
$L__BB9_223:
	ld.shared.f64 	%fd326, [_ZN6thrust24THRUST_300001_SM_1000_NS8cuda_cub4core6detail5shmemE+88];
	ld.shared.u64 	%rd227, [_ZN6thrust24THRUST_300001_SM_1000_NS8cuda_cub4core6detail5shmemE+96];
	abs.f64 	%fd327, %fd419;
	abs.f64 	%fd328, %fd326;
	setp.lt.f64 	%p138, %fd327, %fd328;
	mov.f64 	%fd420, %fd326;
	mov.u64 	%rd506, %rd227;
	@%p138 bra 	$L__BB9_226;
	setp.lt.f64 	%p139, %fd328, %fd327;
	mov.f64 	%fd420, %fd419;
	mov.u64 	%rd506, %rd505;
	@%p139 bra 	$L__BB9_226;
	setp.lt.s64 	%p140, %rd505, %rd227;
	selp.f64 	%fd420, %fd419, %fd326, %p140;
	min.s64 	%rd506, %rd505, %rd227;
$L__BB9_226:
	ld.shared.f64 	%fd331, [_ZN6thrust24THRUST_300001_SM_1000_NS8cuda_cub4core6detail5shmemE+104];
	ld.shared.u64 	%rd230, [_ZN6thrust24THRUST_300001_SM_1000_NS8cuda_cub4core6detail5shmemE+112];
	abs.f64 	%fd332, %fd420;
	abs.f64 	%fd333, %fd331;
	setp.lt.f64 	%p141, %fd332, %fd333;
	mov.f64 	%fd421, %fd331;
	mov.u64 	%rd507, %rd230;
	@%p141 bra 	$L__BB9_229;
	setp.lt.f64 	%p142, %fd333, %fd332;
	mov.f64 	%fd421, %fd420;
	mov.u64 	%rd507, %rd506;
	@%p142 bra 	$L__BB9_229;
	setp.lt.s64 	%p143, %rd506, %rd230;
	selp.f64 	%fd421, %fd420, %fd331, %p143;
	min.s64 	%rd507, %rd506, %rd230;
$L__BB9_229:
	ld.shared.f64 	%fd336, [_ZN6thrust24THRUST_300001_SM_1000_NS8cuda_cub4core6detail5shmemE+120];
	ld.shared.u64 	%rd233, [_ZN6thrust24THRUST_300001_SM_1000_NS8cuda_cub4core6detail5shmemE+128];
	abs.f64 	%fd337, %fd421;
	abs.f64 	%fd338, %fd336;
	setp.lt.f64 	%p144, %fd337, %fd338;
	mov.u64 	%rd508, %rd233;
	mov.f64 	%fd422, %fd336;
	@%p144 bra 	$L__BB9_232;
	setp.lt.f64 	%p145, %fd338, %fd337;
	mov.u64 	%rd508, %rd507;
	mov.f64 	%fd422, %fd421;
	@%p145 bra 	$L__BB9_232;
	setp.lt.s64 	%p146, %rd507, %rd233;
	selp.f64 	%fd422, %fd421, %fd336, %p146;
	min.s64 	%rd508, %rd507, %rd233;
$L__BB9_232:
	mov.u32 	%r364, %tid.x;
	setp.ne.s32 	%p263, %r364, 0;
	@%p263 bra 	$L__BB9_234;
	ld.param.u64 	%rd421, [_ZN6thrust24THRUST_300001_SM_1000_NS8cuda_cub4core6detail13_kernel_agentINS1_8__reduce11ReduceAgentIPN4cuda3std3__45tupleIJdlEEESC_SB_lNS1_9__extrema9arg_max_fIdl10comparatorEEEEJSC_SC_iSG_EEEvDpT0__param_1];
	cvta.to.global.u64 	%rd420, %rd421;
	st.global.f64 	[%rd420], %fd422;
	st.global.u64 	[%rd420+8], %rd508;
$L__BB9_234:
	ret;

}
	// .globl	_ZN3cub18CUB_300001_SM_10006detail11EmptyKernelIvEEvv
.visible .entry _ZN3cub18CUB_300001_SM_10006detail11EmptyKernelIvEEvv()
{


	ret;

}


// ===== COMPILED SASS (sm_100) =====

	.target	sm_100

	.elftype	@"ET_EXEC"


//--------------------- .note.nv.tkinfo           --------------------------
	.section	.note.nv.tkinfo,"",@"SHT_NOTE"
	.sectionflags	@"SHF_NOTE_NV_TKINFO"
	.tkinfo
        /*0018*/ 	.word	0x00000002
        /*0030*/ 	.string	""
        /*0030*/ 	.string	"ptxas"
        /*0030*/ 	.string	"Cuda compilation tools, release 13.0, V13.0.88"
        /*0030*/ 	.string	"Build cuda_13.0.r13.0/compiler.36424714_0"
        /*0030*/ 	.string	"-arch sm_100 -m 64 "



//--------------------- .note.nv.cuinfo           --------------------------
	.section	.note.nv.cuinfo,"",@"SHT_NOTE"
	.sectionflags	@"SHF_NOTE_NV_CUINFO"
        /*0018*/ 	.short	0x0002
        /*001a*/ 	.short	0x0064
        /*001c*/ 	.short	0x0082
	.zero		2


//--------------------- .nv.info                  --------------------------
	.section	.nv.info,"",@"SHT_CUDA_INFO"
	.align	4


	//----- nvinfo : EIATTR_REGCOUNT
	.align		4
        /*0000*/ 	.byte	0x04, 0x2f
        /*0002*/ 	.short	(.L_46 - .L_45)
	.align		4
.L_45:
        /*0004*/ 	.word	index@(_Z17kernel_swap_linesPdiiii)
        /*0008*/ 	.word	0x0000001c


	//----- nvinfo : EIATTR_FRAME_SIZE
	.align		4
.L_46:
        /*000c*/ 	.byte	0x04, 0x11
        /*000e*/ 	.short	(.L_48 - .L_47)
	.align		4
.L_47:
        /*0010*/ 	.word	index@(_Z17kernel_swap_linesPdiiii)
        /*0014*/ 	.word	0x00000000


	//----- nvinfo : EIATTR_REGCOUNT
	.align		4
.L_48:
        /*0018*/ 	.byte	0x04, 0x2f
        /*001a*/ 	.short	(.L_50 - .L_49)
	.align		4
.L_49:
        /*001c*/ 	.word	index@(_Z19kernel_change_linesPdiiii)
        /*0020*/ 	.word	0x00000025


	//----- nvinfo : EIATTR_FRAME_SIZE
	.align		4
.L_50:
        /*0024*/ 	.byte	0x04, 0x11
        /*0026*/ 	.short	(.L_52 - .L_51)
	.align		4
.L_51:
        /*0028*/ 	.word	index@($__internal_0_$__cuda_sm20_div_rn_f64_full)
        /*002c*/ 	.word	0x00000000


	//----- nvinfo : EIATTR_FRAME_SIZE
	.align		4
.L_52:
        /*0030*/ 	.byte	0x04, 0x11
        /*0032*/ 	.short	(.L_54 - .L_53)
	.align		4
.L_53:
        /*0034*/ 	.word	index@(_Z19kernel_change_linesPdiiii)
        /*0038*/ 	.word	0x00000000


	//----- nvinfo : EIATTR_REGCOUNT
	.align		4
.L_54:
        /*003c*/ 	.byte	0x04, 0x2f
        /*003e*/ 	.short	(.L_56 - .L_55)
	.align		4
.L_55:
        /*0040*/ 	.word	index@(_ZN6thrust24THRUST_300001_SM_1000_NS8cuda_cub4core6detail13_kernel_agentINS1_8__reduce11ReduceAgentINS0_12zip_iteratorIN4cuda3std3__45tupleIJNS0_10device_ptrIdEENS0_17counting_iteratorIlNS0_11use_defaultESF_SF_EEEEEEEPNSB_IJdlEEESJ_iNS1_9__extrema9arg_max_fIdl10comparatorEEEEJSI_SK_iSO_EEEvDpT0_)
        /*0044*/ 	.word	0x00000020


	//----- nvinfo : EIATTR_FRAME_SIZE
	.align		4
.L_56:
        /*0048*/ 	.byte	0x04, 0x11
        /*004a*/ 	.short	(.L_58 - .L_57)
	.align		4
.L_57:
        /*004c*/ 	.word	index@(_ZN6thrust24THRUST_300001_SM_1000_NS8cuda_cub4core6detail13_kernel_agentINS1_8__reduce11ReduceAgentINS0_12zip_iteratorIN4cuda3std3__45tupleIJNS0_10device_ptrIdEENS0_17counting_iteratorIlNS0_11use_defaultESF_SF_EEEEEEEPNSB_IJdlEEESJ_iNS1_9__extrema9arg_max_fIdl10comparatorEEEEJSI_SK_iSO_EEEvDpT0_)
        /*0050*/ 	.word	0x00000000


	//----- nvinfo : EIATTR_REGCOUNT
	.align		4
.L_58:
        /*0054*/ 	.byte	0x04, 0x2f
        /*0056*/ 	.short	(.L_60 - .L_59)
	.align		4
.L_59:
        /*0058*/ 	.word	index@(_ZN6thrust24THRUST_300001_SM_1000_NS8cuda_cub4core6detail13_kernel_agentINS1_8__reduce11ReduceAgentINS0_12zip_iteratorIN4cuda3std3__45tupleIJNS0_10device_ptrIdEENS0_17counting_iteratorIlNS0_11use_defaultESF_SF_EEEEEEEPNSB_IJdlEEESJ_iNS1_9__extrema9arg_max_fIdl10comparatorEEEEJSI_SK_iN3cub18CUB_300001_SM_100013GridEvenShareIiEENSR_9GridQueueIjEESO_EEEvDpT0_)
        /*005c*/ 	.word	0x00000028


	//----- nvinfo : EIATTR_FRAME_SIZE
	.align		4
.L_60:
        /*0060*/ 	.byte	0x04, 0x11
        /*0062*/ 	.short	(.L_62 - .L_61)
	.align		4
.L_61:
        /*0064*/ 	.word	index@(_ZN6thrust24THRUST_300001_SM_1000_NS8cuda_cub4core6detail13_kernel_agentINS1_8__reduce11ReduceAgentINS0_12zip_iteratorIN4cuda3std3__45tupleIJNS0_10device_ptrIdEENS0_17counting_iteratorIlNS0_11use_defaultESF_SF_EEEEEEEPNSB_IJdlEEESJ_iNS1_9__extrema9arg_max_fIdl10comparatorEEEEJSI_SK_iN3cub18CUB_300001_SM_100013GridEvenShareIiEENSR_9GridQueueIjEESO_EEEvDpT0_)
        /*0068*/ 	.word	0x00000000


	//----- nvinfo : EIATTR_REGCOUNT
	.align		4
.L_62:
        /*006c*/ 	.byte	0x04, 0x2f
        /*006e*/ 	.short	(.L_64 - .L_63)
	.align		4
.L_63:
        /*0070*/ 	.word	index@(_ZN6thrust24THRUST_300001_SM_1000_NS8cuda_cub4core6detail13_kernel_agentINS1_8__reduce10DrainAgentIiEEJN3cub18CUB_300001_SM_10009GridQueueIjEEiEEEvDpT0_)
        /*0074*/ 	.word	0x00000008


	//----- nvinfo : EIATTR_FRAME_SIZE
	.align		4
.L_64:
        /*0078*/ 	.byte	0x04, 0x11
        /*007a*/ 	.short	(.L_66 - .L_65)
	.align		4
.L_65:
        /*007c*/ 	.word	index@(_ZN6thrust24THRUST_300001_SM_1000_NS8cuda_cub4core6detail13_kernel_agentINS1_8__reduce10DrainAgentIiEEJN3cub18CUB_300001_SM_10009GridQueueIjEEiEEEvDpT0_)
        /*0080*/ 	.word	0x00000000


	//----- nvinfo : EIATTR_REGCOUNT
	.align		4
.L_66:
        /*0084*/ 	.byte	0x04, 0x2f
        /*0086*/ 	.short	(.L_68 - .L_67)
	.align		4
.L_67:
        /*0088*/ 	.word	index@(_ZN6thrust24THRUST_300001_SM_1000_NS8cuda_cub4core6detail13_kernel_agentINS1_8__reduce11ReduceAgentIPN4cuda3std3__45tupleIJdlEEESC_SB_iNS1_9__extrema9arg_max_fIdl10comparatorEEEEJSC_SC_iSG_EEEvDpT0_)
        /*008c*/ 	.word	0x00000020


	//----- nvinfo : EIATTR_FRAME_SIZE
	.align		4
.L_68:
        /*0090*/ 	.byte	0x04, 0x11
        /*0092*/ 	.short	(.L_70 - .L_69)
	.align		4
.L_69:
        /*0094*/ 	.word	index@(_ZN6thrust24THRUST_300001_SM_1000_NS8cuda_cub4core6detail13_kernel_agentINS1_8__reduce11ReduceAgentIPN4cuda3std3__45tupleIJdlEEESC_SB_iNS1_9__extrema9arg_max_fIdl10comparatorEEEEJSC_SC_iSG_EEEvDpT0_)
        /*0098*/ 	.word	0x00000000


	//----- nvinfo : EIATTR_REGCOUNT
	.align		4
.L_70:
        /*009c*/ 	.byte	0x04, 0x2f
        /*009e*/ 	.short	(.L_72 - .L_71)
	.align		4
.L_71:
        /*00a0*/ 	.word	index@(_ZN6thrust24THRUST_300001_SM_1000_NS8cuda_cub4core6detail13_kernel_agentINS1_8__reduce11ReduceAgentINS0_12zip_iteratorIN4cuda3std3__45tupleIJNS0_10device_ptrIdEENS0_17counting_iteratorIlNS0_11use_defaultESF_SF_EEEEEEEPNSB_IJdlEEESJ_lNS1_9__extrema9arg_max_fIdl10comparatorEEEEJSI_SK_lSO_EEEvDpT0_)
        /*00a4*/ 	.word	0x00000020


	//----- nvinfo : EIATTR_FRAME_SIZE
	.align		4
.L_72:
        /*00a8*/ 	.byte	0x04, 0x11
        /*00aa*/ 	.short	(.L_74 - .L_73)
	.align		4
.L_73:
        /*00ac*/ 	.word	index@(_ZN6thrust24THRUST_300001_SM_1000_NS8cuda_cub4core6detail13_kernel_agentINS1_8__reduce11ReduceAgentINS0_12zip_iteratorIN4cuda3std3__45tupleIJNS0_10device_ptrIdEENS0_17counting_iteratorIlNS0_11use_defaultESF_SF_EEEEEEEPNSB_IJdlEEESJ_lNS1_9__extrema9arg_max_fIdl10comparatorEEEEJSI_SK_lSO_EEEvDpT0_)
        /*00b0*/ 	.word	0x00000000


	//----- nvinfo : EIATTR_REGCOUNT
	.align		4
.L_74:
        /*00b4*/ 	.byte	0x04, 0x2f
        /*00b6*/ 	.short	(.L_76 - .L_75)
	.align		4
.L_75:
        /*00b8*/ 	.word	index@(_ZN6thrust24THRUST_300001_SM_1000_NS8cuda_cub4core6detail13_kernel_agentINS1_8__reduce11ReduceAgentINS0_12zip_iteratorIN4cuda3std3__45tupleIJNS0_10device_ptrIdEENS0_17counting_iteratorIlNS0_11use_defaultESF_SF_EEEEEEEPNSB_IJdlEEESJ_lNS1_9__extrema9arg_max_fIdl10comparatorEEEEJSI_SK_lN3cub18CUB_300001_SM_100013GridEvenShareIlEENSR_9GridQueueIyEESO_EEEvDpT0_)
        /*00bc*/ 	.word	0x00000020


	//----- nvinfo : EIATTR_FRAME_SIZE
	.align		4
.L_76:
        /*00c0*/ 	.byte	0x04, 0x11
        /*00c2*/ 	.short	(.L_78 - .L_77)
	.align		4
.L_77:
        /*00c4*/ 	.word	index@(_ZN6thrust24THRUST_300001_SM_1000_NS8cuda_cub4core6detail13_kernel_agentINS1_8__reduce11ReduceAgentINS0_12zip_iteratorIN4cuda3std3__45tupleIJNS0_10device_ptrIdEENS0_17counting_iteratorIlNS0_11use_defaultESF_SF_EEEEEEEPNSB_IJdlEEESJ_lNS1_9__extrema9arg_max_fIdl10comparatorEEEEJSI_SK_lN3cub18CUB_300001_SM_100013GridEvenShareIlEENSR_9GridQueueIyEESO_EEEvDpT0_)
        /*00c8*/ 	.word	0x00000000


	//----- nvinfo : EIATTR_REGCOUNT
	.align		4
.L_78:
        /*00cc*/ 	.byte	0x04, 0x2f
        /*00ce*/ 	.short	(.L_80 - .L_79)
	.align		4
.L_79:
        /*00d0*/ 	.word	index@(_ZN6thrust24THRUST_300001_SM_1000_NS8cuda_cub4core6detail13_kernel_agentINS1_8__reduce10DrainAgentIlEEJN3cub18CUB_300001_SM_10009GridQueueIyEElEEEvDpT0_)
        /*00d4*/ 	.word	0x00000008


	//----- nvinfo : EIATTR_FRAME_SIZE
	.align		4
.L_80:
        /*00d8*/ 	.byte	0x04, 0x11
        /*00da*/ 	.short	(.L_82 - .L_81)
	.align		4
.L_81:
        /*00dc*/ 	.word	index@(_ZN6thrust24THRUST_300001_SM_1000_NS8cuda_cub4core6detail13_kernel_agentINS1_8__reduce10DrainAgentIlEEJN3cub18CUB_300001_SM_10009GridQueueIyEElEEEvDpT0_)
        /*00e0*/ 	.word	0x00000000


	//----- nvinfo : EIATTR_REGCOUNT
	.align		4
.L_82:
        /*00e4*/ 	.byte	0x04, 0x2f
        /*00e6*/ 	.short	(.L_84 - .L_83)
	.align		4
.L_83:
        /*00e8*/ 	.word	index@(_ZN6thrust24THRUST_300001_SM_1000_NS8cuda_cub4core6detail13_kernel_agentINS1_8__reduce11ReduceAgentIPN4cuda3std3__45tupleIJdlEEESC_SB_lNS1_9__extrema9arg_max_fIdl10comparatorEEEEJSC_SC_iSG_EEEvDpT0_)
        /*00ec*/ 	.word	0x00000020


	//----- nvinfo : EIATTR_FRAME_SIZE
	.align		4
.L_84:
        /*00f0*/ 	.byte	0x04, 0x11
        /*00f2*/ 	.short	(.L_86 - .L_85)
	.align		4
.L_85:
        /*00f4*/ 	.word	index@(_ZN6thrust24THRUST_300001_SM_1000_NS8cuda_cub4core6detail13_kernel_agentINS1_8__reduce11ReduceAgentIPN4cuda3std3__45tupleIJdlEEESC_SB_lNS1_9__extrema9arg_max_fIdl10comparatorEEEEJSC_SC_iSG_EEEvDpT0_)
        /*00f8*/ 	.word	0x00000000


	//----- nvinfo : EIATTR_REGCOUNT
	.align		4
.L_86:
        /*00fc*/ 	.byte	0x04, 0x2f
        /*00fe*/ 	.short	(.L_88 - .L_87)
	.align		4
.L_87:
        /*0100*/ 	.word	index@(_ZN3cub18CUB_300001_SM_10006detail11EmptyKernelIvEEvv)
        /*0104*/ 	.word	0x00000004


	//----- nvinfo : EIATTR_FRAME_SIZE
	.align		4
.L_88:
        /*0108*/ 	.byte	0x04, 0x11
        /*010a*/ 	.short	(.L_90 - .L_89)
	.align		4
.L_89:
        /*010c*/ 	.word	index@(_ZN3cub18CUB_300001_SM_10006detail11EmptyKernelIvEEvv)
        /*0110*/ 	.word	0x00000000


	//----- nvinfo : EIATTR_MIN_STACK_SIZE
	.align		4
.L_90:
        /*0114*/ 	.byte	0x04, 0x12
        /*0116*/ 	.short	(.L_92 - .L_91)
	.align		4
.L_91:
        /*0118*/ 	.word	index@(_ZN3cub18CUB_300001_SM_10006detail11EmptyKernelIvEEvv)
        /*011c*/ 	.word	0x00000000


	//----- nvinfo : EIATTR_MIN_STACK_SIZE
	.align		4
.L_92:
        /*0120*/ 	.byte	0x04, 0x12
        /*0122*/ 	.short	(.L_94 - .L_93)
	.align		4
.L_93:
        /*0124*/ 	.word	index@(_ZN6thrust24THRUST_300001_SM_1000_NS8cuda_cub4core6detail13_kernel_agentINS1_8__reduce11ReduceAgentIPN4cuda3std3__45tupleIJdlEEESC_SB_lNS1_9__extrema9arg_max_fIdl10comparatorEEEEJSC_SC_iSG_EEEvDpT0_)
        /*0128*/ 	.word	0x00000000


	//----- nvinfo : EIATTR_MIN_STACK_SIZE
	.align		4
.L_94:
        /*012c*/ 	.byte	0x04, 0x12
        /*012e*/ 	.short	(.L_96 - .L_95)
	.align		4
.L_95:
        /*0130*/ 	.word	index@(_ZN6thrust24THRUST_300001_SM_1000_NS8cuda_cub4core6detail13_kernel_agentINS1_8__reduce10DrainAgentIlEEJN3cub18CUB_300001_SM_10009GridQueueIyEElEEEvDpT0_)
        /*0134*/ 	.word	0x00000000


	//----- nvinfo : EIATTR_MIN_STACK_SIZE
	.align		4
.L_96:
        /*0138*/ 	.byte	0x04, 0x12
        /*013a*/ 	.short	(.L_98 - .L_97)
	.align		4
.L_97:
        /*013c*/ 	.word	index@(_ZN6thrust24THRUST_300001_SM_1000_NS8cuda_cub4core6detail13_kernel_agentINS1_8__reduce11ReduceAgentINS0_12zip_iteratorIN4cuda3std3__45tupleIJNS0_10device_ptrIdEENS0_17counting_iteratorIlNS0_11use_defaultESF_SF_EEEEEEEPNSB_IJdlEEESJ_lNS1_9__extrema9arg_max_fIdl10comparatorEEEEJSI_SK_lN3cub18CUB_300001_SM_100013GridEvenShareIlEENSR_9GridQueueIyEESO_EEEvDpT0_)
        /*0140*/ 	.word	0x00000000


	//----- nvinfo : EIATTR_MIN_STACK_SIZE
	.align		4
.L_98:
        /*0144*/ 	.byte	0x04, 0x12
        /*0146*/ 	.short	(.L_100 - .L_99)
	.align		4
.L_99:
        /*0148*/ 	.word	index@(_ZN6thrust24THRUST_300001_SM_1000_NS8cuda_cub4core6detail13_kernel_agentINS1_8__reduce11ReduceAgentINS0_12zip_iteratorIN4cuda3std3__45tupleIJNS0_10device_ptrIdEENS0_17counting_iteratorIlNS0_11use_defaultESF_SF_EEEEEEEPNSB_IJdlEEESJ_lNS1_9__extrema9arg_max_fIdl10comparatorEEEEJSI_SK_lSO_EEEvDpT0_)
        /*014c*/ 	.word	0x00000000


	//----- nvinfo : EIATTR_MIN_STACK_SIZE
	.align		4
.L_100:
        /*0150*/ 	.byte	0x04, 0x12
        /*0152*/ 	.short	(.L_102 - .L_101)
	.align		4
.L_101:
        /*0154*/ 	.word	index@(_ZN6thrust24THRUST_300001_SM_1000_NS8cuda_cub4core6detail13_kernel_agentINS1_8__reduce11ReduceAgentIPN4cuda3std3__45tupleIJdlEEESC_SB_iNS1_9__extrema9arg_max_fIdl10comparatorEEEEJSC_SC_iSG_EEEvDpT0_)
        /*0158*/ 	.word	0x00000000


	//----- nvinfo : EIATTR_MIN_STACK_SIZE
	.align		4
.L_102:
        /*015c*/ 	.byte	0x04, 0x12
        /*015e*/ 	.short	(.L_104 - .L_103)
	.align		4
.L_103:
        /*0160*/ 	.word	index@(_ZN6thrust24THRUST_300001_SM_1000_NS8cuda_cub4core6detail13_kernel_agentINS1_8__reduce10DrainAgentIiEEJN3cub18CUB_300001_SM_10009GridQueueIjEEiEEEvDpT0_)
        /*0164*/ 	.word	0x00000000


	//----- nvinfo : EIATTR_MIN_STACK_SIZE
	.align		4
.L_104:
        /*0168*/ 	.byte	0x04, 0x12
        /*016a*/ 	.short	(.L_106 - .L_105)
	.align		4
.L_105:
        /*016c*/ 	.word	index@(_ZN6thrust24THRUST_300001_SM_1000_NS8cuda_cub4core6detail13_kernel_agentINS1_8__reduce11ReduceAgentINS0_12zip_iteratorIN4cuda3std3__45tupleIJNS0_10device_ptrIdEENS0_17counting_iteratorIlNS0_11use_defaultESF_SF_EEEEEEEPNSB_IJdlEEESJ_iNS1_9__extrema9arg_max_fIdl10comparatorEEEEJSI_SK_iN3cub18CUB_300001_SM_100013GridEvenShareIiEENSR_9GridQueueIjEESO_EEEvDpT0_)
        /*0170*/ 	.word	0x00000000


	//----- nvinfo : EIATTR_MIN_STACK_SIZE
	.align		4
.L_106:
        /*0174*/ 	.byte	0x04, 0x12
        /*0176*/ 	.short	(.L_108 - .L_107)
	.align		4
.L_107:
        /*0178*/ 	.word	index@(_ZN6thrust24THRUST_300001_SM_1000_NS8cuda_cub4core6detail13_kernel_agentINS1_8__reduce11ReduceAgentINS0_12zip_iteratorIN4cuda3std3__45tupleIJNS0_10device_ptrIdEENS0_17counting_iteratorIlNS0_11use_defaultESF_SF_EEEEEEEPNSB_IJdlEEESJ_iNS1_9__extrema9arg_max_fIdl10comparatorEEEEJSI_SK_iSO_EEEvDpT0_)
        /*017c*/ 	.word	0x00000000


	//----- nvinfo : EIATTR_MIN_STACK_SIZE
	.align		4
.L_108:
        /*0180*/ 	.byte	0x04, 0x12
        /*0182*/ 	.short	(.L_110 - .L_109)
	.align		4
.L_109:
        /*0184*/ 	.word	index@(_Z19kernel_change_linesPdiiii)
        /*0188*/ 	.word	0x00000000


	//----- nvinfo : EIATTR_MIN_STACK_SIZE
	.align		4
.L_110:
        /*018c*/ 	.byte	0x04, 0x12
        /*018e*/ 	.short	(.L_112 - .L_111)
	.align		4
.L_111:
        /*0190*/ 	.word	index@(_Z17kernel_swap_linesPdiiii)
        /*0194*/ 	.word	0x00000000
.L_112:


//--------------------- .nv.compat                --------------------------
	.section	.nv.compat,"",@"SHT_CUDA_COMPAT_INFO"
	.align	4
        /*0000*/ 	.byte	0x02, 0x09, 0x00, 0x00, 0x02, 0x02, 0x01, 0x00, 0x02, 0x05, 0x05, 0x00, 0x03, 0x07, 0x01, 0x01
        /*0010*/ 	.byte	0x02, 0x03, 0x00, 0x00, 0x02, 0x06, 0x01, 0x00, 0x04, 0x0b, 0x08, 0x00, 0x01, 0x00, 0x00, 0x00
        /*0020*/ 	.byte	0x00, 0x00, 0x00, 0x00


//--------------------- .nv.info._ZN3cub18CUB_300001_SM_10006detail11EmptyKernelIvEEvv --------------------------
	.section	.nv.info._ZN3cub18CUB_300001_SM_10006detail11EmptyKernelIvEEvv,"",@"SHT_CUDA_INFO"
	.sectionflags	@""
	.align	4


	//----- nvinfo : EIATTR_CUDA_API_VERSION
	.align		4
        /*0000*/ 	.byte	0x04, 0x37
        /*0002*/ 	.short	(.L_114 - .L_113)
.L_113:
        /*0004*/ 	.word	0x00000082


	//----- nvinfo : EIATTR_SPARSE_MMA_MASK
	.align		4
.L_114:
        /*0008*/ 	.byte	0x03, 0x50
        /*000a*/ 	.short	0x0000


	//----- nvinfo : EIATTR_MAXREG_COUNT
	.align		4
        /*000c*/ 	.byte	0x03, 0x1b
        /*000e*/ 	.short	0x00ff


	//----- nvinfo : EIATTR_MERCURY_ISA_VERSION
	.align		4
        /*0010*/ 	.byte	0x03, 0x5f
        /*0012*/ 	.short	0x0101


	//----- nvinfo : EIATTR_VRC_CTA_INIT_COUNT
	.align		4
        /*0014*/ 	.byte	0x02, 0x4a
	.zero		1
	.zero		1


	//----- nvinfo : EIATTR_EXIT_INSTR_OFFSETS
	.align		4
        /*0018*/ 	.byte	0x04, 0x1c
        /*001a*/ 	.short	(.L_116 - .L_115)


	//   ....[0]....
.L_115:
        /*001c*/ 	.word	0x00000010


	//----- nvinfo : EIATTR_SW_WAR
	.align		4
.L_116:
        /*0020*/ 	.byte	0x04, 0x36
        /*0022*/ 	.short	(.L_118 - .L_117)
.L_117:
        /*0024*/ 	.word	0x00000008
.L_118:


//--------------------- .nv.info._ZN6thrust24THRUST_300001_SM_1000_NS8cuda_cub4core6detail13_kernel_agentINS1_8__reduce11ReduceAgentIPN4cuda3std3__45tupleIJdlEEESC_SB_lNS1_9__extrema9arg_max_fIdl10comparatorEEEEJSC_SC_iSG_EEEvDpT0_ --------------------------
	.section	.nv.info._ZN6thrust24THRUST_300001_SM_1000_NS8cuda_cub4core6detail13_kernel_agentINS1_8__reduce11ReduceAgentIPN4cuda3std3__45tupleIJdlEEESC_SB_lNS1_9__extrema9arg_max_fIdl10comparatorEEEEJSC_SC_iSG_EEEvDpT0_,"",@"SHT_CUDA_INFO"
	.sectionflags	@""
	.align	4


	//----- nvinfo : EIATTR_CUDA_API_VERSION
	.align		4
        /*0000*/ 	.byte	0x04, 0x37
        /*0002*/ 	.short	(.L_120 - .L_119)
.L_119:
        /*0004*/ 	.word	0x00000082


	//----- nvinfo : EIATTR_KPARAM_INFO
	.align		4
.L_120:
        /*0008*/ 	.byte	0x04, 0x17
        /*000a*/ 	.short	(.L_122 - .L_121)
.L_121:
        /*000c*/ 	.word	0x00000000
        /*0010*/ 	.short	0x0003
        /*0012*/ 	.short	0x0014
        /*0014*/ 	.byte	0x00, 0xf0, 0x05, 0x00


	//----- nvinfo : EIATTR_KPARAM_INFO
	.align		4
.L_122:
        /*0018*/ 	.byte	0x04, 0x17
        /*001a*/ 	.short	(.L_124 - .L_123)
.L_123:
        /*001c*/ 	.word	0x00000000
        /*0020*/ 	.short	0x0002
        /*0022*/ 	.short	0x0010
        /*0024*/ 	.byte	0x00, 0xf0, 0x11, 0x00


	//----- nvinfo : EIATTR_KPARAM_INFO
	.align		4
.L_124:
        /*0028*/ 	.byte	0x04, 0x17
        /*002a*/ 	.short	(.L_126 - .L_125)
.L_125:
        /*002c*/ 	.word	0x00000000
        /*0030*/ 	.short	0x0001
        /*0032*/ 	.short	0x0008
        /*0034*/ 	.byte	0x00, 0xf5, 0x21, 0x00


	//----- nvinfo : EIATTR_KPARAM_INFO
	.align		4
.L_126:
        /*0038*/ 	.byte	0x04, 0x17
        /*003a*/ 	.short	(.L_128 - .L_127)
.L_127:
        /*003c*/ 	.word	0x00000000
        /*0040*/ 	.short	0x0000
        /*0042*/ 	.short	0x0000
        /*0044*/ 	.byte	0x00, 0xf5, 0x21, 0x00


	//----- nvinfo : EIATTR_SPARSE_MMA_MASK
	.align		4
.L_128:
        /*0048*/ 	.byte	0x03, 0x50
        /*004a*/ 	.short	0x0000


	//----- nvinfo : EIATTR_MAXREG_COUNT
	.align		4
        /*004c*/ 	.byte	0x03, 0x1b
        /*004e*/ 	.short	0x00ff


	//----- nvinfo : EIATTR_NUM_BARRIERS
	.align		4
        /*0050*/ 	.byte	0x02, 0x4c
        /*0052*/ 	.byte	0x01
	.zero		1


	//----- nvinfo : EIATTR_MERCURY_ISA_VERSION
	.align		4
        /*0054*/ 	.byte	0x03, 0x5f
        /*0056*/ 	.short	0x0101


	//----- nvinfo : EIATTR_COOP_GROUP_MASK_REGIDS
	.align		4
        /*0058*/ 	.byte	0x04, 0x29
        /*005a*/ 	.short	(.L_130 - .L_129)


	//   ....[0]....
.L_129:
        /*005c*/ 	.word	0xffffffff


	//   ....[1]....
        /*0060*/ 	.word	0xffffffff


	//   ....[2]....
        /*0064*/ 	.word	0xffffffff


	//   ....[3]....
        /*0068*/ 	.word	0xffffffff


	//   ....[4]....
        /*006c*/ 	.word	0xffffffff


	//   ....[5]....
        /*0070*/ 	.word	0xffffffff


	//   ....[6]....
        /*0074*/ 	.word	0xffffffff


	//   ....[7]....
        /*0078*/ 	.word	0xffffffff


	//   ....[8]....
        /*007c*/ 	.word	0xffffffff


	//   ....[9]....
        /*0080*/ 	.word	0xffffffff


	//   ....[10]....
        /*0084*/ 	.word	0xffffffff


	//   ....[11]....
        /*0088*/ 	.word	0xffffffff


	//   ....[12]....
        /*008c*/ 	.word	0xffffffff


	//   ....[13]....
        /*0090*/ 	.word	0xffffffff


	//   ....[14]....
        /*0094*/ 	.word	0xffffffff


	//   ....[15]....
        /*0098*/ 	.word	0xffffffff


	//   ....[16]....
        /*009c*/ 	.word	0xffffffff


	//   ....[17]....
        /*00a0*/ 	.word	0xffffffff


	//   ....[18]....
        /*00a4*/ 	.word	0xffffffff


	//   ....[19]....
        /*00a8*/ 	.word	0xffffffff


	//   ....[20]....
        /*00ac*/ 	.word	0xffffffff


	//   ....[21]....
        /*00b0*/ 	.word	0xffffffff


	//   ....[22]....
        /*00b4*/ 	.word	0xffffffff


	//   ....[23]....
        /*00b8*/ 	.word	0xffffffff


	//   ....[24]....
        /*00bc*/ 	.word	0xffffffff


	//   ....[25]....
        /*00c0*/ 	.word	0xffffffff


	//   ....[26]....
        /*00c4*/ 	.word	0xffffffff


	//   ....[27]....
        /*00c8*/ 	.word	0xffffffff


	//   ....[28]....
        /*00cc*/ 	.word	0xffffffff


	//   ....[29]....
        /*00d0*/ 	.word	0xffffffff


	//   ....[30]....
        /*00d4*/ 	.word	0xffffffff


	//   ....[31]....
        /*00d8*/ 	.word	0xffffffff


	//   ....[32]....
        /*00dc*/ 	.word	0xffffffff


	//   ....[33]....
        /*00e0*/ 	.word	0xffffffff


	//   ....[34]....
        /*00e4*/ 	.word	0xffffffff


	//   ....[35]....
        /*00e8*/ 	.word	0xffffffff


	//   ....[36]....
        /*00ec*/ 	.word	0xffffffff


	//   ....[37]....
        /*00f0*/ 	.word	0xffffffff


	//   ....[38]....
        /*00f4*/ 	.word	0xffffffff


	//   ....[39]....
        /*00f8*/ 	.word	0xffffffff


	//   ....[40]....
        /*00fc*/ 	.word	0xffffffff


	//   ....[41]....
        /*0100*/ 	.word	0xffffffff


	//   ....[42]....
        /*0104*/ 	.word	0xffffffff


	//   ....[43]....
        /*0108*/ 	.word	0xffffffff


	//   ....[44]....
        /*010c*/ 	.word	0xffffffff


	//   ....[45]....
        /*0110*/ 	.word	0xffffffff


	//   ....[46]....
        /*0114*/ 	.word	0xffffffff


	//   ....[47]....
        /*0118*/ 	.word	0xffffffff


	//   ....[48]....
        /*011c*/ 	.word	0xffffffff


	//   ....[49]....
        /*0120*/ 	.word	0xffffffff


	//   ....[50]....
        /*0124*/ 	.word	0xffffffff


	//   ....[51]....
        /*0128*/ 	.word	0xffffffff


	//   ....[52]....
        /*012c*/ 	.word	0xffffffff


	//   ....[53]....
        /*0130*/ 	.word	0xffffffff


	//   ....[54]....
        /*0134*/ 	.word	0xffffffff


	//   ....[55]....
        /*0138*/ 	.word	0xffffffff


	//   ....[56]....
        /*013c*/ 	.word	0xffffffff


	//   ....[57]....
        /*0140*/ 	.word	0xffffffff


	//   ....[58]....
        /*0144*/ 	.word	0xffffffff


	//   ....[59]....
        /*0148*/ 	.word	0xffffffff


	//----- nvinfo : EIATTR_COOP_GROUP_INSTR_OFFSETS
	.align		4
.L_130:
        /*014c*/ 	.byte	0x04, 0x28
        /*014e*/ 	.short	(.L_132 - .L_131)


	//   ....[0]....
.L_131:
        /*0150*/ 	.word	0x00000b70


	//   ....[1]....
        /*0154*/ 	.word	0x00000ba0


	//   ....[2]....
        /*0158*/ 	.word	0x00000bc0


	//   ....[3]....
        /*015c*/ 	.word	0x00000bd0


	//   ....[4]....
        /*0160*/ 	.word	0x00000d60


	//   ....[5]....
        /*0164*/ 	.word	0x00000d90


	//   ....[6]....
        /*0168*/ 	.word	0x00000dc0


	//   ....[7]....
        /*016c*/ 	.word	0x00000de0


	//   ....[8]....
        /*0170*/ 	.word	0x00000f60


	//   ....[9]....
        /*0174*/ 	.word	0x00000f90


	//   ....[10]....
        /*0178*/ 	.word	0x00000fc0


	//   ....[11]....
        /*017c*/ 	.word	0x00000fe0


	//   ....[12]....
        /*0180*/ 	.word	0x00001160


	//   ....[13]....
        /*0184*/ 	.word	0x00001190


	//   ....[14]....
        /*0188*/ 	.word	0x000011c0


	//   ....[15]....
        /*018c*/ 	.word	0x000011e0


	//   ....[16]....
        /*0190*/ 	.word	0x00001360


	//   ....[17]....
        /*0194*/ 	.word	0x00001390


	//   ....[18]....
        /*0198*/ 	.word	0x000013c0


	//   ....[19]....
        /*019c*/ 	.word	0x000013e0


	//   ....[20]....
        /*01a0*/ 	.word	0x00002140


	//   ....[21]....
        /*01a4*/ 	.word	0x00002150


	//   ....[22]....
        /*01a8*/ 	.word	0x00002160


	//   ....[23]....
        /*01ac*/ 	.word	0x00002180


	//   ....[24]....
        /*01b0*/ 	.word	0x00002300


	//   ....[25]....
        /*01b4*/ 	.word	0x00002340


	//   ....[26]....
        /*01b8*/ 	.word	0x00002370


	//   ....[27]....
        /*01bc*/ 	.word	0x00002390


	//   ....[28]....
        /*01c0*/ 	.word	0x00002510


	//   ....[29]....
        /*01c4*/ 	.word	0x00002550


	//   ....[30]....
        /*01c8*/ 	.word	0x00002580


	//   ....[31]....
        /*01cc*/ 	.word	0x000025a0


	//   ....[32]....
        /*01d0*/ 	.word	0x00002720


	//   ....[33]....
        /*01d4*/ 	.word	0x00002760


	//   ....[34]....
        /*01d8*/ 	.word	0x00002790


	//   ....[35]....
        /*01dc*/ 	.word	0x000027b0


	//   ....[36]....
        /*01e0*/ 	.word	0x00002930


	//   ....[37]....
        /*01e4*/ 	.word	0x00002970


	//   ....[38]....
        /*01e8*/ 	.word	0x000029a0


	//   ....[39]....
        /*01ec*/ 	.word	0x000029c0


	//   ....[40]....
        /*01f0*/ 	.word	0x00005760


	//   ....[41]....
        /*01f4*/ 	.word	0x00005790


	//   ....[42]....
        /*01f8*/ 	.word	0x000057b0


	//   ....[43]....
        /*01fc*/ 	.word	0x000057c0


	//   ....[44]....
        /*0200*/ 	.word	0x00005950


	//   ....[45]....
        /*0204*/ 	.word	0x00005980


	//   ....[46]....
        /*0208*/ 	.word	0x000059b0


	//   ....[47]....
        /*020c*/ 	.word	0x000059d0


	//   ....[48]....
        /*0210*/ 	.word	0x00005b50


	//   ....[49]....
        /*0214*/ 	.word	0x00005b80


	//   ....[50]....
        /*0218*/ 	.word	0x00005bb0


	//   ....[51]....
        /*021c*/ 	.word	0x00005bd0


	//   ....[52]....
        /*0220*/ 	.word	0x00005d50


	//   ....[53]....
        /*0224*/ 	.word	0x00005d80


	//   ....[54]....
        /*0228*/ 	.word	0x00005db0


	//   ....[55]....
        /*022c*/ 	.word	0x00005dd0


	//   ....[56]....
        /*0230*/ 	.word	0x00005f50


	//   ....[57]....
        /*0234*/ 	.word	0x00005f80


	//   ....[58]....
        /*0238*/ 	.word	0x00005fb0


	//   ....[59]....
        /*023c*/ 	.word	0x00005fd0


	//----- nvinfo : EIATTR_VRC_CTA_INIT_COUNT
	.align		4
.L_132:
        /*0240*/ 	.byte	0x02, 0x4a
	.zero		1
	.zero		1


	//----- nvinfo : EIATTR_EXIT_INSTR_OFFSETS
	.align		4
        /*0244*/ 	.byte	0x04, 0x1c
        /*0246*/ 	.short	(.L_134 - .L_133)


	//   ....[0]....
.L_133:
        /*0248*/ 	.word	0x00000030


	//   ....[1]....
        /*024c*/ 	.word	0x00006c70


	//   ....[2]....
        /*0250*/ 	.word	0x00006cb0


	//----- nvinfo : EIATTR_MAX_THREADS
	.align		4
.L_134:
        /*0254*/ 	.byte	0x04, 0x05
        /*0256*/ 	.short	(.L_136 - .L_135)
.L_135:
        /*0258*/ 	.word	0x00000100
        /*025c*/ 	.word	0x00000001
        /*0260*/ 	.word	0x00000001


	//----- nvinfo : EIATTR_CRS_STACK_SIZE
	.align		4
.L_136:
        /*0264*/ 	.byte	0x04, 0x1e
        /*0266*/ 	.short	(.L_138 - .L_137)
.L_137:
        /*0268*/ 	.word	0x00000000


	//----- nvinfo : EIATTR_CBANK_PARAM_SIZE
	.align		4
.L_138:
        /*026c*/ 	.byte	0x03, 0x19
        /*026e*/ 	.short	0x0015


	//----- nvinfo : EIATTR_PARAM_CBANK
	.align		4
        /*0270*/ 	.byte	0x04, 0x0a
        /*0272*/ 	.short	(.L_140 - .L_139)
	.align		4
.L_139:
        /*0274*/ 	.word	index@(.nv.constant0._ZN6thrust24THRUST_300001_SM_1000_NS8cuda_cub4core6detail13_kernel_agentINS1_8__reduce11ReduceAgentIPN4cuda3std3__45tupleIJdlEEESC_SB_lNS1_9__extrema9arg_max_fIdl10comparatorEEEEJSC_SC_iSG_EEEvDpT0_)
        /*0278*/ 	.short	0x0380
        /*027a*/ 	.short	0x0015


	//----- nvinfo : EIATTR_SW_WAR
	.align		4
.L_140:
        /*027c*/ 	.byte	0x04, 0x36
        /*027e*/ 	.short	(.L_142 - .L_141)
.L_141:
        /*0280*/ 	.word	0x00000008
.L_142:


//--------------------- .nv.info._ZN6thrust24THRUST_300001_SM_1000_NS8cuda_cub4core6detail13_kernel_agentINS1_8__reduce10DrainAgentIlEEJN3cub18CUB_300001_SM_10009GridQueueIyEElEEEvDpT0_ --------------------------
	.section	.nv.info._ZN6thrust24THRUST_300001_SM_1000_NS8cuda_cub4core6detail13_kernel_agentINS1_8__reduce10DrainAgentIlEEJN3cub18CUB_300001_SM_10009GridQueueIyEElEEEvDpT0_,"",@"SHT_CUDA_INFO"
	.sectionflags	@""
	.align	4


	//----- nvinfo : EIATTR_CUDA_API_VERSION
	.align		4
        /*0000*/ 	.byte	0x04, 0x37
        /*0002*/ 	.short	(.L_144 - .L_143)
.L_143:
        /*0004*/ 	.word	0x00000082


	//----- nvinfo : EIATTR_KPARAM_INFO
	.align		4
.L_144:
        /*0008*/ 	.byte	0x04, 0x17
        /*000a*/ 	.short	(.L_146 - .L_145)
.L_145:
        /*000c*/ 	.word	0x00000000
        /*0010*/ 	.short	0x0001
        /*0012*/ 	.short	0x0008
        /*0014*/ 	.byte	0x00, 0xf0, 0x21, 0x00


	//----- nvinfo : EIATTR_KPARAM_INFO
	.align		4
.L_146:
        /*0018*/ 	.byte	0x04, 0x17
        /*001a*/ 	.short	(.L_148 - .L_147)
.L_147:
        /*001c*/ 	.word	0x00000000
        /*0020*/ 	.short	0x0000
        /*0022*/ 	.short	0x0000
        /*0024*/ 	.byte	0x00, 0xf0, 0x21, 0x00


	//----- nvinfo : EIATTR_SPARSE_MMA_MASK
	.align		4
.L_148:
        /*0028*/ 	.byte	0x03, 0x50
        /*002a*/ 	.short	0x0000


	//----- nvinfo : EIATTR_MAXREG_COUNT
	.align		4
        /*002c*/ 	.byte	0x03, 0x1b
        /*002e*/ 	.short	0x00ff


	//----- nvinfo : EIATTR_MERCURY_ISA_VERSION
	.align		4
        /*0030*/ 	.byte	0x03, 0x5f
        /*0032*/ 	.short	0x0101


	//----- nvinfo : EIATTR_VRC_CTA_INIT_COUNT
	.align		4
        /*0034*/ 	.byte	0x02, 0x4a
	.zero		1
	.zero		1


	//----- nvinfo : EIATTR_EXIT_INSTR_OFFSETS
	.align		4
        /*0038*/ 	.byte	0x04, 0x1c
        /*003a*/ 	.short	(.L_150 - .L_149)


	//   ....[0]....
.L_149:
        /*003c*/ 	.word	0x00000060


	//----- nvinfo : EIATTR_MAX_THREADS
	.align		4
.L_150:
        /*0040*/ 	.byte	0x04, 0x05
        /*0042*/ 	.short	(.L_152 - .L_151)
.L_151:
        /*0044*/ 	.word	0x00000001
        /*0048*/ 	.word	0x00000001
        /*004c*/ 	.word	0x00000001


	//----- nvinfo : EIATTR_CBANK_PARAM_SIZE
	.align		4
.L_152:
        /*0050*/ 	.byte	0x03, 0x19
        /*0052*/ 	.short	0x0010


	//----- nvinfo : EIATTR_PARAM_CBANK
	.align		4
        /*0054*/ 	.byte	0x04, 0x0a
        /*0056*/ 	.short	(.L_154 - .L_153)
	.align		4
.L_153:
        /*0058*/ 	.word	index@(.nv.constant0._ZN6thrust24THRUST_300001_SM_1000_NS8cuda_cub4core6detail13_kernel_agentINS1_8__reduce10DrainAgentIlEEJN3cub18CUB_300001_SM_10009GridQueueIyEElEEEvDpT0_)
        /*005c*/ 	.short	0x0380
        /*005e*/ 	.short	0x0010


	//----- nvinfo : EIATTR_SW_WAR
	.align		4
.L_154:
        /*0060*/ 	.byte	0x04, 0x36
        /*0062*/ 	.short	(.L_156 - .L_155)
.L_155:
        /*0064*/ 	.word	0x00000008
.L_156:


//--------------------- .nv.info._ZN6thrust24THRUST_300001_SM_1000_NS8cuda_cub4core6detail13_kernel_agentINS1_8__reduce11ReduceAgentINS0_12zip_iteratorIN4cuda3std3__45tupleIJNS0_10device_ptrIdEENS0_17counting_iteratorIlNS0_11use_defaultESF_SF_EEEEEEEPNSB_IJdlEEESJ_lNS1_9__extrema9arg_max_fIdl10comparatorEEEEJSI_SK_lN3cub18CUB_300001_SM_100013GridEvenShareIlEENSR_9GridQueueIyEESO_EEEvDpT0_ --------------------------
	.section	.nv.info._ZN6thrust24THRUST_300001_SM_1000_NS8cuda_cub4core6detail13_kernel_agentINS1_8__reduce11ReduceAgentINS0_12zip_iteratorIN4cuda3std3__45tupleIJNS0_10device_ptrIdEENS0_17counting_iteratorIlNS0_11use_defaultESF_SF_EEEEEEEPNSB_IJdlEEESJ_lNS1_9__extrema9arg_max_fIdl10comparatorEEEEJSI_SK_lN3cub18CUB_300001_SM_100013GridEvenShareIlEENSR_9GridQueueIyEESO_EEEvDpT0_,"",@"SHT_CUDA_INFO"
	.sectionflags	@""
	.align	4


	//----- nvinfo : EIATTR_CUDA_API_VERSION
	.align		4
        /*0000*/ 	.byte	0x04, 0x37
        /*0002*/ 	.short	(.L_158 - .L_157)
.L_157:
        /*0004*/ 	.word	0x00000082


	//----- nvinfo : EIATTR_KPARAM_INFO
	.align		4
.L_158:
        /*0008*/ 	.byte	0x04, 0x17
        /*000a*/ 	.short	(.L_160 - .L_159)
.L_159:
        /*000c*/ 	.word	0x00000000
        /*0010*/ 	.short	0x0005
        /*0012*/ 	.short	0x0070
        /*0014*/ 	.byte	0x00, 0xf0, 0x05, 0x00


	//----- nvinfo : EIATTR_KPARAM_INFO
	.align		4
.L_160:
        /*0018*/ 	.byte	0x04, 0x17
        /*001a*/ 	.short	(.L_162 - .L_161)
.L_161:
        /*001c*/ 	.word	0x00000000
        /*0020*/ 	.short	0x0004
        /*0022*/ 	.short	0x0068
        /*0024*/ 	.byte	0x00, 0xf0, 0x21, 0x00


	//----- nvinfo : EIATTR_KPARAM_INFO
	.align		4
.L_162:
        /*0028*/ 	.byte	0x04, 0x17
        /*002a*/ 	.short	(.L_164 - .L_163)
.L_163:
        /*002c*/ 	.word	0x00000000
        /*0030*/ 	.short	0x0003
        /*0032*/ 	.short	0x0020
        /*0034*/ 	.byte	0x00, 0xf0, 0x21, 0x01


	//----- nvinfo : EIATTR_KPARAM_INFO
	.align		4
.L_164:
        /*0038*/ 	.byte	0x04, 0x17
        /*003a*/ 	.short	(.L_166 - .L_165)
.L_165:
        /*003c*/ 	.word	0x00000000
        /*0040*/ 	.short	0x0002
        /*0042*/ 	.short	0x0018
        /*0044*/ 	.byte	0x00, 0xf0, 0x21, 0x00


	//----- nvinfo : EIATTR_KPARAM_INFO
	.align		4
.L_166:
        /*0048*/ 	.byte	0x04, 0x17
        /*004a*/ 	.short	(.L_168 - .L_167)
.L_167:
        /*004c*/ 	.word	0x00000000
        /*0050*/ 	.short	0x0001
        /*0052*/ 	.short	0x0010
        /*0054*/ 	.byte	0x00, 0xf5, 0x21, 0x00


	//----- nvinfo : EIATTR_KPARAM_INFO
	.align		4
.L_168:
        /*0058*/ 	.byte	0x04, 0x17
        /*005a*/ 	.short	(.L_170 - .L_169)
.L_169:
        /*005c*/ 	.word	0x00000000
        /*0060*/ 	.short	0x0000
        /*0062*/ 	.short	0x0000
        /*0064*/ 	.byte	0x00, 0xf0, 0x41, 0x00


	//----- nvinfo : EIATTR_SPARSE_MMA_MASK
	.align		4
.L_170:
        /*0068*/ 	.byte	0x03, 0x50
        /*006a*/ 	.short	0x0000


	//----- nvinfo : EIATTR_MAXREG_COUNT
	.align		4
        /*006c*/ 	.byte	0x03, 0x1b
        /*006e*/ 	.short	0x00ff


	//----- nvinfo : EIATTR_NUM_BARRIERS
	.align		4
        /*0070*/ 	.byte	0x02, 0x4c
        /*0072*/ 	.byte	0x01
	.zero		1


	//----- nvinfo : EIATTR_MERCURY_ISA_VERSION
	.align		4
        /*0074*/ 	.byte	0x03, 0x5f
        /*0076*/ 	.short	0x0101


	//----- nvinfo : EIATTR_COOP_GROUP_MASK_REGIDS
	.align		4
        /*0078*/ 	.byte	0x04, 0x29
        /*007a*/ 	.short	(.L_172 - .L_171)


	//   ....[0]....
.L_171:
        /*007c*/ 	.word	0xffffffff


	//   ....[1]....
        /*0080*/ 	.word	0xffffffff


	//   ....[2]....
        /*0084*/ 	.word	0xffffffff


	//   ....[3]....
        /*0088*/ 	.word	0xffffffff


	//   ....[4]....
        /*008c*/ 	.word	0xffffffff


	//   ....[5]....
        /*0090*/ 	.word	0xffffffff


	//   ....[6]....
        /*0094*/ 	.word	0xffffffff


	//   ....[7]....
        /*0098*/ 	.word	0xffffffff


	//   ....[8]....
        /*009c*/ 	.word	0xffffffff


	//   ....[9]....
        /*00a0*/ 	.word	0xffffffff


	//   ....[10]....
        /*00a4*/ 	.word	0xffffffff


	//   ....[11]....
        /*00a8*/ 	.word	0xffffffff


	//   ....[12]....
        /*00ac*/ 	.word	0xffffffff


	//   ....[13]....
        /*00b0*/ 	.word	0xffffffff


	//   ....[14]....
        /*00b4*/ 	.word	0xffffffff


	//   ....[15]....
        /*00b8*/ 	.word	0xffffffff


	//   ....[16]....
        /*00bc*/ 	.word	0xffffffff


	//   ....[17]....
        /*00c0*/ 	.word	0xffffffff


	//   ....[18]....
        /*00c4*/ 	.word	0xffffffff


	//   ....[19]....
        /*00c8*/ 	.word	0xffffffff


	//   ....[20]....
        /*00cc*/ 	.word	0xffffffff


	//   ....[21]....
        /*00d0*/ 	.word	0xffffffff


	//   ....[22]....
        /*00d4*/ 	.word	0xffffffff


	//   ....[23]....
        /*00d8*/ 	.word	0xffffffff


	//   ....[24]....
        /*00dc*/ 	.word	0xffffffff


	//   ....[25]....
        /*00e0*/ 	.word	0xffffffff


	//   ....[26]....
        /*00e4*/ 	.word	0xffffffff


	//   ....[27]....
        /*00e8*/ 	.word	0xffffffff


	//   ....[28]....
        /*00ec*/ 	.word	0xffffffff


	//   ....[29]....
        /*00f0*/ 	.word	0xffffffff


	//   ....[30]....
        /*00f4*/ 	.word	0xffffffff


	//   ....[31]....
        /*00f8*/ 	.word	0xffffffff


	//   ....[32]....
        /*00fc*/ 	.word	0xffffffff


	//   ....[33]....
        /*0100*/ 	.word	0xffffffff


	//   ....[34]....
        /*0104*/ 	.word	0xffffffff


	//   ....[35]....
        /*0108*/ 	.word	0xffffffff


	//   ....[36]....
        /*010c*/ 	.word	0xffffffff


	//   ....[37]....
        /*0110*/ 	.word	0xffffffff


	//   ....[38]....
        /*0114*/ 	.word	0xffffffff


	//   ....[39]....
        /*0118*/ 	.word	0xffffffff


	//   ....[40]....
        /*011c*/ 	.word	0xffffffff


	//   ....[41]....
        /*0120*/ 	.word	0xffffffff


	//   ....[42]....
        /*0124*/ 	.word	0xffffffff


	//   ....[43]....
        /*0128*/ 	.word	0xffffffff


	//   ....[44]....
        /*012c*/ 	.word	0xffffffff


	//   ....[45]....
        /*0130*/ 	.word	0xffffffff


	//   ....[46]....
        /*0134*/ 	.word	0xffffffff


	//   ....[47]....
        /*0138*/ 	.word	0xffffffff


	//   ....[48]....
        /*013c*/ 	.word	0xffffffff


	//   ....[49]....
        /*0140*/ 	.word	0xffffffff


	//   ....[50]....
        /*0144*/ 	.word	0xffffffff


	//   ....[51]....
        /*0148*/ 	.word	0xffffffff


	//   ....[52]....
        /*014c*/ 	.word	0xffffffff


	//   ....[53]....
        /*0150*/ 	.word	0xffffffff


	//   ....[54]....
        /*0154*/ 	.word	0xffffffff


	//   ....[55]....
        /*0158*/ 	.word	0xffffffff


	//   ....[56]....
        /*015c*/ 	.word	0xffffffff


	//   ....[57]....
        /*0160*/ 	.word	0xffffffff


	//   ....[58]....
        /*0164*/ 	.word	0xffffffff


	//   ....[59]....
        /*0168*/ 	.word	0xffffffff


	//----- nvinfo : EIATTR_COOP_GROUP_INSTR_OFFSETS
	.align		4
.L_172:
        /*016c*/ 	.byte	0x04, 0x28
        /*016e*/ 	.short	(.L_174 - .L_173)


	//   ....[0]....
.L_173:
        /*0170*/ 	.word	0x00000d70


	//   ....[1]....
        /*0174*/ 	.word	0x00000da0


	//   ....[2]....
        /*0178*/ 	.word	0x00000dc0


	//   ....[3]....
        /*017c*/ 	.word	0x00000dd0


	//   ....[4]....
        /*0180*/ 	.word	0x00000f60


	//   ....[5]....
        /*0184*/ 	.word	0x00000f90


	//   ....[6]....
        /*0188*/ 	.word	0x00000fc0


	//   ....[7]....
        /*018c*/ 	.word	0x00000fe0


	//   ....[8]....
        /*0190*/ 	.word	0x00001160


	//   ....[9]....
        /*0194*/ 	.word	0x00001190


	//   ....[10]....
        /*0198*/ 	.word	0x000011c0


	//   ....[11]....
        /*019c*/ 	.word	0x000011e0


	//   ....[12]....
        /*01a0*/ 	.word	0x00001360


	//   ....[13]....
        /*01a4*/ 	.word	0x00001390


	//   ....[14]....
        /*01a8*/ 	.word	0x000013c0


	//   ....[15]....
        /*01ac*/ 	.word	0x000013e0


	//   ....[16]....
        /*01b0*/ 	.word	0x00001560


	//   ....[17]....
        /*01b4*/ 	.word	0x00001590


	//   ....[18]....
        /*01b8*/ 	.word	0x000015c0


	//   ....[19]....
        /*01bc*/ 	.word	0x000015e0


	//   ....[20]....
        /*01c0*/ 	.word	0x00002340


	//   ....[21]....
        /*01c4*/ 	.word	0x00002350


	//   ....[22]....
        /*01c8*/ 	.word	0x00002360


	//   ....[23]....
        /*01cc*/ 	.word	0x00002380


	//   ....[24]....
        /*01d0*/ 	.word	0x00002500


	//   ....[25]....
        /*01d4*/ 	.word	0x00002540


	//   ....[26]....
        /*01d8*/ 	.word	0x00002570


	//   ....[27]....
        /*01dc*/ 	.word	0x00002590


	//   ....[28]....
        /*01e0*/ 	.word	0x00002710


	//   ....[29]....
        /*01e4*/ 	.word	0x00002750


	//   ....[30]....
        /*01e8*/ 	.word	0x00002780


	//   ....[31]....
        /*01ec*/ 	.word	0x000027a0


	//   ....[32]....
        /*01f0*/ 	.word	0x00002920


	//   ....[33]....
        /*01f4*/ 	.word	0x00002960


	//   ....[34]....
        /*01f8*/ 	.word	0x00002990


	//   ....[35]....
        /*01fc*/ 	.word	0x000029b0


	//   ....[36]....
        /*0200*/ 	.word	0x00002b30


	//   ....[37]....
        /*0204*/ 	.word	0x00002b70


	//   ....[38]....
        /*0208*/ 	.word	0x00002ba0


	//   ....[39]....
        /*020c*/ 	.word	0x00002bc0


	//   ....[40]....
        /*0210*/ 	.word	0x000053c0


	//   ....[41]....
        /*0214*/ 	.word	0x000053f0


	//   ....[42]....
        /*0218*/ 	.word	0x00005410


	//   ....[43]....
        /*021c*/ 	.word	0x00005420


	//   ....[44]....
        /*0220*/ 	.word	0x000055b0


	//   ....[45]....
        /*0224*/ 	.word	0x000055e0


	//   ....[46]....
        /*0228*/ 	.word	0x00005610


	//   ....[47]....
        /*022c*/ 	.word	0x00005630


	//   ....[48]....
        /*0230*/ 	.word	0x000057b0


	//   ....[49]....
        /*0234*/ 	.word	0x000057e0


	//   ....[50]....
        /*0238*/ 	.word	0x00005810


	//   ....[51]....
        /*023c*/ 	.word	0x00005830


	//   ....[52]....
        /*0240*/ 	.word	0x000059b0


	//   ....[53]....
        /*0244*/ 	.word	0x000059e0


	//   ....[54]....
        /*0248*/ 	.word	0x00005a10


	//   ....[55]....
        /*024c*/ 	.word	0x00005a30


	//   ....[56]....
        /*0250*/ 	.word	0x00005bb0


	//   ....[57]....
        /*0254*/ 	.word	0x00005be0


	//   ....[58]....
        /*0258*/ 	.word	0x00005c10


	//   ....[59]....
        /*025c*/ 	.word	0x00005c30


	//----- nvinfo : EIATTR_VRC_CTA_INIT_COUNT
	.align		4
.L_174:
        /*0260*/ 	.byte	0x02, 0x4a
	.zero		1
	.zero		1


	//----- nvinfo : EIATTR_EXIT_INSTR_OFFSETS
	.align		4
        /*0264*/ 	.byte	0x04, 0x1c
        /*0266*/ 	.short	(.L_176 - .L_175)


	//   ....[0]....
.L_175:
        /*0268*/ 	.word	0x000068d0


	//   ....[1]....
        /*026c*/ 	.word	0x00006920


	//----- nvinfo : EIATTR_MAX_THREADS
	.align		4
.L_176:
        /*0270*/ 	.byte	0x04, 0x05
        /*0272*/ 	.short	(.L_178 - .L_177)
.L_177:
        /*0274*/ 	.word	0x00000100
        /*0278*/ 	.word	0x00000001
        /*027c*/ 	.word	0x00000001


	//----- nvinfo : EIATTR_CRS_STACK_SIZE
	.align		4
.L_178:
        /*0280*/ 	.byte	0x04, 0x1e
        /*0282*/ 	.short	(.L_180 - .L_179)
.L_179:
        /*0284*/ 	.word	0x00000000


	//----- nvinfo : EIATTR_CBANK_PARAM_SIZE
	.align		4
.L_180:
        /*0288*/ 	.byte	0x03, 0x19
        /*028a*/ 	.short	0x0071


	//----- nvinfo : EIATTR_PARAM_CBANK
	.align		4
        /*028c*/ 	.byte	0x04, 0x0a
        /*028e*/ 	.short	(.L_182 - .L_181)
	.align		4
.L_181:
        /*0290*/ 	.word	index@(.nv.constant0._ZN6thrust24THRUST_300001_SM_1000_NS8cuda_cub4core6detail13_kernel_agentINS1_8__reduce11ReduceAgentINS0_12zip_iteratorIN4cuda3std3__45tupleIJNS0_10device_ptrIdEENS0_17counting_iteratorIlNS0_11use_defaultESF_SF_EEEEEEEPNSB_IJdlEEESJ_lNS1_9__extrema9arg_max_fIdl10comparatorEEEEJSI_SK_lN3cub18CUB_300001_SM_100013GridEvenShareIlEENSR_9GridQueueIyEESO_EEEvDpT0_)
        /*0294*/ 	.short	0x0380
        /*0296*/ 	.short	0x0071


	//----- nvinfo : EIATTR_SW_WAR
	.align		4
.L_182:
        /*0298*/ 	.byte	0x04, 0x36
        /*029a*/ 	.short	(.L_184 - .L_183)
.L_183:
        /*029c*/ 	.word	0x00000008
.L_184:


//--------------------- .nv.info._ZN6thrust24THRUST_300001_SM_1000_NS8cuda_cub4core6detail13_kernel_agentINS1_8__reduce11ReduceAgentINS0_12zip_iteratorIN4cuda3std3__45tupleIJNS0_10device_ptrIdEENS0_17counting_iteratorIlNS0_11use_defaultESF_SF_EEEEEEEPNSB_IJdlEEESJ_lNS1_9__extrema9arg_max_fIdl10comparatorEEEEJSI_SK_lSO_EEEvDpT0_ --------------------------
	.section	.nv.info._ZN6thrust24THRUST_300001_SM_1000_NS8cuda_cub4core6detail13_kernel_agentINS1_8__reduce11ReduceAgentINS0_12zip_iteratorIN4cuda3std3__45tupleIJNS0_10device_ptrIdEENS0_17counting_iteratorIlNS0_11use_defaultESF_SF_EEEEEEEPNSB_IJdlEEESJ_lNS1_9__extrema9arg_max_fIdl10comparatorEEEEJSI_SK_lSO_EEEvDpT0_,"",@"SHT_CUDA_INFO"
	.sectionflags	@""
	.align	4


	//----- nvinfo : EIATTR_CUDA_API_VERSION
	.align		4
        /*0000*/ 	.byte	0x04, 0x37
        /*0002*/ 	.short	(.L_186 - .L_185)
.L_185:
        /*0004*/ 	.word	0x00000082


	//----- nvinfo : EIATTR_KPARAM_INFO
	.align		4
.L_186:
        /*0008*/ 	.byte	0x04, 0x17
        /*000a*/ 	.short	(.L_188 - .L_187)
.L_187:
        /*000c*/ 	.word	0x00000000
        /*0010*/ 	.short	0x0003
        /*0012*/ 	.short	0x0020
        /*0014*/ 	.byte	0x00, 0xf0, 0x05, 0x00


	//----- nvinfo : EIATTR_KPARAM_INFO
	.align		4
.L_188:
        /*0018*/ 	.byte	0x04, 0x17
        /*001a*/ 	.short	(.L_190 - .L_189)
.L_189:
        /*001c*/ 	.word	0x00000000
        /*0020*/ 	.short	0x0002
        /*0022*/ 	.short	0x0018
        /*0024*/ 	.byte	0x00, 0xf0, 0x21, 0x00


	//----- nvinfo : EIATTR_KPARAM_INFO
	.align		4
.L_190:
        /*0028*/ 	.byte	0x04, 0x17
        /*002a*/ 	.short	(.L_192 - .L_191)
.L_191:
        /*002c*/ 	.word	0x00000000
        /*0030*/ 	.short	0x0001
        /*0032*/ 	.short	0x0010
        /*0034*/ 	.byte	0x00, 0xf5, 0x21, 0x00


	//----- nvinfo : EIATTR_KPARAM_INFO
	.align		4
.L_192:
        /*0038*/ 	.byte	0x04, 0x17
        /*003a*/ 	.short	(.L_194 - .L_193)
.L_193:
        /*003c*/ 	.word	0x00000000
        /*0040*/ 	.short	0x0000
        /*0042*/ 	.short	0x0000
        /*0044*/ 	.byte	0x00, 0xf0, 0x41, 0x00


	//----- nvinfo : EIATTR_SPARSE_MMA_MASK
	.align		4
.L_194:
        /*0048*/ 	.byte	0x03, 0x50
        /*004a*/ 	.short	0x0000


	//----- nvinfo : EIATTR_MAXREG_COUNT
	.align		4
        /*004c*/ 	.byte	0x03, 0x1b
        /*004e*/ 	.short	0x00ff


	//----- nvinfo : EIATTR_NUM_BARRIERS
	.align		4
        /*0050*/ 	.byte	0x02, 0x4c
        /*0052*/ 	.byte	0x01
	.zero		1


	//----- nvinfo : EIATTR_MERCURY_ISA_VERSION
	.align		4
        /*0054*/ 	.byte	0x03, 0x5f
        /*0056*/ 	.short	0x0101


	//----- nvinfo : EIATTR_COOP_GROUP_MASK_REGIDS
	.align		4
        /*0058*/ 	.byte	0x04, 0x29
        /*005a*/ 	.short	(.L_196 - .L_195)


	//   ....[0]....
.L_195:
        /*005c*/ 	.word	0xffffffff


	//   ....[1]....
        /*0060*/ 	.word	0xffffffff


	//   ....[2]....
        /*0064*/ 	.word	0xffffffff


	//   ....[3]....
        /*0068*/ 	.word	0xffffffff


	//   ....[4]....
        /*006c*/ 	.word	0xffffffff


	//   ....[5]....
        /*0070*/ 	.word	0xffffffff


	//   ....[6]....
        /*0074*/ 	.word	0xffffffff


	//   ....[7]....
        /*0078*/ 	.word	0xffffffff


	//   ....[8]....
        /*007c*/ 	.word	0xffffffff


	//   ....[9]....
        /*0080*/ 	.word	0xffffffff


	//   ....[10]....
        /*0084*/ 	.word	0xffffffff


	//   ....[11]....
        /*0088*/ 	.word	0xffffffff


	//   ....[12]....
        /*008c*/ 	.word	0xffffffff


	//   ....[13]....
        /*0090*/ 	.word	0xffffffff


	//   ....[14]....
        /*0094*/ 	.word	0xffffffff


	//   ....[15]....
        /*0098*/ 	.word	0xffffffff


	//   ....[16]....
        /*009c*/ 	.word	0xffffffff


	//   ....[17]....
        /*00a0*/ 	.word	0xffffffff


	//   ....[18]....
        /*00a4*/ 	.word	0xffffffff


	//   ....[19]....
        /*00a8*/ 	.word	0xffffffff


	//   ....[20]....
        /*00ac*/ 	.word	0xffffffff


	//   ....[21]....
        /*00b0*/ 	.word	0xffffffff


	//   ....[22]....
        /*00b4*/ 	.word	0xffffffff


	//   ....[23]....
        /*00b8*/ 	.word	0xffffffff


	//   ....[24]....
        /*00bc*/ 	.word	0xffffffff


	//   ....[25]....
        /*00c0*/ 	.word	0xffffffff


	//   ....[26]....
        /*00c4*/ 	.word	0xffffffff


	//   ....[27]....
        /*00c8*/ 	.word	0xffffffff


	//   ....[28]....
        /*00cc*/ 	.word	0xffffffff


	//   ....[29]....
        /*00d0*/ 	.word	0xffffffff


	//   ....[30]....
        /*00d4*/ 	.word	0xffffffff


	//   ....[31]....
        /*00d8*/ 	.word	0xffffffff


	//   ....[32]....
        /*00dc*/ 	.word	0xffffffff


	//   ....[33]....
        /*00e0*/ 	.word	0xffffffff


	//   ....[34]....
        /*00e4*/ 	.word	0xffffffff


	//   ....[35]....
        /*00e8*/ 	.word	0xffffffff


	//   ....[36]....
        /*00ec*/ 	.word	0xffffffff


	//   ....[37]....
        /*00f0*/ 	.word	0xffffffff


	//   ....[38]....
        /*00f4*/ 	.word	0xffffffff


	//   ....[39]....
        /*00f8*/ 	.word	0xffffffff


	//   ....[40]....
        /*00fc*/ 	.word	0xffffffff


	//   ....[41]....
        /*0100*/ 	.word	0xffffffff


	//   ....[42]....
        /*0104*/ 	.word	0xffffffff


	//   ....[43]....
        /*0108*/ 	.word	0xffffffff


	//   ....[44]....
        /*010c*/ 	.word	0xffffffff


	//   ....[45]....
        /*0110*/ 	.word	0xffffffff


	//   ....[46]....
        /*0114*/ 	.word	0xffffffff


	//   ....[47]....
        /*0118*/ 	.word	0xffffffff


	//   ....[48]....
        /*011c*/ 	.word	0xffffffff


	//   ....[49]....
        /*0120*/ 	.word	0xffffffff


	//   ....[50]....
        /*0124*/ 	.word	0xffffffff


	//   ....[51]....
        /*0128*/ 	.word	0xffffffff


	//   ....[52]....
        /*012c*/ 	.word	0xffffffff


	//   ....[53]....
        /*0130*/ 	.word	0xffffffff


	//   ....[54]....
        /*0134*/ 	.word	0xffffffff


	//   ....[55]....
        /*0138*/ 	.word	0xffffffff


	//   ....[56]....
        /*013c*/ 	.word	0xffffffff


	//   ....[57]....
        /*0140*/ 	.word	0xffffffff


	//   ....[58]....
        /*0144*/ 	.word	0xffffffff


	//   ....[59]....
        /*0148*/ 	.word	0xffffffff


	//----- nvinfo : EIATTR_COOP_GROUP_INSTR_OFFSETS
	.align		4
.L_196:
        /*014c*/ 	.byte	0x04, 0x28
        /*014e*/ 	.short	(.L_198 - .L_197)


	//   ....[0]....
.L_197:
        /*0150*/ 	.word	0x00000cb0


	//   ....[1]....
        /*0154*/ 	.word	0x00000ce0


	//   ....[2]....
        /*0158*/ 	.word	0x00000d00


	//   ....[3]....
        /*015c*/ 	.word	0x00000d10


	//   ....[4]....
        /*0160*/ 	.word	0x00000ea0


	//   ....[5]....
        /*0164*/ 	.word	0x00000ed0


	//   ....[6]....
        /*0168*/ 	.word	0x00000f00


	//   ....[7]....
        /*016c*/ 	.word	0x00000f20


	//   ....[8]....
        /*0170*/ 	.word	0x000010a0


	//   ....[9]....
        /*0174*/ 	.word	0x000010d0


	//   ....[10]....
        /*0178*/ 	.word	0x00001100


	//   ....[11]....
        /*017c*/ 	.word	0x00001120


	//   ....[12]....
        /*0180*/ 	.word	0x000012a0


	//   ....[13]....
        /*0184*/ 	.word	0x000012d0


	//   ....[14]....
        /*0188*/ 	.word	0x00001300


	//   ....[15]....
        /*018c*/ 	.word	0x00001320


	//   ....[16]....
        /*0190*/ 	.word	0x000014a0


	//   ....[17]....
        /*0194*/ 	.word	0x000014e0


	//   ....[18]....
        /*0198*/ 	.word	0x00001510


	//   ....[19]....
        /*019c*/ 	.word	0x00001520


	//   ....[20]....
        /*01a0*/ 	.word	0x00002280


	//   ....[21]....
        /*01a4*/ 	.word	0x00002290


	//   ....[22]....
        /*01a8*/ 	.word	0x000022a0


	//   ....[23]....
        /*01ac*/ 	.word	0x000022c0


	//   ....[24]....
        /*01b0*/ 	.word	0x00002440


	//   ....[25]....
        /*01b4*/ 	.word	0x00002480


	//   ....[26]....
        /*01b8*/ 	.word	0x000024b0


	//   ....[27]....
        /*01bc*/ 	.word	0x000024d0


	//   ....[28]....
        /*01c0*/ 	.word	0x00002650


	//   ....[29]....
        /*01c4*/ 	.word	0x00002690


	//   ....[30]....
        /*01c8*/ 	.word	0x000026c0


	//   ....[31]....
        /*01cc*/ 	.word	0x000026e0


	//   ....[32]....
        /*01d0*/ 	.word	0x00002860


	//   ....[33]....
        /*01d4*/ 	.word	0x000028a0


	//   ....[34]....
        /*01d8*/ 	.word	0x000028d0


	//   ....[35]....
        /*01dc*/ 	.word	0x000028f0


	//   ....[36]....
        /*01e0*/ 	.word	0x00002a70


	//   ....[37]....
        /*01e4*/ 	.word	0x00002ab0


	//   ....[38]....
        /*01e8*/ 	.word	0x00002ae0


	//   ....[39]....
        /*01ec*/ 	.word	0x00002b00


	//   ....[40]....
        /*01f0*/ 	.word	0x00004f40


	//   ....[41]....
        /*01f4*/ 	.word	0x00004f70


	//   ....[42]....
        /*01f8*/ 	.word	0x00004f90


	//   ....[43]....
        /*01fc*/ 	.word	0x00004fa0


	//   ....[44]....
        /*0200*/ 	.word	0x00005130


	//   ....[45]....
        /*0204*/ 	.word	0x00005160


	//   ....[46]....
        /*0208*/ 	.word	0x00005190


	//   ....[47]....
        /*020c*/ 	.word	0x000051b0


	//   ....[48]....
        /*0210*/ 	.word	0x00005330


	//   ....[49]....
        /*0214*/ 	.word	0x00005360


	//   ....[50]....
        /*0218*/ 	.word	0x00005390


	//   ....[51]....
        /*021c*/ 	.word	0x000053b0


	//   ....[52]....
        /*0220*/ 	.word	0x00005530


	//   ....[53]....
        /*0224*/ 	.word	0x00005560


	//   ....[54]....
        /*0228*/ 	.word	0x00005590


	//   ....[55]....
        /*022c*/ 	.word	0x000055b0


	//   ....[56]....
        /*0230*/ 	.word	0x00005730


	//   ....[57]....
        /*0234*/ 	.word	0x00005760


	//   ....[58]....
        /*0238*/ 	.word	0x00005790


	//   ....[59]....
        /*023c*/ 	.word	0x000057b0


	//----- nvinfo : EIATTR_VRC_CTA_INIT_COUNT
	.align		4
.L_198:
        /*0240*/ 	.byte	0x02, 0x4a
	.zero		1
	.zero		1


	//----- nvinfo : EIATTR_EXIT_INSTR_OFFSETS
	.align		4
        /*0244*/ 	.byte	0x04, 0x1c
        /*0246*/ 	.short	(.L_200 - .L_199)


	//   ....[0]....
.L_199:
        /*0248*/ 	.word	0x00000040


	//   ....[1]....
        /*024c*/ 	.word	0x00006450


	//   ....[2]....
        /*0250*/ 	.word	0x00006490


	//----- nvinfo : EIATTR_MAX_THREADS
	.align		4
.L_200:
        /*0254*/ 	.byte	0x04, 0x05
        /*0256*/ 	.short	(.L_202 - .L_201)
.L_201:
        /*0258*/ 	.word	0x00000100
        /*025c*/ 	.word	0x00000001
        /*0260*/ 	.word	0x00000001


	//----- nvinfo : EIATTR_CRS_STACK_SIZE
	.align		4
.L_202:
        /*0264*/ 	.byte	0x04, 0x1e
        /*0266*/ 	.short	(.L_204 - .L_203)
.L_203:
        /*0268*/ 	.word	0x00000000


	//----- nvinfo : EIATTR_CBANK_PARAM_SIZE
	.align		4
.L_204:
        /*026c*/ 	.byte	0x03, 0x19
        /*026e*/ 	.short	0x0021


	//----- nvinfo : EIATTR_PARAM_CBANK
	.align		4
        /*0270*/ 	.byte	0x04, 0x0a
        /*0272*/ 	.short	(.L_206 - .L_205)
	.align		4
.L_205:
        /*0274*/ 	.word	index@(.nv.constant0._ZN6thrust24THRUST_300001_SM_1000_NS8cuda_cub4core6detail13_kernel_agentINS1_8__reduce11ReduceAgentINS0_12zip_iteratorIN4cuda3std3__45tupleIJNS0_10device_ptrIdEENS0_17counting_iteratorIlNS0_11use_defaultESF_SF_EEEEEEEPNSB_IJdlEEESJ_lNS1_9__extrema9arg_max_fIdl10comparatorEEEEJSI_SK_lSO_EEEvDpT0_)
        /*0278*/ 	.short	0x0380
        /*027a*/ 	.short	0x0021


	//----- nvinfo : EIATTR_SW_WAR
	.align		4
.L_206:
        /*027c*/ 	.byte	0x04, 0x36
        /*027e*/ 	.short	(.L_208 - .L_207)
.L_207:
        /*0280*/ 	.word	0x00000008
.L_208:


//--------------------- .nv.info._ZN6thrust24THRUST_300001_SM_1000_NS8cuda_cub4core6detail13_kernel_agentINS1_8__reduce11ReduceAgentIPN4cuda3std3__45tupleIJdlEEESC_SB_iNS1_9__extrema9arg_max_fIdl10comparatorEEEEJSC_SC_iSG_EEEvDpT0_ --------------------------
	.section	.nv.info._ZN6thrust24THRUST_300001_SM_1000_NS8cuda_cub4core6detail13_kernel_agentINS1_8__reduce11ReduceAgentIPN4cuda3std3__45tupleIJdlEEESC_SB_iNS1_9__extrema9arg_max_fIdl10comparatorEEEEJSC_SC_iSG_EEEvDpT0_,"",@"SHT_CUDA_INFO"
	.sectionflags	@""
	.align	4


	//----- nvinfo : EIATTR_CUDA_API_VERSION
	.align		4
        /*0000*/ 	.byte	0x04, 0x37
        /*0002*/ 	.short	(.L_210 - .L_209)
.L_209:
        /*0004*/ 	.word	0x00000082


	//----- nvinfo : EIATTR_KPARAM_INFO
	.align		4
.L_210:
        /*0008*/ 	.byte	0x04, 0x17
        /*000a*/ 	.short	(.L_212 - .L_211)
.L_211:
        /*000c*/ 	.word	0x00000000
        /*0010*/ 	.short	0x0003
        /*0012*/ 	.short	0x0014
        /*0014*/ 	.byte	0x00, 0xf0, 0x05, 0x00


	//----- nvinfo : EIATTR_KPARAM_INFO
	.align		4
.L_212:
        /*0018*/ 	.byte	0x04, 0x17
        /*001a*/ 	.short	(.L_214 - .L_213)
.L_213:
        /*001c*/ 	.word	0x00000000
        /*0020*/ 	.short	0x0002
        /*0022*/ 	.short	0x0010
        /*0024*/ 	.byte	0x00, 0xf0, 0x11, 0x00


	//----- nvinfo : EIATTR_KPARAM_INFO
	.align		4
.L_214:
        /*0028*/ 	.byte	0x04, 0x17
        /*002a*/ 	.short	(.L_216 - .L_215)
.L_215:
        /*002c*/ 	.word	0x00000000
        /*0030*/ 	.short	0x0001
        /*0032*/ 	.short	0x0008
        /*0034*/ 	.byte	0x00, 0xf5, 0x21, 0x00


	//----- nvinfo : EIATTR_KPARAM_INFO
	.align		4
.L_216:
        /*0038*/ 	.byte	0x04, 0x17
        /*003a*/ 	.short	(.L_218 - .L_217)
.L_217:
        /*003c*/ 	.word	0x00000000
        /*0040*/ 	.short	0x0000
        /*0042*/ 	.short	0x0000
        /*0044*/ 	.byte	0x00, 0xf5, 0x21, 0x00


	//----- nvinfo : EIATTR_SPARSE_MMA_MASK
	.align		4
.L_218:
        /*0048*/ 	.byte	0x03, 0x50
        /*004a*/ 	.short	0x0000


	//----- nvinfo : EIATTR_MAXREG_COUNT
	.align		4
        /*004c*/ 	.byte	0x03, 0x1b
        /*004e*/ 	.short	0x00ff


	//----- nvinfo : EIATTR_NUM_BARRIERS
	.align		4
        /*0050*/ 	.byte	0x02, 0x4c
        /*0052*/ 	.byte	0x01
	.zero		1


	//----- nvinfo : EIATTR_MERCURY_ISA_VERSION
	.align		4
        /*0054*/ 	.byte	0x03, 0x5f
        /*0056*/ 	.short	0x0101


	//----- nvinfo : EIATTR_COOP_GROUP_MASK_REGIDS
	.align		4
        /*0058*/ 	.byte	0x04, 0x29
        /*005a*/ 	.short	(.L_220 - .L_219)


	//   ....[0]....
.L_219:
        /*005c*/ 	.word	0xffffffff


	//   ....[1]....
        /*0060*/ 	.word	0xffffffff


	//   ....[2]....
        /*0064*/ 	.word	0xffffffff


	//   ....[3]....
        /*0068*/ 	.word	0xffffffff


	//   ....[4]....
        /*006c*/ 	.word	0xffffffff


	//   ....[5]....
        /*0070*/ 	.word	0xffffffff


	//   ....[6]....
        /*0074*/ 	.word	0xffffffff


	//   ....[7]....
        /*0078*/ 	.word	0xffffffff


	//   ....[8]....
        /*007c*/ 	.word	0xffffffff


	//   ....[9]....
        /*0080*/ 	.word	0xffffffff


	//   ....[10]....
        /*0084*/ 	.word	0xffffffff


	//   ....[11]....
        /*0088*/ 	.word	0xffffffff


	//   ....[12]....
        /*008c*/ 	.word	0xffffffff


	//   ....[13]....
        /*0090*/ 	.word	0xffffffff


	//   ....[14]....
        /*0094*/ 	.word	0xffffffff


	//   ....[15]....
        /*0098*/ 	.word	0xffffffff


	//   ....[16]....
        /*009c*/ 	.word	0xffffffff


	//   ....[17]....
        /*00a0*/ 	.word	0xffffffff


	//   ....[18]....
        /*00a4*/ 	.word	0xffffffff


	//   ....[19]....
        /*00a8*/ 	.word	0xffffffff


	//   ....[20]....
        /*00ac*/ 	.word	0xffffffff


	//   ....[21]....
        /*00b0*/ 	.word	0xffffffff


	//   ....[22]....
        /*00b4*/ 	.word	0xffffffff


	//   ....[23]....
        /*00b8*/ 	.word	0xffffffff


	//   ....[24]....
        /*00bc*/ 	.word	0xffffffff


	//   ....[25]....
        /*00c0*/ 	.word	0xffffffff


	//   ....[26]....
        /*00c4*/ 	.word	0xffffffff


	//   ....[27]....
        /*00c8*/ 	.word	0xffffffff


	//   ....[28]....
        /*00cc*/ 	.word	0xffffffff


	//   ....[29]....
        /*00d0*/ 	.word	0xffffffff


	//   ....[30]....
        /*00d4*/ 	.word	0xffffffff


	//   ....[31]....
        /*00d8*/ 	.word	0xffffffff


	//   ....[32]....
        /*00dc*/ 	.word	0xffffffff


	//   ....[33]....
        /*00e0*/ 	.word	0xffffffff


	//   ....[34]....
        /*00e4*/ 	.word	0xffffffff


	//   ....[35]....
        /*00e8*/ 	.word	0xffffffff


	//   ....[36]....
        /*00ec*/ 	.word	0xffffffff


	//   ....[37]....
        /*00f0*/ 	.word	0xffffffff


	//   ....[38]....
        /*00f4*/ 	.word	0xffffffff


	//   ....[39]....
        /*00f8*/ 	.word	0xffffffff


	//   ....[40]....
        /*00fc*/ 	.word	0xffffffff


	//   ....[41]....
        /*0100*/ 	.word	0xffffffff


	//   ....[42]....
        /*0104*/ 	.word	0xffffffff


	//   ....[43]....
        /*0108*/ 	.word	0xffffffff


	//   ....[44]....
        /*010c*/ 	.word	0xffffffff


	//   ....[45]....
        /*0110*/ 	.word	0xffffffff


	//   ....[46]....
        /*0114*/ 	.word	0xffffffff


	//   ....[47]....
        /*0118*/ 	.word	0xffffffff


	//   ....[48]....
        /*011c*/ 	.word	0xffffffff


	//   ....[49]....
        /*0120*/ 	.word	0xffffffff


	//   ....[50]....
        /*0124*/ 	.word	0xffffffff


	//   ....[51]....
        /*0128*/ 	.word	0xffffffff


	//   ....[52]....
        /*012c*/ 	.word	0xffffffff


	//   ....[53]....
        /*0130*/ 	.word	0xffffffff


	//   ....[54]....
        /*0134*/ 	.word	0xffffffff


	//   ....[55]....
        /*0138*/ 	.word	0xffffffff


	//   ....[56]....
        /*013c*/ 	.word	0xffffffff


	//   ....[57]....
        /*0140*/ 	.word	0xffffffff


	//   ....[58]....
        /*0144*/ 	.word	0xffffffff


	//   ....[59]....
        /*0148*/ 	.word	0xffffffff


	//----- nvinfo : EIATTR_COOP_GROUP_INSTR_OFFSETS
	.align		4
.L_220:
        /*014c*/ 	.byte	0x04, 0x28
        /*014e*/ 	.short	(.L_222 - .L_221)


	//   ....[0]....
.L_221:
        /*0150*/ 	.word	0x00000b70


	//   ....[1]....
        /*0154*/ 	.word	0x00000ba0


	//   ....[2]....
        /*0158*/ 	.word	0x00000bc0


	//   ....[3]....
        /*015c*/ 	.word	0x00000bd0


	//   ....[4]....
        /*0160*/ 	.word	0x00000d60


	//   ....[5]....
        /*0164*/ 	.word	0x00000d90


	//   ....[6]....
        /*0168*/ 	.word	0x00000dc0


	//   ....[7]....
        /*016c*/ 	.word	0x00000de0


	//   ....[8]....
        /*0170*/ 	.word	0x00000f60


	//   ....[9]....
        /*0174*/ 	.word	0x00000f90


	//   ....[10]....
        /*0178*/ 	.word	0x00000fc0


	//   ....[11]....
        /*017c*/ 	.word	0x00000fe0


	//   ....[12]....
        /*0180*/ 	.word	0x00001160


	//   ....[13]....
        /*0184*/ 	.word	0x00001190


	//   ....[14]....
        /*0188*/ 	.word	0x000011c0


	//   ....[15]....
        /*018c*/ 	.word	0x000011e0


	//   ....[16]....
        /*0190*/ 	.word	0x00001360


	//   ....[17]....
        /*0194*/ 	.word	0x000013a0


	//   ....[18]....
        /*0198*/ 	.word	0x000013d0


	//   ....[19]....
        /*019c*/ 	.word	0x000013e0


	//   ....[20]....
        /*01a0*/ 	.word	0x00002140


	//   ....[21]....
        /*01a4*/ 	.word	0x00002150


	//   ....[22]....
        /*01a8*/ 	.word	0x00002160


	//   ....[23]....
        /*01ac*/ 	.word	0x00002180


	//   ....[24]....
        /*01b0*/ 	.word	0x00002300


	//   ....[25]....
        /*01b4*/ 	.word	0x00002340


	//   ....[26]....
        /*01b8*/ 	.word	0x00002370


	//   ....[27]....
        /*01bc*/ 	.word	0x00002390


	//   ....[28]....
        /*01c0*/ 	.word	0x00002510


	//   ....[29]....
        /*01c4*/ 	.word	0x00002550


	//   ....[30]....
        /*01c8*/ 	.word	0x00002580


	//   ....[31]....
        /*01cc*/ 	.word	0x000025a0


	//   ....[32]....
        /*01d0*/ 	.word	0x00002720


	//   ....[33]....
        /*01d4*/ 	.word	0x00002760


	//   ....[34]....
        /*01d8*/ 	.word	0x00002790


	//   ....[35]....
        /*01dc*/ 	.word	0x000027b0


	//   ....[36]....
        /*01e0*/ 	.word	0x00002930


	//   ....[37]....
        /*01e4*/ 	.word	0x00002970


	//   ....[38]....
        /*01e8*/ 	.word	0x000029b0


	//   ....[39]....
        /*01ec*/ 	.word	0x000029c0


	//   ....[40]....
        /*01f0*/ 	.word	0x00004d80


	//   ....[41]....
        /*01f4*/ 	.word	0x00004db0


	//   ....[42]....
        /*01f8*/ 	.word	0x00004dd0


	//   ....[43]....
        /*01fc*/ 	.word	0x00004de0


	//   ....[44]....
        /*0200*/ 	.word	0x00004f70


	//   ....[45]....
        /*0204*/ 	.word	0x00004fa0


	//   ....[46]....
        /*0208*/ 	.word	0x00004fd0


	//   ....[47]....
        /*020c*/ 	.word	0x00004ff0


	//   ....[48]....
        /*0210*/ 	.word	0x00005170


	//   ....[49]....
        /*0214*/ 	.word	0x000051a0


	//   ....[50]....
        /*0218*/ 	.word	0x000051d0


	//   ....[51]....
        /*021c*/ 	.word	0x000051f0


	//   ....[52]....
        /*0220*/ 	.word	0x00005370


	//   ....[53]....
        /*0224*/ 	.word	0x000053a0


	//   ....[54]....
        /*0228*/ 	.word	0x000053d0


	//   ....[55]....
        /*022c*/ 	.word	0x000053f0


	//   ....[56]....
        /*0230*/ 	.word	0x00005570


	//   ....[57]....
        /*0234*/ 	.word	0x000055a0


	//   ....[58]....
        /*0238*/ 	.word	0x000055d0


	//   ....[59]....
        /*023c*/ 	.word	0x000055f0


	//----- nvinfo : EIATTR_VRC_CTA_INIT_COUNT
	.align		4
.L_222:
        /*0240*/ 	.byte	0x02, 0x4a
	.zero		1
	.zero		1


	//----- nvinfo : EIATTR_EXIT_INSTR_OFFSETS
	.align		4
        /*0244*/ 	.byte	0x04, 0x1c
        /*0246*/ 	.short	(.L_224 - .L_223)


	//   ....[0]....
.L_223:
        /*0248*/ 	.word	0x00000030


	//   ....[1]....
        /*024c*/ 	.word	0x00006290


	//   ....[2]....
        /*0250*/ 	.word	0x000062d0


	//----- nvinfo : EIATTR_MAX_THREADS
	.align		4
.L_224:
        /*0254*/ 	.byte	0x04, 0x05
        /*0256*/ 	.short	(.L_226 - .L_225)
.L_225:
        /*0258*/ 	.word	0x00000100
        /*025c*/ 	.word	0x00000001
        /*0260*/ 	.word	0x00000001


	//----- nvinfo : EIATTR_CRS_STACK_SIZE
	.align		4
.L_226:
        /*0264*/ 	.byte	0x04, 0x1e
        /*0266*/ 	.short	(.L_228 - .L_227)
.L_227:
        /*0268*/ 	.word	0x00000000


	//----- nvinfo : EIATTR_CBANK_PARAM_SIZE
	.align		4
.L_228:
        /*026c*/ 	.byte	0x03, 0x19
        /*026e*/ 	.short	0x0015


	//----- nvinfo : EIATTR_PARAM_CBANK
	.align		4
        /*0270*/ 	.byte	0x04, 0x0a
        /*0272*/ 	.short	(.L_230 - .L_229)
	.align		4
.L_229:
        /*0274*/ 	.word	index@(.nv.constant0._ZN6thrust24THRUST_300001_SM_1000_NS8cuda_cub4core6detail13_kernel_agentINS1_8__reduce11ReduceAgentIPN4cuda3std3__45tupleIJdlEEESC_SB_iNS1_9__extrema9arg_max_fIdl10comparatorEEEEJSC_SC_iSG_EEEvDpT0_)
        /*0278*/ 	.short	0x0380
        /*027a*/ 	.short	0x0015


	//----- nvinfo : EIATTR_SW_WAR
	.align		4
.L_230:
        /*027c*/ 	.byte	0x04, 0x36
        /*027e*/ 	.short	(.L_232 - .L_231)
.L_231:
        /*0280*/ 	.word	0x00000008
.L_232:


//--------------------- .nv.info._ZN6thrust24THRUST_300001_SM_1000_NS8cuda_cub4core6detail13_kernel_agentINS1_8__reduce10DrainAgentIiEEJN3cub18CUB_300001_SM_10009GridQueueIjEEiEEEvDpT0_ --------------------------
	.section	.nv.info._ZN6thrust24THRUST_300001_SM_1000_NS8cuda_cub4core6detail13_kernel_agentINS1_8__reduce10DrainAgentIiEEJN3cub18CUB_300001_SM_10009GridQueueIjEEiEEEvDpT0_,"",@"SHT_CUDA_INFO"
	.sectionflags	@""
	.align	4


	//----- nvinfo : EIATTR_CUDA_API_VERSION
	.align		4
        /*0000*/ 	.byte	0x04, 0x37
        /*0002*/ 	.short	(.L_234 - .L_233)
.L_233:
        /*0004*/ 	.word	0x00000082


	//----- nvinfo : EIATTR_KPARAM_INFO
	.align		4
.L_234:
        /*0008*/ 	.byte	0x04, 0x17
        /*000a*/ 	.short	(.L_236 - .L_235)
.L_235:
        /*000c*/ 	.word	0x00000000
        /*0010*/ 	.short	0x0001
        /*0012*/ 	.short	0x0008
        /*0014*/ 	.byte	0x00, 0xf0, 0x11, 0x00


	//----- nvinfo : EIATTR_KPARAM_INFO
	.align		4
.L_236:
        /*0018*/ 	.byte	0x04, 0x17
        /*001a*/ 	.short	(.L_238 - .L_237)
.L_237:
        /*001c*/ 	.word	0x00000000
        /*0020*/ 	.short	0x0000
        /*0022*/ 	.short	0x0000
        /*0024*/ 	.byte	0x00, 0xf0, 0x21, 0x00


	//----- nvinfo : EIATTR_SPARSE_MMA_MASK
	.align		4
.L_238:
        /*0028*/ 	.byte	0x03, 0x50
        /*002a*/ 	.short	0x0000


	//----- nvinfo : EIATTR_MAXREG_COUNT
	.align		4
        /*002c*/ 	.byte	0x03, 0x1b
        /*002e*/ 	.short	0x00ff


	//----- nvinfo : EIATTR_MERCURY_ISA_VERSION
	.align		4
        /*0030*/ 	.byte	0x03, 0x5f
        /*0032*/ 	.short	0x0101


	//----- nvinfo : EIATTR_VRC_CTA_INIT_COUNT
	.align		4
        /*0034*/ 	.byte	0x02, 0x4a
	.zero		1
	.zero		1


	//----- nvinfo : EIATTR_EXIT_INSTR_OFFSETS
	.align		4
        /*0038*/ 	.byte	0x04, 0x1c
        /*003a*/ 	.short	(.L_240 - .L_239)


	//   ....[0]....
.L_239:
        /*003c*/ 	.word	0x00000060


	//----- nvinfo : EIATTR_MAX_THREADS
	.align		4
.L_240:
        /*0040*/ 	.byte	0x04, 0x05
        /*0042*/ 	.short	(.L_242 - .L_241)
.L_241:
        /*0044*/ 	.word	0x00000001
        /*0048*/ 	.word	0x00000001
        /*004c*/ 	.word	0x00000001


	//----- nvinfo : EIATTR_CBANK_PARAM_SIZE
	.align		4
.L_242:
        /*0050*/ 	.byte	0x03, 0x19
        /*0052*/ 	.short	0x000c


	//----- nvinfo : EIATTR_PARAM_CBANK
	.align		4
        /*0054*/ 	.byte	0x04, 0x0a
        /*0056*/ 	.short	(.L_244 - .L_243)
	.align		4
.L_243:
        /*0058*/ 	.word	index@(.nv.constant0._ZN6thrust24THRUST_300001_SM_1000_NS8cuda_cub4core6detail13_kernel_agentINS1_8__reduce10DrainAgentIiEEJN3cub18CUB_300001_SM_10009GridQueueIjEEiEEEvDpT0_)
        /*005c*/ 	.short	0x0380
        /*005e*/ 	.short	0x000c


	//----- nvinfo : EIATTR_SW_WAR
	.align		4
.L_244:
        /*0060*/ 	.byte	0x04, 0x36
        /*0062*/ 	.short	(.L_246 - .L_245)
.L_245:
        /*0064*/ 	.word	0x00000008
.L_246:


//--------------------- .nv.info._ZN6thrust24THRUST_300001_SM_1000_NS8cuda_cub4core6detail13_kernel_agentINS1_8__reduce11ReduceAgentINS0_12zip_iteratorIN4cuda3std3__45tupleIJNS0_10device_ptrIdEENS0_17counting_iteratorIlNS0_11use_defaultESF_SF_EEEEEEEPNSB_IJdlEEESJ_iNS1_9__extrema9arg_max_fIdl10comparatorEEEEJSI_SK_iN3cub18CUB_300001_SM_100013GridEvenShareIiEENSR_9GridQueueIjEESO_EEEvDpT0_ --------------------------
	.section	.nv.info._ZN6thrust24THRUST_300001_SM_1000_NS8cuda_cub4core6detail13_kernel_agentINS1_8__reduce11ReduceAgentINS0_12zip_iteratorIN4cuda3std3__45tupleIJNS0_10device_ptrIdEENS0_17counting_iteratorIlNS0_11use_defaultESF_SF_EEEEEEEPNSB_IJdlEEESJ_iNS1_9__extrema9arg_max_fIdl10comparatorEEEEJSI_SK_iN3cub18CUB_300001_SM_100013GridEvenShareIiEENSR_9GridQueueIjEESO_EEEvDpT0_,"",@"SHT_CUDA_INFO"
	.sectionflags	@""
	.align	4


	//----- nvinfo : EIATTR_CUDA_API_VERSION
	.align		4
        /*0000*/ 	.byte	0x04, 0x37
        /*0002*/ 	.short	(.L_248 - .L_247)
.L_247:
        /*0004*/ 	.word	0x00000082


	//----- nvinfo : EIATTR_KPARAM_INFO
	.align		4
.L_248:
        /*0008*/ 	.byte	0x04, 0x17
        /*000a*/ 	.short	(.L_250 - .L_249)
.L_249:
        /*000c*/ 	.word	0x00000000
        /*0010*/ 	.short	0x0005
        /*0012*/ 	.short	0x0050
        /*0014*/ 	.byte	0x00, 0xf0, 0x05, 0x00


	//----- nvinfo : EIATTR_KPARAM_INFO
	.align		4
.L_250:
        /*0018*/ 	.byte	0x04, 0x17
        /*001a*/ 	.short	(.L_252 - .L_251)
.L_251:
        /*001c*/ 	.word	0x00000000
        /*0020*/ 	.short	0x0004
        /*0022*/ 	.short	0x0048
        /*0024*/ 	.byte	0x00, 0xf0, 0x21, 0x00


	//----- nvinfo : EIATTR_KPARAM_INFO
	.align		4
.L_252:
        /*0028*/ 	.byte	0x04, 0x17
        /*002a*/ 	.short	(.L_254 - .L_253)
.L_253:
        /*002c*/ 	.word	0x00000000
        /*0030*/ 	.short	0x0003
        /*0032*/ 	.short	0x001c
        /*0034*/ 	.byte	0x00, 0xf0, 0xa1, 0x00


	//----- nvinfo : EIATTR_KPARAM_INFO
	.align		4
.L_254:
        /*0038*/ 	.byte	0x04, 0x17
        /*003a*/ 	.short	(.L_256 - .L_255)
.L_255:
        /*003c*/ 	.word	0x00000000
        /*0040*/ 	.short	0x0002
        /*0042*/ 	.short	0x0018
        /*0044*/ 	.byte	0x00, 0xf0, 0x11, 0x00


	//----- nvinfo : EIATTR_KPARAM_INFO
	.align		4
.L_256:
        /*0048*/ 	.byte	0x04, 0x17
        /*004a*/ 	.short	(.L_258 - .L_257)
.L_257:
        /*004c*/ 	.word	0x00000000
        /*0050*/ 	.short	0x0001
        /*0052*/ 	.short	0x0010
        /*0054*/ 	.byte	0x00, 0xf5, 0x21, 0x00


	//----- nvinfo : EIATTR_KPARAM_INFO
	.align		4
.L_258:
        /*0058*/ 	.byte	0x04, 0x17
        /*005a*/ 	.short	(.L_260 - .L_259)
.L_259:
        /*005c*/ 	.word	0x00000000
        /*0060*/ 	.short	0x0000
        /*0062*/ 	.short	0x0000
        /*0064*/ 	.byte	0x00, 0xf0, 0x41, 0x00


	//----- nvinfo : EIATTR_SPARSE_MMA_MASK
	.align		4
.L_260:
        /*0068*/ 	.byte	0x03, 0x50
        /*006a*/ 	.short	0x0000


	//----- nvinfo : EIATTR_MAXREG_COUNT
	.align		4
        /*006c*/ 	.byte	0x03, 0x1b
        /*006e*/ 	.short	0x00ff


	//----- nvinfo : EIATTR_NUM_BARRIERS
	.align		4
        /*0070*/ 	.byte	0x02, 0x4c
        /*0072*/ 	.byte	0x01
	.zero		1


	//----- nvinfo : EIATTR_MERCURY_ISA_VERSION
	.align		4
        /*0074*/ 	.byte	0x03, 0x5f
        /*0076*/ 	.short	0x0101


	//----- nvinfo : EIATTR_COOP_GROUP_MASK_REGIDS
	.align		4
        /*0078*/ 	.byte	0x04, 0x29
        /*007a*/ 	.short	(.L_262 - .L_261)


	//   ....[0]....
.L_261:
        /*007c*/ 	.word	0xffffffff


	//   ....[1]....
        /*0080*/ 	.word	0xffffffff


	//   ....[2]....
        /*0084*/ 	.word	0xffffffff


	//   ....[3]....
        /*0088*/ 	.word	0xffffffff


	//   ....[4]....
        /*008c*/ 	.word	0xffffffff


	//   ....[5]....
        /*0090*/ 	.word	0xffffffff


	//   ....[6]....
        /*0094*/ 	.word	0xffffffff


	//   ....[7]....
        /*0098*/ 	.word	0xffffffff


	//   ....[8]....
        /*009c*/ 	.word	0xffffffff


	//   ....[9]....
        /*00a0*/ 	.word	0xffffffff


	//   ....[10]....
        /*00a4*/ 	.word	0xffffffff


	//   ....[11]....
        /*00a8*/ 	.word	0xffffffff


	//   ....[12]....
        /*00ac*/ 	.word	0xffffffff


	//   ....[13]....
        /*00b0*/ 	.word	0xffffffff


	//   ....[14]....
        /*00b4*/ 	.word	0xffffffff


	//   ....[15]....
        /*00b8*/ 	.word	0xffffffff


	//   ....[16]....
        /*00bc*/ 	.word	0xffffffff


	//   ....[17]....
        /*00c0*/ 	.word	0xffffffff


	//   ....[18]....
        /*00c4*/ 	.word	0xffffffff


	//   ....[19]....
        /*00c8*/ 	.word	0xffffffff


	//   ....[20]....
        /*00cc*/ 	.word	0xffffffff


	//   ....[21]....
        /*00d0*/ 	.word	0xffffffff


	//   ....[22]....
        /*00d4*/ 	.word	0xffffffff


	//   ....[23]....
        /*00d8*/ 	.word	0xffffffff


	//   ....[24]....
        /*00dc*/ 	.word	0xffffffff


	//   ....[25]....
        /*00e0*/ 	.word	0xffffffff


	//   ....[26]....
        /*00e4*/ 	.word	0xffffffff


	//   ....[27]....
        /*00e8*/ 	.word	0xffffffff


	//   ....[28]....
        /*00ec*/ 	.word	0xffffffff


	//   ....[29]....
        /*00f0*/ 	.word	0xffffffff


	//   ....[30]....
        /*00f4*/ 	.word	0xffffffff


	//   ....[31]....
        /*00f8*/ 	.word	0xffffffff


	//   ....[32]....
        /*00fc*/ 	.word	0xffffffff


	//   ....[33]....
        /*0100*/ 	.word	0xffffffff


	//   ....[34]....
        /*0104*/ 	.word	0xffffffff


	//   ....[35]....
        /*0108*/ 	.word	0xffffffff


	//   ....[36]....
        /*010c*/ 	.word	0xffffffff


	//   ....[37]....
        /*0110*/ 	.word	0xffffffff


	//   ....[38]....
        /*0114*/ 	.word	0xffffffff


	//   ....[39]....
        /*0118*/ 	.word	0xffffffff


	//   ....[40]....
        /*011c*/ 	.word	0xffffffff


	//   ....[41]....
        /*0120*/ 	.word	0xffffffff


	//   ....[42]....
        /*0124*/ 	.word	0xffffffff


	//   ....[43]....
        /*0128*/ 	.word	0xffffffff


	//   ....[44]....
        /*012c*/ 	.word	0xffffffff


	//   ....[45]....
        /*0130*/ 	.word	0xffffffff


	//   ....[46]....
        /*0134*/ 	.word	0xffffffff


	//   ....[47]....
        /*0138*/ 	.word	0xffffffff


	//   ....[48]....
        /*013c*/ 	.word	0xffffffff


	//   ....[49]....
        /*0140*/ 	.word	0xffffffff


	//   ....[50]....
        /*0144*/ 	.word	0xffffffff


	//   ....[51]....
        /*0148*/ 	.word	0xffffffff


	//   ....[52]....
        /*014c*/ 	.word	0xffffffff


	//   ....[53]....
        /*0150*/ 	.word	0xffffffff


	//   ....[54]....
        /*0154*/ 	.word	0xffffffff


	//   ....[55]....
        /*0158*/ 	.word	0xffffffff


	//   ....[56]....
        /*015c*/ 	.word	0xffffffff


	//   ....[57]....
        /*0160*/ 	.word	0xffffffff


	//   ....[58]....
        /*0164*/ 	.word	0xffffffff


	//   ....[59]....
        /*0168*/ 	.word	0xffffffff


	//----- nvinfo : EIATTR_COOP_GROUP_INSTR_OFFSETS
	.align		4
.L_262:
        /*016c*/ 	.byte	0x04, 0x28
        /*016e*/ 	.short	(.L_264 - .L_263)


	//   ....[0]....
.L_263:
        /*0170*/ 	.word	0x00000cd0


	//   ....[1]....
        /*0174*/ 	.word	0x00000d00


	//   ....[2]....
        /*0178*/ 	.word	0x00000d20


	//   ....[3]....
        /*017c*/ 	.word	0x00000d30


	//   ....[4]....
        /*0180*/ 	.word	0x00000ec0


	//   ....[5]....
        /*0184*/ 	.word	0x00000ef0


	//   ....[6]....
        /*0188*/ 	.word	0x00000f20


	//   ....[7]....
        /*018c*/ 	.word	0x00000f40


	//   ....[8]....
        /*0190*/ 	.word	0x000010c0


	//   ....[9]....
        /*0194*/ 	.word	0x00001100


	//   ....[10]....
        /*0198*/ 	.word	0x00001130


	//   ....[11]....
        /*019c*/ 	.word	0x00001140


	//   ....[12]....
        /*01a0*/ 	.word	0x000012c0


	//   ....[13]....
        /*01a4*/ 	.word	0x000012f0


	//   ....[14]....
        /*01a8*/ 	.word	0x00001320


	//   ....[15]....
        /*01ac*/ 	.word	0x00001340


	//   ....[16]....
        /*01b0*/ 	.word	0x000014c0


	//   ....[17]....
        /*01b4*/ 	.word	0x000014f0


	//   ....[18]....
        /*01b8*/ 	.word	0x00001520


	//   ....[19]....
        /*01bc*/ 	.word	0x00001540


	//   ....[20]....
        /*01c0*/ 	.word	0x000022b0


	//   ....[21]....
        /*01c4*/ 	.word	0x000022c0


	//   ....[22]....
        /*01c8*/ 	.word	0x000022d0


	//   ....[23]....
        /*01cc*/ 	.word	0x000022f0


	//   ....[24]....
        /*01d0*/ 	.word	0x00002470


	//   ....[25]....
        /*01d4*/ 	.word	0x000024b0


	//   ....[26]....
        /*01d8*/ 	.word	0x000024e0


	//   ....[27]....
        /*01dc*/ 	.word	0x00002500


	//   ....[28]....
        /*01e0*/ 	.word	0x00002680


	//   ....[29]....
        /*01e4*/ 	.word	0x000026c0


	//   ....[30]....
        /*01e8*/ 	.word	0x000026f0


	//   ....[31]....
        /*01ec*/ 	.word	0x00002710


	//   ....[32]....
        /*01f0*/ 	.word	0x00002890


	//   ....[33]....
        /*01f4*/ 	.word	0x000028d0


	//   ....[34]....
        /*01f8*/ 	.word	0x00002900


	//   ....[35]....
        /*01fc*/ 	.word	0x00002920


	//   ....[36]....
        /*0200*/ 	.word	0x00002aa0


	//   ....[37]....
        /*0204*/ 	.word	0x00002ae0


	//   ....[38]....
        /*0208*/ 	.word	0x00002b10


	//   ....[39]....
        /*020c*/ 	.word	0x00002b30


	//   ....[40]....
        /*0210*/ 	.word	0x000051f0


	//   ....[41]....
        /*0214*/ 	.word	0x00005220


	//   ....[42]....
        /*0218*/ 	.word	0x00005240


	//   ....[43]....
        /*021c*/ 	.word	0x00005250


	//   ....[44]....
        /*0220*/ 	.word	0x000053e0


	//   ....[45]....
        /*0224*/ 	.word	0x00005410


	//   ....[46]....
        /*0228*/ 	.word	0x00005440


	//   ....[47]....
        /*022c*/ 	.word	0x00005460


	//   ....[48]....
        /*0230*/ 	.word	0x000055e0


	//   ....[49]....
        /*0234*/ 	.word	0x00005610


	//   ....[50]....
        /*0238*/ 	.word	0x00005640


	//   ....[51]....
        /*023c*/ 	.word	0x00005660


	//   ....[52]....
        /*0240*/ 	.word	0x000057e0


	//   ....[53]....
        /*0244*/ 	.word	0x00005810


	//   ....[54]....
        /*0248*/ 	.word	0x00005840


	//   ....[55]....
        /*024c*/ 	.word	0x00005860


	//   ....[56]....
        /*0250*/ 	.word	0x000059e0


	//   ....[57]....
        /*0254*/ 	.word	0x00005a10


	//   ....[58]....
        /*0258*/ 	.word	0x00005a40


	//   ....[59]....
        /*025c*/ 	.word	0x00005a60


	//----- nvinfo : EIATTR_VRC_CTA_INIT_COUNT
	.align		4
.L_264:
        /*0260*/ 	.byte	0x02, 0x4a
	.zero		1
	.zero		1


	//----- nvinfo : EIATTR_EXIT_INSTR_OFFSETS
	.align		4
        /*0264*/ 	.byte	0x04, 0x1c
        /*0266*/ 	.short	(.L_266 - .L_265)


	//   ....[0]....
.L_265:
        /*0268*/ 	.word	0x00006710


	//   ....[1]....
        /*026c*/ 	.word	0x00006770


	//----- nvinfo : EIATTR_MAX_THREADS
	.align		4
.L_266:
        /*0270*/ 	.byte	0x04, 0x05
        /*0272*/ 	.short	(.L_268 - .L_267)
.L_267:
        /*0274*/ 	.word	0x00000100
        /*0278*/ 	.word	0x00000001
        /*027c*/ 	.word	0x00000001


	//----- nvinfo : EIATTR_CRS_STACK_SIZE
	.align		4
.L_268:
        /*0280*/ 	.byte	0x04, 0x1e
        /*0282*/ 	.short	(.L_270 - .L_269)
.L_269:
        /*0284*/ 	.word	0x00000000


	//----- nvinfo : EIATTR_CBANK_PARAM_SIZE
	.align		4
.L_270:
        /*0288*/ 	.byte	0x03, 0x19
        /*028a*/ 	.short	0x0051


	//----- nvinfo : EIATTR_PARAM_CBANK
	.align		4
        /*028c*/ 	.byte	0x04, 0x0a
        /*028e*/ 	.short	(.L_272 - .L_271)
	.align		4
.L_271:
        /*0290*/ 	.word	index@(.nv.constant0._ZN6thrust24THRUST_300001_SM_1000_NS8cuda_cub4core6detail13_kernel_agentINS1_8__reduce11ReduceAgentINS0_12zip_iteratorIN4cuda3std3__45tupleIJNS0_10device_ptrIdEENS0_17counting_iteratorIlNS0_11use_defaultESF_SF_EEEEEEEPNSB_IJdlEEESJ_iNS1_9__extrema9arg_max_fIdl10comparatorEEEEJSI_SK_iN3cub18CUB_300001_SM_100013GridEvenShareIiEENSR_9GridQueueIjEESO_EEEvDpT0_)
        /*0294*/ 	.short	0x0380
        /*0296*/ 	.short	0x0051


	//----- nvinfo : EIATTR_SW_WAR
	.align		4
.L_272:
        /*0298*/ 	.byte	0x04, 0x36
        /*029a*/ 	.short	(.L_274 - .L_273)
.L_273:
        /*029c*/ 	.word	0x00000008
.L_274:


//--------------------- .nv.info._ZN6thrust24THRUST_300001_SM_1000_NS8cuda_cub4core6detail13_kernel_agentINS1_8__reduce11ReduceAgentINS0_12zip_iteratorIN4cuda3std3__45tupleIJNS0_10device_ptrIdEENS0_17counting_iteratorIlNS0_11use_defaultESF_SF_EEEEEEEPNSB_IJdlEEESJ_iNS1_9__extrema9arg_max_fIdl10comparatorEEEEJSI_SK_iSO_EEEvDpT0_ --------------------------
	.section	.nv.info._ZN6thrust24THRUST_300001_SM_1000_NS8cuda_cub4core6detail13_kernel_agentINS1_8__reduce11ReduceAgentINS0_12zip_iteratorIN4cuda3std3__45tupleIJNS0_10device_ptrIdEENS0_17counting_iteratorIlNS0_11use_defaultESF_SF_EEEEEEEPNSB_IJdlEEESJ_iNS1_9__extrema9arg_max_fIdl10comparatorEEEEJSI_SK_iSO_EEEvDpT0_,"",@"SHT_CUDA_INFO"
	.sectionflags	@""
	.align	4


	//----- nvinfo : EIATTR_CUDA_API_VERSION
	.align		4
        /*0000*/ 	.byte	0x04, 0x37
        /*0002*/ 	.short	(.L_276 - .L_275)
.L_275:
        /*0004*/ 	.word	0x00000082


	//----- nvinfo : EIATTR_KPARAM_INFO
	.align		4
.L_276:
        /*0008*/ 	.byte	0x04, 0x17
        /*000a*/ 	.short	(.L_278 - .L_277)
.L_277:
        /*000c*/ 	.word	0x00000000
        /*0010*/ 	.short	0x0003
        /*0012*/ 	.short	0x001c
        /*0014*/ 	.byte	0x00, 0xf0, 0x05, 0x00


	//----- nvinfo : EIATTR_KPARAM_INFO
	.align		4
.L_278:
        /*0018*/ 	.byte	0x04, 0x17
        /*001a*/ 	.short	(.L_280 - .L_279)
.L_279:
        /*001c*/ 	.word	0x00000000
        /*0020*/ 	.short	0x0002
        /*0022*/ 	.short	0x0018
        /*0024*/ 	.byte	0x00, 0xf0, 0x11, 0x00


	//----- nvinfo : EIATTR_KPARAM_INFO
	.align		4
.L_280:
        /*0028*/ 	.byte	0x04, 0x17
        /*002a*/ 	.short	(.L_282 - .L_281)
.L_281:
        /*002c*/ 	.word	0x00000000
        /*0030*/ 	.short	0x0001
        /*0032*/ 	.short	0x0010
        /*0034*/ 	.byte	0x00, 0xf5, 0x21, 0x00


	//----- nvinfo : EIATTR_KPARAM_INFO
	.align		4
.L_282:
        /*0038*/ 	.byte	0x04, 0x17
        /*003a*/ 	.short	(.L_284 - .L_283)
.L_283:
        /*003c*/ 	.word	0x00000000
        /*0040*/ 	.short	0x0000
        /*0042*/ 	.short	0x0000
        /*0044*/ 	.byte	0x00, 0xf0, 0x41, 0x00


	//----- nvinfo : EIATTR_SPARSE_MMA_MASK
	.align		4
.L_284:
        /*0048*/ 	.byte	0x03, 0x50
        /*004a*/ 	.short	0x0000


	//----- nvinfo : EIATTR_MAXREG_COUNT
	.align		4
        /*004c*/ 	.byte	0x03, 0x1b
        /*004e*/ 	.short	0x00ff


	//----- nvinfo : EIATTR_NUM_BARRIERS
	.align		4
        /*0050*/ 	.byte	0x02, 0x4c
        /*0052*/ 	.byte	0x01
	.zero		1


	//----- nvinfo : EIATTR_MERCURY_ISA_VERSION
	.align		4
        /*0054*/ 	.byte	0x03, 0x5f
        /*0056*/ 	.short	0x0101


	//----- nvinfo : EIATTR_COOP_GROUP_MASK_REGIDS
	.align		4
        /*0058*/ 	.byte	0x04, 0x29
        /*005a*/ 	.short	(.L_286 - .L_285)


	//   ....[0]....
.L_285:
        /*005c*/ 	.word	0xffffffff


	//   ....[1]....
        /*0060*/ 	.word	0xffffffff


	//   ....[2]....
        /*0064*/ 	.word	0xffffffff


	//   ....[3]....
        /*0068*/ 	.word	0xffffffff


	//   ....[4]....
        /*006c*/ 	.word	0xffffffff


	//   ....[5]....
        /*0070*/ 	.word	0xffffffff


	//   ....[6]....
        /*0074*/ 	.word	0xffffffff


	//   ....[7]....
        /*0078*/ 	.word	0xffffffff


	//   ....[8]....
        /*007c*/ 	.word	0xffffffff


	//   ....[9]....
        /*0080*/ 	.word	0xffffffff


	//   ....[10]....
        /*0084*/ 	.word	0xffffffff


	//   ....[11]....
        /*0088*/ 	.word	0xffffffff


	//   ....[12]....
        /*008c*/ 	.word	0xffffffff


	//   ....[13]....
        /*0090*/ 	.word	0xffffffff


	//   ....[14]....
        /*0094*/ 	.word	0xffffffff


	//   ....[15]....
        /*0098*/ 	.word	0xffffffff


	//   ....[16]....
        /*009c*/ 	.word	0xffffffff


	//   ....[17]....
        /*00a0*/ 	.word	0xffffffff


	//   ....[18]....
        /*00a4*/ 	.word	0xffffffff


	//   ....[19]....
        /*00a8*/ 	.word	0xffffffff


	//   ....[20]....
        /*00ac*/ 	.word	0xffffffff


	//   ....[21]....
        /*00b0*/ 	.word	0xffffffff


	//   ....[22]....
        /*00b4*/ 	.word	0xffffffff


	//   ....[23]....
        /*00b8*/ 	.word	0xffffffff


	//   ....[24]....
        /*00bc*/ 	.word	0xffffffff


	//   ....[25]....
        /*00c0*/ 	.word	0xffffffff


	//   ....[26]....
        /*00c4*/ 	.word	0xffffffff


	//   ....[27]....
        /*00c8*/ 	.word	0xffffffff


	//   ....[28]....
        /*00cc*/ 	.word	0xffffffff


	//   ....[29]....
        /*00d0*/ 	.word	0xffffffff


	//   ....[30]....
        /*00d4*/ 	.word	0xffffffff


	//   ....[31]....
        /*00d8*/ 	.word	0xffffffff


	//   ....[32]....
        /*00dc*/ 	.word	0xffffffff


	//   ....[33]....
        /*00e0*/ 	.word	0xffffffff


	//   ....[34]....
        /*00e4*/ 	.word	0xffffffff


	//   ....[35]....
        /*00e8*/ 	.word	0xffffffff


	//   ....[36]....
        /*00ec*/ 	.word	0xffffffff


	//   ....[37]....
        /*00f0*/ 	.word	0xffffffff


	//   ....[38]....
        /*00f4*/ 	.word	0xffffffff


	//   ....[39]....
        /*00f8*/ 	.word	0xffffffff


	//   ....[40]....
        /*00fc*/ 	.word	0xffffffff


	//   ....[41]....
        /*0100*/ 	.word	0xffffffff


	//   ....[42]....
        /*0104*/ 	.word	0xffffffff


	//   ....[43]....
        /*0108*/ 	.word	0xffffffff


	//   ....[44]....
        /*010c*/ 	.word	0xffffffff


	//   ....[45]....
        /*0110*/ 	.word	0xffffffff


	//   ....[46]....
        /*0114*/ 	.word	0xffffffff


	//   ....[47]....
        /*0118*/ 	.word	0xffffffff


	//   ....[48]....
        /*011c*/ 	.word	0xffffffff


	//   ....[49]....
        /*0120*/ 	.word	0xffffffff


	//   ....[50]....
        /*0124*/ 	.word	0xffffffff


	//   ....[51]....
        /*0128*/ 	.word	0xffffffff


	//   ....[52]....
        /*012c*/ 	.word	0xffffffff


	//   ....[53]....
        /*0130*/ 	.word	0xffffffff


	//   ....[54]....
        /*0134*/ 	.word	0xffffffff


	//   ....[55]....
        /*0138*/ 	.word	0xffffffff


	//   ....[56]....
        /*013c*/ 	.word	0xffffffff


	//   ....[57]....
        /*0140*/ 	.word	0xffffffff


	//   ....[58]....
        /*0144*/ 	.word	0xffffffff


	//   ....[59]....
        /*0148*/ 	.word	0xffffffff


	//----- nvinfo : EIATTR_COOP_GROUP_INSTR_OFFSETS
	.align		4
.L_286:
        /*014c*/ 	.byte	0x04, 0x28
        /*014e*/ 	.short	(.L_288 - .L_287)


	//   ....[0]....
.L_287:
        /*0150*/ 	.word	0x00000c90


	//   ....[1]....
        /*0154*/ 	.word	0x00000cc0


	//   ....[2]....
        /*0158*/ 	.word	0x00000ce0


	//   ....[3]....
        /*015c*/ 	.word	0x00000cf0


	//   ....[4]....
        /*0160*/ 	.word	0x00000e80


	//   ....[5]....
        /*0164*/ 	.word	0x00000eb0


	//   ....[6]....
        /*0168*/ 	.word	0x00000ee0


	//   ....[7]....
        /*016c*/ 	.word	0x00000f00


	//   ....[8]....
        /*0170*/ 	.word	0x00001080


	//   ....[9]....
        /*0174*/ 	.word	0x000010b0


	//   ....[10]....
        /*0178*/ 	.word	0x000010e0


	//   ....[11]....
        /*017c*/ 	.word	0x00001100


	//   ....[12]....
        /*0180*/ 	.word	0x00001280


	//   ....[13]....
        /*0184*/ 	.word	0x000012b0


	//   ....[14]....
        /*0188*/ 	.word	0x000012e0


	//   ....[15]....
        /*018c*/ 	.word	0x00001300


	//   ....[16]....
        /*0190*/ 	.word	0x00001480


	//   ....[17]....
        /*0194*/ 	.word	0x000014b0


	//   ....[18]....
        /*0198*/ 	.word	0x000014e0


	//   ....[19]....
        /*019c*/ 	.word	0x00001500


	//   ....[20]....
        /*01a0*/ 	.word	0x00002260


	//   ....[21]....
        /*01a4*/ 	.word	0x00002270


	//   ....[22]....
        /*01a8*/ 	.word	0x00002280


	//   ....[23]....
        /*01ac*/ 	.word	0x000022a0


	//   ....[24]....
        /*01b0*/ 	.word	0x00002420


	//   ....[25]....
        /*01b4*/ 	.word	0x00002460


	//   ....[26]....
        /*01b8*/ 	.word	0x00002490


	//   ....[27]....
        /*01bc*/ 	.word	0x000024b0


	//   ....[28]....
        /*01c0*/ 	.word	0x00002630


	//   ....[29]....
        /*01c4*/ 	.word	0x00002670


	//   ....[30]....
        /*01c8*/ 	.word	0x000026a0


	//   ....[31]....
        /*01cc*/ 	.word	0x000026c0


	//   ....[32]....
        /*01d0*/ 	.word	0x00002840


	//   ....[33]....
        /*01d4*/ 	.word	0x00002880


	//   ....[34]....
        /*01d8*/ 	.word	0x000028b0


	//   ....[35]....
        /*01dc*/ 	.word	0x000028d0


	//   ....[36]....
        /*01e0*/ 	.word	0x00002a50


	//   ....[37]....
        /*01e4*/ 	.word	0x00002a90


	//   ....[38]....
        /*01e8*/ 	.word	0x00002ac0


	//   ....[39]....
        /*01ec*/ 	.word	0x00002ae0


	//   ....[40]....
        /*01f0*/ 	.word	0x00004f90


	//   ....[41]....
        /*01f4*/ 	.word	0x00004fc0


	//   ....[42]....
        /*01f8*/ 	.word	0x00004fe0


	//   ....[43]....
        /*01fc*/ 	.word	0x00004ff0


	//   ....[44]....
        /*0200*/ 	.word	0x00005180


	//   ....[45]....
        /*0204*/ 	.word	0x000051b0


	//   ....[46]....
        /*0208*/ 	.word	0x000051e0


	//   ....[47]....
        /*020c*/ 	.word	0x00005200


	//   ....[48]....
        /*0210*/ 	.word	0x00005380


	//   ....[49]....
        /*0214*/ 	.word	0x000053b0


	//   ....[50]....
        /*0218*/ 	.word	0x000053e0


	//   ....[51]....
        /*021c*/ 	.word	0x00005400


	//   ....[52]....
        /*0220*/ 	.word	0x00005580


	//   ....[53]....
        /*0224*/ 	.word	0x000055c0


	//   ....[54]....
        /*0228*/ 	.word	0x000055f0


	//   ....[55]....
        /*022c*/ 	.word	0x00005600


	//   ....[56]....
        /*0230*/ 	.word	0x00005780


	//   ....[57]....
        /*0234*/ 	.word	0x000057b0


	//   ....[58]....
        /*0238*/ 	.word	0x000057e0


	//   ....[59]....
        /*023c*/ 	.word	0x00005800


	//----- nvinfo : EIATTR_VRC_CTA_INIT_COUNT
	.align		4
.L_288:
        /*0240*/ 	.byte	0x02, 0x4a
	.zero		1
	.zero		1


	//----- nvinfo : EIATTR_EXIT_INSTR_OFFSETS
	.align		4
        /*0244*/ 	.byte	0x04, 0x1c
        /*0246*/ 	.short	(.L_290 - .L_289)


	//   ....[0]....
.L_289:
        /*0248*/ 	.word	0x00000030


	//   ....[1]....
        /*024c*/ 	.word	0x000064a0


	//   ....[2]....
        /*0250*/ 	.word	0x000064e0


	//----- nvinfo : EIATTR_MAX_THREADS
	.align		4
.L_290:
        /*0254*/ 	.byte	0x04, 0x05
        /*0256*/ 	.short	(.L_292 - .L_291)
.L_291:
        /*0258*/ 	.word	0x00000100
        /*025c*/ 	.word	0x00000001
        /*0260*/ 	.word	0x00000001


	//----- nvinfo : EIATTR_CRS_STACK_SIZE
	.align		4
.L_292:
        /*0264*/ 	.byte	0x04, 0x1e
        /*0266*/ 	.short	(.L_294 - .L_293)
.L_293:
        /*0268*/ 	.word	0x00000000


	//----- nvinfo : EIATTR_CBANK_PARAM_SIZE
	.align		4
.L_294:
        /*026c*/ 	.byte	0x03, 0x19
        /*026e*/ 	.short	0x001d


	//----- nvinfo : EIATTR_PARAM_CBANK
	.align		4
        /*0270*/ 	.byte	0x04, 0x0a
        /*0272*/ 	.short	(.L_296 - .L_295)
	.align		4
.L_295:
        /*0274*/ 	.word	index@(.nv.constant0._ZN6thrust24THRUST_300001_SM_1000_NS8cuda_cub4core6detail13_kernel_agentINS1_8__reduce11ReduceAgentINS0_12zip_iteratorIN4cuda3std3__45tupleIJNS0_10device_ptrIdEENS0_17counting_iteratorIlNS0_11use_defaultESF_SF_EEEEEEEPNSB_IJdlEEESJ_iNS1_9__extrema9arg_max_fIdl10comparatorEEEEJSI_SK_iSO_EEEvDpT0_)
        /*0278*/ 	.short	0x0380
        /*027a*/ 	.short	0x001d


	//----- nvinfo : EIATTR_SW_WAR
	.align		4
.L_296:
        /*027c*/ 	.byte	0x04, 0x36
        /*027e*/ 	.short	(.L_298 - .L_297)
.L_297:
        /*0280*/ 	.word	0x00000008
.L_298:


//--------------------- .nv.info._Z19kernel_change_linesPdiiii --------------------------
	.section	.nv.info._Z19kernel_change_linesPdiiii,"",@"SHT_CUDA_INFO"
	.sectionflags	@""
	.align	4


	//----- nvinfo : EIATTR_CUDA_API_VERSION
	.align		4
        /*0000*/ 	.byte	0x04, 0x37
        /*0002*/ 	.short	(.L_300 - .L_299)
.L_299:
        /*0004*/ 	.word	0x00000082


	//----- nvinfo : EIATTR_KPARAM_INFO
	.align		4
.L_300:
        /*0008*/ 	.byte	0x04, 0x17
        /*000a*/ 	.short	(.L_302 - .L_301)
.L_301:
        /*000c*/ 	.word	0x00000000
        /*0010*/ 	.short	0x0004
        /*0012*/ 	.short	0x0014
        /*0014*/ 	.byte	0x00, 0xf0, 0x11, 0x00


	//----- nvinfo : EIATTR_KPARAM_INFO
	.align		4
.L_302:
        /*0018*/ 	.byte	0x04, 0x17
        /*001a*/ 	.short	(.L_304 - .L_303)
.L_303:
        /*001c*/ 	.word	0x00000000
        /*0020*/ 	.short	0x0003
        /*0022*/ 	.short	0x0010
        /*0024*/ 	.byte	0x00, 0xf0, 0x11, 0x00


	//----- nvinfo : EIATTR_KPARAM_INFO
	.align		4
.L_304:
        /*0028*/ 	.byte	0x04, 0x17
        /*002a*/ 	.short	(.L_306 - .L_305)
.L_305:
        /*002c*/ 	.word	0x00000000
        /*0030*/ 	.short	0x0002
        /*0032*/ 	.short	0x000c
        /*0034*/ 	.byte	0x00, 0xf0, 0x11, 0x00


	//----- nvinfo : EIATTR_KPARAM_INFO
	.align		4
.L_306:
        /*0038*/ 	.byte	0x04, 0x17
        /*003a*/ 	.short	(.L_308 - .L_307)
.L_307:
        /*003c*/ 	.word	0x00000000
        /*0040*/ 	.short	0x0001
        /*0042*/ 	.short	0x0008
        /*0044*/ 	.byte	0x00, 0xf0, 0x11, 0x00


	//----- nvinfo : EIATTR_KPARAM_INFO
	.align		4
.L_308:
        /*0048*/ 	.byte	0x04, 0x17
        /*004a*/ 	.short	(.L_310 - .L_309)
.L_309:
        /*004c*/ 	.word	0x00000000
        /*0050*/ 	.short	0x0000
        /*0052*/ 	.short	0x0000
        /*0054*/ 	.byte	0x00, 0xf5, 0x21, 0x00


	//----- nvinfo : EIATTR_SPARSE_MMA_MASK
	.align		4
.L_310:
        /*0058*/ 	.byte	0x03, 0x50
        /*005a*/ 	.short	0x0000


	//----- nvinfo : EIATTR_MAXREG_COUNT
	.align		4
        /*005c*/ 	.byte	0x03, 0x1b
        /*005e*/ 	.short	0x00ff


	//----- nvinfo : EIATTR_MERCURY_ISA_VERSION
	.align		4
        /*0060*/ 	.byte	0x03, 0x5f
        /*0062*/ 	.short	0x0101


	//----- nvinfo : EIATTR_VRC_CTA_INIT_COUNT
	.align		4
        /*0064*/ 	.byte	0x02, 0x4a
	.zero		1
	.zero		1


	//----- nvinfo : EIATTR_EXIT_INSTR_OFFSETS
	.align		4
        /*0068*/ 	.byte	0x04, 0x1c
        /*006a*/ 	.short	(.L_312 - .L_311)


	//   ....[0]....
.L_311:
        /*006c*/ 	.word	0x000000b0


	//   ....[1]....
        /*0070*/ 	.word	0x000014e0


	//----- nvinfo : EIATTR_CRS_STACK_SIZE
	.align		4
.L_312:
        /*0074*/ 	.byte	0x04, 0x1e
        /*0076*/ 	.short	(.L_314 - .L_313)
.L_313:
        /*0078*/ 	.word	0x00000000


	//----- nvinfo : EIATTR_CBANK_PARAM_SIZE
	.align		4
.L_314:
        /*007c*/ 	.byte	0x03, 0x19
        /*007e*/ 	.short	0x0018


	//----- nvinfo : EIATTR_PARAM_CBANK
	.align		4
        /*0080*/ 	.byte	0x04, 0x0a
        /*0082*/ 	.short	(.L_316 - .L_315)
	.align		4
.L_315:
        /*0084*/ 	.word	index@(.nv.constant0._Z19kernel_change_linesPdiiii)
        /*0088*/ 	.short	0x0380
        /*008a*/ 	.short	0x0018


	//----- nvinfo : EIATTR_SW_WAR
	.align		4
.L_316:
        /*008c*/ 	.byte	0x04, 0x36
        /*008e*/ 	.short	(.L_318 - .L_317)
.L_317:
        /*0090*/ 	.word	0x00000008
.L_318:


//--------------------- .nv.info._Z17kernel_swap_linesPdiiii --------------------------
	.section	.nv.info._Z17kernel_swap_linesPdiiii,"",@"SHT_CUDA_INFO"
	.sectionflags	@""
	.align	4


	//----- nvinfo : EIATTR_CUDA_API_VERSION
	.align		4
        /*0000*/ 	.byte	0x04, 0x37
        /*0002*/ 	.short	(.L_320 - .L_319)
.L_319:
        /*0004*/ 	.word	0x00000082


	//----- nvinfo : EIATTR_KPARAM_INFO
	.align		4
.L_320:
        /*0008*/ 	.byte	0x04, 0x17
        /*000a*/ 	.short	(.L_322 - .L_321)
.L_321:
        /*000c*/ 	.word	0x00000000
        /*0010*/ 	.short	0x0004
        /*0012*/ 	.short	0x0014
        /*0014*/ 	.byte	0x00, 0xf0, 0x11, 0x00


	//----- nvinfo : EIATTR_KPARAM_INFO
	.align		4
.L_322:
        /*0018*/ 	.byte	0x04, 0x17
        /*001a*/ 	.short	(.L_324 - .L_323)
.L_323:
        /*001c*/ 	.word	0x00000000
        /*0020*/ 	.short	0x0003
        /*0022*/ 	.short	0x0010
        /*0024*/ 	.byte	0x00, 0xf0, 0x11, 0x00


	//----- nvinfo : EIATTR_KPARAM_INFO
	.align		4
.L_324:
        /*0028*/ 	.byte	0x04, 0x17
        /*002a*/ 	.short	(.L_326 - .L_325)
.L_325:
        /*002c*/ 	.word	0x00000000
        /*0030*/ 	.short	0x0002
        /*0032*/ 	.short	0x000c
        /*0034*/ 	.byte	0x00, 0xf0, 0x11, 0x00


	//----- nvinfo : EIATTR_KPARAM_INFO
	.align		4
.L_326:
        /*0038*/ 	.byte	0x04, 0x17
        /*003a*/ 	.short	(.L_328 - .L_327)
.L_327:
        /*003c*/ 	.word	0x00000000
        /*0040*/ 	.short	0x0001
        /*0042*/ 	.short	0x0008
        /*0044*/ 	.byte	0x00, 0xf0, 0x11, 0x00


	//----- nvinfo : EIATTR_KPARAM_INFO
	.align		4
.L_328:
        /*0048*/ 	.byte	0x04, 0x17
        /*004a*/ 	.short	(.L_330 - .L_329)
.L_329:
        /*004c*/ 	.word	0x00000000
        /*0050*/ 	.short	0x0000
        /*0052*/ 	.short	0x0000
        /*0054*/ 	.byte	0x00, 0xf5, 0x21, 0x00


	//----- nvinfo : EIATTR_SPARSE_MMA_MASK
	.align		4
.L_330:
        /*0058*/ 	.byte	0x03, 0x50
        /*005a*/ 	.short	0x0000


	//----- nvinfo : EIATTR_MAXREG_COUNT
	.align		4
        /*005c*/ 	.byte	0x03, 0x1b
        /*005e*/ 	.short	0x00ff


	//----- nvinfo : EIATTR_MERCURY_ISA_VERSION
	.align		4
        /*0060*/ 	.byte	0x03, 0x5f
        /*0062*/ 	.short	0x0101


	//----- nvinfo : EIATTR_VRC_CTA_INIT_COUNT
	.align		4
        /*0064*/ 	.byte	0x02, 0x4a
	.zero		1
	.zero		1


	//----- nvinfo : EIATTR_EXIT_INSTR_OFFSETS
	.align		4
        /*0068*/ 	.byte	0x04, 0x1c
        /*006a*/ 	.short	(.L_332 - .L_331)


	//   ....[0]....
.L_331:
        /*006c*/ 	.word	0x00000090


	//   ....[1]....
        /*0070*/ 	.word	0x00000400


	//   ....[2]....
        /*0074*/ 	.word	0x00000670


	//----- nvinfo : EIATTR_CRS_STACK_SIZE
	.align		4
.L_332:
        /*0078*/ 	.byte	0x04, 0x1e
        /*007a*/ 	.short	(.L_334 - .L_333)
.L_333:
        /*007c*/ 	.word	0x00000000


	//----- nvinfo : EIATTR_CBANK_PARAM_SIZE
	.align		4
.L_334:
        /*0080*/ 	.byte	0x03, 0x19
        /*0082*/ 	.short	0x0018


	//----- nvinfo : EIATTR_PARAM_CBANK
	.align		4
        /*0084*/ 	.byte	0x04, 0x0a
        /*0086*/ 	.short	(.L_336 - .L_335)
	.align		4
.L_335:
        /*0088*/ 	.word	index@(.nv.constant0._Z17kernel_swap_linesPdiiii)
        /*008c*/ 	.short	0x0380
        /*008e*/ 	.short	0x0018


	//----- nvinfo : EIATTR_SW_WAR
	.align		4
.L_336:
        /*0090*/ 	.byte	0x04, 0x36
        /*0092*/ 	.short	(.L_338 - .L_337)
.L_337:
        /*0094*/ 	.word	0x00000008
.L_338:


//--------------------- .nv.callgraph             --------------------------
	.section	.nv.callgraph,"",@"SHT_CUDA_CALLGRAPH"
	.align	4
	.sectionentsize	8
	.align		4
        /*0000*/ 	.word	0x00000000
	.align		4
        /*0004*/ 	.word	0xffffffff
	.align		4
        /*0008*/ 	.word	0x00000000
	.align		4
        /*000c*/ 	.word	0xfffffffe
	.align		4
        /*0010*/ 	.word	0x00000000
	.align		4
        /*0014*/ 	.word	0xfffffffd
	.align		4
        /*0018*/ 	.word	0x00000000
	.align		4
        /*001c*/ 	.word	0xfffffffc


//--------------------- .nv.constant4             --------------------------
	.section	.nv.constant4,"a",@progbits
	.align	8
	.align		8
.nv.constant4:
        /*0000*/ 	.dword	_ZN34_INTERNAL_0c6b34fb_4_k_cu_4c10df614cuda3std3__45__cpo5beginE
	.align		8
        /*0008*/ 	.dword	_ZN34_INTERNAL_0c6b34fb_4_k_cu_4c10df614cuda3std3__45__cpo3endE
	.align		8
        /*0010*/ 	.dword	_ZN34_INTERNAL_0c6b34fb_4_k_cu_4c10df614cuda3std3__45__cpo6cbeginE
	.align		8
        /*0018*/ 	.dword	_ZN34_INTERNAL_0c6b34fb_4_k_cu_4c10df614cuda3std3__45__cpo4cendE
	.align		8
        /*0020*/ 	.dword	_ZN34_INTERNAL_0c6b34fb_4_k_cu_4c10df614cuda3std3__45__cpo6rbeginE
	.align		8
        /*0028*/ 	.dword	_ZN34_INTERNAL_0c6b34fb_4_k_cu_4c10df614cuda3std3__45__cpo4rendE
	.align		8
        /*0030*/ 	.dword	_ZN34_INTERNAL_0c6b34fb_4_k_cu_4c10df614cuda3std3__45__cpo7crbeginE
	.align		8
        /*0038*/ 	.dword	_ZN34_INTERNAL_0c6b34fb_4_k_cu_4c10df614cuda3std3__45__cpo5crendE
	.align		8
        /*0040*/ 	.dword	_ZN34_INTERNAL_0c6b34fb_4_k_cu_4c10df614cuda3std3__436_GLOBAL__N__0c6b34fb_4_k_cu_4c10df616ignoreE
	.align		8
        /*0048*/ 	.dword	_ZN34_INTERNAL_0c6b34fb_4_k_cu_4c10df614cuda3std3__419piecewise_constructE
	.align		8
        /*0050*/ 	.dword	_ZN34_INTERNAL_0c6b34fb_4_k_cu_4c10df614cuda3std3__48in_placeE
	.align		8
        /*0058*/ 	.dword	_ZN34_INTERNAL_0c6b34fb_4_k_cu_4c10df614cuda3std3__420unreachable_sentinelE
	.align		8
        /*0060*/ 	.dword	_ZN34_INTERNAL_0c6b34fb_4_k_cu_4c10df614cuda3std3__47nulloptE
	.align		8
        /*0068*/ 	.dword	_ZN34_INTERNAL_0c6b34fb_4_k_cu_4c10df614cuda3std3__48unexpectE
	.align		8
        /*0070*/ 	.dword	_ZN34_INTERNAL_0c6b34fb_4_k_cu_4c10df614cuda3std6ranges3__45__cpo4swapE
	.align		8
        /*0078*/ 	.dword	_ZN34_INTERNAL_0c6b34fb_4_k_cu_4c10df614cuda3std6ranges3__45__cpo9iter_moveE
	.align		8
        /*0080*/ 	.dword	_ZN34_INTERNAL_0c6b34fb_4_k_cu_4c10df614cuda3std6ranges3__45__cpo5beginE
	.align		8
        /*0088*/ 	.dword	_ZN34_INTERNAL_0c6b34fb_4_k_cu_4c10df614cuda3std6ranges3__45__cpo3endE
	.align		8
        /*0090*/ 	.dword	_ZN34_INTERNAL_0c6b34fb_4_k_cu_4c10df614cuda3std6ranges3__45__cpo6cbeginE
	.align		8
        /*0098*/ 	.dword	_ZN34_INTERNAL_0c6b34fb_4_k_cu_4c10df614cuda3std6ranges3__45__cpo4cendE
	.align		8
        /*00a0*/ 	.dword	_ZN34_INTERNAL_0c6b34fb_4_k_cu_4c10df614cuda3std6ranges3__45__cpo7advanceE
	.align		8
        /*00a8*/ 	.dword	_ZN34_INTERNAL_0c6b34fb_4_k_cu_4c10df614cuda3std6ranges3__45__cpo9iter_swapE
	.align		8
        /*00b0*/ 	.dword	_ZN34_INTERNAL_0c6b34fb_4_k_cu_4c10df614cuda3std6ranges3__45__cpo4nextE
	.align		8
        /*00b8*/ 	.dword	_ZN34_INTERNAL_0c6b34fb_4_k_cu_4c10df614cuda3std6ranges3__45__cpo4prevE
	.align		8
        /*00c0*/ 	.dword	_ZN34_INTERNAL_0c6b34fb_4_k_cu_4c10df614cuda3std6ranges3__45__cpo4dataE
	.align		8
        /*00c8*/ 	.dword	_ZN34_INTERNAL_0c6b34fb_4_k_cu_4c10df614cuda3std6ranges3__45__cpo5cdataE
	.align		8
        /*00d0*/ 	.dword	_ZN34_INTERNAL_0c6b34fb_4_k_cu_4c10df614cuda3std6ranges3__45__cpo4sizeE
	.align		8
        /*00d8*/ 	.dword	_ZN34_INTERNAL_0c6b34fb_4_k_cu_4c10df614cuda3std6ranges3__45__cpo5ssizeE
	.align		8
        /*00e0*/ 	.dword	_ZN34_INTERNAL_0c6b34fb_4_k_cu_4c10df614cuda3std6ranges3__45__cpo8distanceE
	.align		8
        /*00e8*/ 	.dword	_ZN34_INTERNAL_0c6b34fb_4_k_cu_4c10df616thrust24THRUST_300001_SM_1000_NS8cuda_cub3parE
	.align		8
        /*00f0*/ 	.dword	_ZN34_INTERNAL_0c6b34fb_4_k_cu_4c10df616thrust24THRUST_300001_SM_1000_NS8cuda_cub10par_nosyncE
	.align		8
        /*00f8*/ 	.dword	_ZN34_INTERNAL_0c6b34fb_4_k_cu_4c10df616thrust24THRUST_300001_SM_1000_NS6system6detail10sequential3seqE
	.align		8
        /*0100*/ 	.dword	_ZN34_INTERNAL_0c6b34fb_4_k_cu_4c10df616thrust24THRUST_300001_SM_1000_NS6system3cpp3parE
	.align		8
        /*0108*/ 	.dword	_ZN34_INTERNAL_0c6b34fb_4_k_cu_4c10df616thrust24THRUST_300001_SM_1000_NS12placeholders2_1E
	.align		8
        /*0110*/ 	.dword	_ZN34_INTERNAL_0c6b34fb_4_k_cu_4c10df616thrust24THRUST_300001_SM_1000_NS12placeholders2_2E
	.align		8
        /*0118*/ 	.dword	_ZN34_INTERNAL_0c6b34fb_4_k_cu_4c10df616thrust24THRUST_300001_SM_1000_NS12placeholders2_3E
	.align		8
        /*0120*/ 	.dword	_ZN34_INTERNAL_0c6b34fb_4_k_cu_4c10df616thrust24THRUST_300001_SM_1000_NS12placeholders2_4E
	.align		8
        /*0128*/ 	.dword	_ZN34_INTERNAL_0c6b34fb_4_k_cu_4c10df616thrust24THRUST_300001_SM_1000_NS12placeholders2_5E
	.align		8
        /*0130*/ 	.dword	_ZN34_INTERNAL_0c6b34fb_4_k_cu_4c10df616thrust24THRUST_300001_SM_1000_NS12placeholders2_6E
	.align		8
        /*0138*/ 	.dword	_ZN34_INTERNAL_0c6b34fb_4_k_cu_4c10df616thrust24THRUST_300001_SM_1000_NS12placeholders2_7E
	.align		8
        /*0140*/ 	.dword	_ZN34_INTERNAL_0c6b34fb_4_k_cu_4c10df616thrust24THRUST_300001_SM_1000_NS12placeholders2_8E
	.align		8
        /*0148*/ 	.dword	_ZN34_INTERNAL_0c6b34fb_4_k_cu_4c10df616thrust24THRUST_300001_SM_1000_NS12placeholders2_9E
	.align		8
        /*0150*/ 	.dword	_ZN34_INTERNAL_0c6b34fb_4_k_cu_4c10df616thrust24THRUST_300001_SM_1000_NS12placeholders3_10E
	.align		8
        /*0158*/ 	.dword	_ZN34_INTERNAL_0c6b34fb_4_k_cu_4c10df616thrust24THRUST_300001_SM_1000_NS3seqE
	.align		8
        /*0160*/ 	.dword	_ZN34_INTERNAL_0c6b34fb_4_k_cu_4c10df616thrust24THRUST_300001_SM_1000_NS6deviceE


//--------------------- .text._ZN3cub18CUB_300001_SM_10006detail11EmptyKernelIvEEvv --------------------------
	.section	.text._ZN3cub18CUB_300001_SM_10006detail11EmptyKernelIvEEvv,"ax",@progbits
	.align	128
        .global         _ZN3cub18CUB_300001_SM_10006detail11EmptyKernelIvEEvv
        .type           _ZN3cub18CUB_300001_SM_10006detail11EmptyKernelIvEEvv,@function
        .size           _ZN3cub18CUB_300001_SM_10006detail11EmptyKernelIvEEvv,(.L_x_730 - _ZN3cub18CUB_300001_SM_10006detail11EmptyKernelIvEEvv)
        .other          _ZN3cub18CUB_300001_SM_10006detail11EmptyKernelIvEEvv,@"STO_CUDA_ENTRY STV_DEFAULT"
_ZN3cub18CUB_300001_SM_10006detail11EmptyKernelIvEEvv:
.text._ZN3cub18CUB_300001_SM_10006detail11EmptyKernelIvEEvv:
[----:B------:R-:W-:Y:S01]  /*0000*/  LDC R1, c[0x0][0x37c] ;  /* 0x0000df00ff017b82 */ /* 0x000fe20000000800 */
[----:B------:R-:W-:Y:S05]  /*0010*/  EXIT ;  /* 0x000000000000794d */ /* 0x000fea0003800000 */
.L_x_0:
[----:B------:R-:W-:-:S00]  /*0020*/  BRA `(.L_x_0) ;  /* 0xfffffffc00fc7947 */ /* 0x000fc0000383ffff */
[----:B------:R-:W-:-:S00]  /*0030*/  NOP ;  /* 0x0000000000007918 */ /* 0x000fc00000000000 */
        /* <DEDUP_REMOVED lines=12> */
.L_x_730:


//--------------------- .text._ZN6thrust24THRUST_300001_SM_1000_NS8cuda_cub4core6detail13_kernel_agentINS1_8__reduce11ReduceAgentIPN4cuda3std3__45tupleIJdlEEESC_SB_lNS1_9__extrema9arg_max_fIdl10comparatorEEEEJSC_SC_iSG_EEEvDpT0_ --------------------------
	.section	.text._ZN6thrust24THRUST_300001_SM_1000_NS8cuda_cub4core6detail13_kernel_agentINS1_8__reduce11ReduceAgentIPN4cuda3std3__45tupleIJdlEEESC_SB_lNS1_9__extrema9arg_max_fIdl10comparatorEEEEJSC_SC_iSG_EEEvDpT0_,"ax",@progbits
	.align	128
        .global         _ZN6thrust24THRUST_300001_SM_1000_NS8cuda_cub4core6detail13_kernel_agentINS1_8__reduce11ReduceAgentIPN4cuda3std3__45tupleIJdlEEESC_SB_lNS1_9__extrema9arg_max_fIdl10comparatorEEEEJSC_SC_iSG_EEEvDpT0_
        .type           _ZN6thrust24THRUST_300001_SM_1000_NS8cuda_cub4core6detail13_kernel_agentINS1_8__reduce11ReduceAgentIPN4cuda3std3__45tupleIJdlEEESC_SB_lNS1_9__extrema9arg_max_fIdl10comparatorEEEEJSC_SC_iSG_EEEvDpT0_,@function
        .size           _ZN6thrust24THRUST_300001_SM_1000_NS8cuda_cub4core6detail13_kernel_agentINS1_8__reduce11ReduceAgentIPN4cuda3std3__45tupleIJdlEEESC_SB_lNS1_9__extrema9arg_max_fIdl10comparatorEEEEJSC_SC_iSG_EEEvDpT0_,(.L_x_731 - _ZN6thrust24THRUST_300001_SM_1000_NS8cuda_cub4core6detail13_kernel_agentINS1_8__reduce11ReduceAgentIPN4cuda3std3__45tupleIJdlEEESC_SB_lNS1_9__extrema9arg_max_fIdl10comparatorEEEEJSC_SC_iSG_EEEvDpT0_)
        .other          _ZN6thrust24THRUST_300001_SM_1000_NS8cuda_cub4core6detail13_kernel_agentINS1_8__reduce11ReduceAgentIPN4cuda3std3__45tupleIJdlEEESC_SB_lNS1_9__extrema9arg_max_fIdl10comparatorEEEEJSC_SC_iSG_EEEvDpT0_,@"STO_CUDA_ENTRY STV_DEFAULT"
_ZN6thrust24THRUST_300001_SM_1000_NS8cuda_cub4core6detail13_kernel_agentINS1_8__reduce11ReduceAgentIPN4cuda3std3__45tupleIJdlEEESC_SB_lNS1_9__extrema9arg_max_fIdl10comparatorEEEEJSC_SC_iSG_EEEvDpT0_:
.text._ZN6thrust24THRUST_300001_SM_1000_NS8cuda_cub4core6detail13_kernel_agentINS1_8__reduce11ReduceAgentIPN4cuda3std3__45tupleIJdlEEESC_SB_lNS1_9__extrema9arg_max_fIdl10comparatorEEEEJSC_SC_iSG_EEEvDpT0_:
[----:B------:R-:W-:Y:S01]  /*0000*/  LDC R1, c[0x0][0x37c] ;  /* 0x0000df00ff017b82 */ /* 0x000fe20000000800 */
[----:B------:R-:W0:Y:S02]  /*0010*/  LDCU UR8, c[0x0][0x390] ;  /* 0x00007200ff0877ac */ /* 0x000e240008000800 */
[----:B0-----:R-:W-:-:S13]  /*0020*/  ISETP.NE.AND P0, PT, RZ, UR8, PT ;  /* 0x00000008ff007c0c */ /* 0x001fda000bf05270 */
[----:B------:R-:W-:Y:S05]  /*0030*/  @!P0 EXIT ;  /* 0x000000000000894d */ /* 0x000fea0003800000 */
[----:B------:R-:W-:Y:S01]  /*0040*/  UISETP.GT.AND UP0, UPT, UR8, 0x4ff, UPT ;  /* 0x000004ff0800788c */ /* 0x000fe2000bf04270 */
[----:B------:R-:W-:Y:S01]  /*0050*/  BSSY.RECONVERGENT B0, `(.L_x_1) ;  /* 0x00006c1000007945 */ /* 0x000fe20003800200 */
[----:B------:R-:W0:Y:S07]  /*0060*/  LDCU.64 UR10, c[0x0][0x358] ;  /* 0x00006b00ff0a77ac */ /* 0x000e2e0008000a00 */
[----:B------:R-:W-:Y:S05]  /*0070*/  BRA.U UP0, `(.L_x_2) ;  /* 0x0000003900807547 */ /* 0x000fea000b800000 */
[----:B------:R-:W1:Y:S01]  /*0080*/  S2R R0, SR_TID.X ;  /* 0x0000000000007919 */ /* 0x000e620000002100 */
[----:B------:R-:W2:Y:S01]  /*0090*/  LDCU UR4, c[0x0][0x390] ;  /* 0x00007200ff0477ac */ /* 0x000ea20008000800 */
[----:B------:R-:W-:Y:S01]  /*00a0*/  BSSY.RECONVERGENT B1, `(.L_x_3) ;  /* 0x000000b000017945 */ /* 0x000fe20003800200 */
[----:B------:R-:W-:Y:S02]  /*00b0*/  CS2R R14, SRZ ;  /* 0x00000000000e7805 */ /* 0x000fe4000001ff00 */
[----:B------:R-:W-:Y:S02]  /*00c0*/  CS2R R12, SRZ ;  /* 0x00000000000c7805 */ /* 0x000fe4000001ff00 */
[----:B-1----:R-:W-:Y:S01]  /*00d0*/  ISETP.GE.AND P0, PT, R0, UR8, PT ;  /* 0x0000000800007c0c */ /* 0x002fe2000bf06270 */
[----:B------:R-:W-:-:S12]  /*00e0*/  IMAD.MOV.U32 R19, RZ, RZ, R0 ;  /* 0x000000ffff137224 */ /* 0x000fd800078e0000 */
[----:B--2---:R-:W-:Y:S05]  /*00f0*/  @P0 BRA `(.L_x_4) ;  /* 0x0000000000140947 */ /* 0x004fea0003800000 */
[----:B------:R-:W1:Y:S02]  /*0100*/  LDC.64 R2, c[0x0][0x380] ;  /* 0x0000e000ff027b82 */ /* 0x000e640000000a00 */
[----:B-1----:R-:W-:-:S05]  /*0110*/  IMAD.WIDE.U32 R2, R0, 0x10, R2 ;  /* 0x0000001000027825 */ /* 0x002fca00078e0002 */
[----:B0-----:R1:W5:Y:S04]  /*0120*/  LDG.E.64.CONSTANT R14, desc[UR10][R2.64] ;  /* 0x0000000a020e7981 */ /* 0x001368000c1e9b00 */
[----:B------:R1:W5:Y:S01]  /*0130*/  LDG.E.64.CONSTANT R12, desc[UR10][R2.64+0x8] ;  /* 0x0000080a020c7981 */ /* 0x000362000c1e9b00 */
[----:B------:R-:W-:-:S07]  /*0140*/  VIADD R19, R0, 0x100 ;  /* 0x0000010000137836 */ /* 0x000fce0000000000 */
.L_x_4:
[----:B0-----:R-:W-:Y:S05]  /*0150*/  BSYNC.RECONVERGENT B1 ;  /* 0x0000000000017941 */ /* 0x001fea0003800200 */
.L_x_3:
[----:B------:R-:W-:Y:S01]  /*0160*/  ISETP.GE.AND P0, PT, R19, UR8, PT ;  /* 0x0000000813007c0c */ /* 0x000fe2000bf06270 */
[----:B------:R-:W-:-:S12]  /*0170*/  BSSY.RECONVERGENT B1, `(.L_x_5) ;  /* 0x0000099000017945 */ /* 0x000fd80003800200 */
[----:B------:R-:W-:Y:S05]  /*0180*/  @P0 BRA `(.L_x_6) ;  /* 0x00000008005c0947 */ /* 0x000fea0003800000 */
[----:B------:R-:W-:Y:S01]  /*0190*/  LOP3.LUT R4, RZ, R19, RZ, 0x33, !PT ;  /* 0x00000013ff047212 */ /* 0x000fe200078e33ff */
[----:B------:R-:W-:Y:S04]  /*01a0*/  BSSY.RECONVERGENT B2, `(.L_x_7) ;  /* 0x000002e000027945 */ /* 0x000fe80003800200 */
[----:B------:R-:W-:-:S05]  /*01b0*/  VIADD R4, R4, UR8 ;  /* 0x0000000804047c36 */ /* 0x000fca0008000000 */
[----:B-1----:R-:W-:-:S04]  /*01c0*/  LOP3.LUT R2, R4, 0x300, RZ, 0xc0, !PT ;  /* 0x0000030004027812 */ /* 0x002fc800078ec0ff */
[----:B------:R-:W-:-:S13]  /*01d0*/  ISETP.NE.AND P0, PT, R2, 0x300, PT ;  /* 0x000003000200780c */ /* 0x000fda0003f05270 */
[----:B------:R-:W-:Y:S05]  /*01e0*/  @!P0 BRA `(.L_x_8) ;  /* 0x0000000000a48947 */ /* 0x000fea0003800000 */
[----:B------:R-:W0:Y:S01]  /*01f0*/  LDC.64 R2, c[0x0][0x380] ;  /* 0x0000e000ff027b82 */ /* 0x000e220000000a00 */
[----:B------:R-:W-:-:S04]  /*0200*/  LEA.HI R5, R4, 0x1, RZ, 0x18 ;  /* 0x0000000104057811 */ /* 0x000fc800078fc0ff */
[----:B------:R-:W-:-:S05]  /*0210*/  LOP3.LUT R5, R5, 0x3, RZ, 0xc0, !PT ;  /* 0x0000000305057812 */ /* 0x000fca00078ec0ff */
[----:B------:R-:W-:Y:S02]  /*0220*/  IMAD.MOV R5, RZ, RZ, -R5 ;  /* 0x000000ffff057224 */ /* 0x000fe400078e0a05 */
[----:B0-----:R-:W-:-:S04]  /*0230*/  IMAD.WIDE.U32 R2, R19, 0x10, R2 ;  /* 0x0000001013027825 */ /* 0x001fc800078e0002 */
[----:B------:R-:W-:-:S07]  /*0240*/  IMAD.MOV.U32 R16, RZ, RZ, R2 ;  /* 0x000000ffff107224 */ /* 0x000fce00078e0002 */
.L_x_11:
[----:B------:R-:W-:-:S05]  /*0250*/  IMAD.MOV.U32 R2, RZ, RZ, R16 ;  /* 0x000000ffff027224 */ /* 0x000fca00078e0010 */
[----:B------:R-:W2:Y:S04]  /*0260*/  LDG.E.64.CONSTANT R8, desc[UR10][R2.64] ;  /* 0x0000000a02087981 */ /* 0x000ea8000c1e9b00 */
[----:B------:R-:W3:Y:S01]  /*0270*/  LDG.E.64.CONSTANT R10, desc[UR10][R2.64+0x8] ;  /* 0x0000080a020a7981 */ /* 0x000ee2000c1e9b00 */
[----:B------:R-:W-:Y:S01]  /*0280*/  VIADD R5, R5, 0x1 ;  /* 0x0000000105057836 */ /* 0x000fe20000000000 */
[----:B------:R-:W-:Y:S01]  /*0290*/  BSSY.RECONVERGENT B3, `(.L_x_9) ;  /* 0x000001b000037945 */ /* 0x000fe20003800200 */
[----:B-----5:R-:W-:Y:S01]  /*02a0*/  IMAD.MOV.U32 R21, RZ, RZ, R13 ;  /* 0x000000ffff157224 */ /* 0x020fe200078e000d */
[----:B------:R-:W-:Y:S01]  /*02b0*/  IADD3 R16, P3, PT, R2, 0x1000, RZ ;  /* 0x0000100002107810 */ /* 0x000fe20007f7e0ff */
[----:B------:R-:W-:Y:S01]  /*02c0*/  IMAD.MOV.U32 R17, RZ, RZ, R12 ;  /* 0x000000ffff117224 */ /* 0x000fe200078e000c */
[----:B------:R-:W-:Y:S01]  /*02d0*/  ISETP.NE.AND P2, PT, R5, RZ, PT ;  /* 0x000000ff0500720c */ /* 0x000fe20003f45270 */
[----:B------:R-:W-:-:S02]  /*02e0*/  IMAD.MOV.U32 R6, RZ, RZ, R14 ;  /* 0x000000ffff067224 */ /* 0x000fc400078e000e */
[----:B------:R-:W-:Y:S01]  /*02f0*/  IMAD.MOV.U32 R7, RZ, RZ, R15 ;  /* 0x000000ffff077224 */ /* 0x000fe200078e000f */
[----:B--2---:R-:W-:Y:S01]  /*0300*/  DSETP.GEU.AND P0, PT, |R14|, |R8|, PT ;  /* 0x400000080e00722a */ /* 0x004fe20003f0e200 */
[----:B------:R-:W-:Y:S02]  /*0310*/  IMAD.MOV.U32 R14, RZ, RZ, R8 ;  /* 0x000000ffff0e7224 */ /* 0x000fe400078e0008 */
[----:B---3--:R-:W-:Y:S02]  /*0320*/  IMAD.MOV.U32 R12, RZ, RZ, R10 ;  /* 0x000000ffff0c7224 */ /* 0x008fe400078e000a */
[----:B------:R-:W-:Y:S02]  /*0330*/  IMAD.MOV.U32 R13, RZ, RZ, R11 ;  /* 0x000000ffff0d7224 */ /* 0x000fe400078e000b */
[----:B------:R-:W-:-:S07]  /*0340*/  IMAD.MOV.U32 R15, RZ, RZ, R9 ;  /* 0x000000ffff0f7224 */ /* 0x000fce00078e0009 */
[----:B------:R-:W-:Y:S05]  /*0350*/  @!P0 BRA `(.L_x_10) ;  /* 0x0000000000388947 */ /* 0x000fea0003800000 */
[----:B------:R-:W-:Y:S01]  /*0360*/  DSETP.GEU.AND P0, PT, |R8|, |R6|, PT ;  /* 0x400000060800722a */ /* 0x000fe20003f0e200 */
[----:B------:R-:W-:Y:S02]  /*0370*/  IMAD.MOV.U32 R14, RZ, RZ, R6 ;  /* 0x000000ffff0e7224 */ /* 0x000fe400078e0006 */
[----:B------:R-:W-:Y:S02]  /*0380*/  IMAD.MOV.U32 R15, RZ, RZ, R7 ;  /* 0x000000ffff0f7224 */ /* 0x000fe400078e0007 */
[----:B------:R-:W-:Y:S02]  /*0390*/  IMAD.MOV.U32 R12, RZ, RZ, R17 ;  /* 0x000000ffff0c7224 */ /* 0x000fe400078e0011 */
[----:B------:R-:W-:-:S07]  /*03a0*/  IMAD.MOV.U32 R13, RZ, RZ, R21 ;  /* 0x000000ffff0d7224 */ /* 0x000fce00078e0015 */
[----:B------:R-:W-:Y:S05]  /*03b0*/  @!P0 BRA `(.L_x_10) ;  /* 0x0000000000208947 */ /* 0x000fea0003800000 */
[CC--:B------:R-:W-:Y:S02]  /*03c0*/  ISETP.GE.U32.AND P1, PT, R17.reuse, R10.reuse, PT ;  /* 0x0000000a1100720c */ /* 0x0c0fe40003f26070 */
[----:B------:R-:W-:Y:S02]  /*03d0*/  ISETP.LT.U32.AND P0, PT, R17, R10, PT ;  /* 0x0000000a1100720c */ /* 0x000fe40003f01070 */
[CC--:B------:R-:W-:Y:S02]  /*03e0*/  ISETP.GE.AND.EX P1, PT, R21.reuse, R11.reuse, PT, P1 ;  /* 0x0000000b1500720c */ /* 0x0c0fe40003f26310 */
[----:B------:R-:W-:Y:S02]  /*03f0*/  ISETP.LT.AND.EX P0, PT, R21, R11, PT, P0 ;  /* 0x0000000b1500720c */ /* 0x000fe40003f01300 */
[----:B------:R-:W-:Y:S02]  /*0400*/  FSEL R14, R6, R8, !P1 ;  /* 0x00000008060e7208 */ /* 0x000fe40004800000 */
[----:B------:R-:W-:-:S02]  /*0410*/  FSEL R15, R7, R9, !P1 ;  /* 0x00000009070f7208 */ /* 0x000fc40004800000 */
[----:B------:R-:W-:Y:S02]  /*0420*/  SEL R12, R17, R10, P0 ;  /* 0x0000000a110c7207 */ /* 0x000fe40000000000 */
[----:B------:R-:W-:-:S07]  /*0430*/  SEL R13, R21, R11, P0 ;  /* 0x0000000b150d7207 */ /* 0x000fce0000000000 */
.L_x_10:
[----:B------:R-:W-:Y:S05]  /*0440*/  BSYNC.RECONVERGENT B3 ;  /* 0x0000000000037941 */ /* 0x000fea0003800200 */
.L_x_9:
[----:B------:R-:W-:Y:S02]  /*0450*/  IMAD.X R3, RZ, RZ, R3, P3 ;  /* 0x000000ffff037224 */ /* 0x000fe400018e0603 */
[----:B------:R-:W-:Y:S01]  /*0460*/  VIADD R19, R19, 0x100 ;  /* 0x0000010013137836 */ /* 0x000fe20000000000 */
[----:B------:R-:W-:Y:S06]  /*0470*/  @P2 BRA `(.L_x_11) ;  /* 0xfffffffc00742947 */ /* 0x000fec000383ffff */
.L_x_8:
[----:B------:R-:W-:Y:S05]  /*0480*/  BSYNC.RECONVERGENT B2 ;  /* 0x0000000000027941 */ /* 0x000fea0003800200 */
.L_x_7:
[----:B------:R-:W0:Y:S01]  /*0490*/  LDC.64 R8, c[0x0][0x380] ;  /* 0x0000e000ff087b82 */ /* 0x000e220000000a00 */
[----:B------:R-:W-:-:S13]  /*04a0*/  ISETP.GE.U32.AND P0, PT, R4, 0x300, PT ;  /* 0x000003000400780c */ /* 0x000fda0003f06070 */
[----:B------:R-:W-:Y:S05]  /*04b0*/  @!P0 BRA `(.L_x_6) ;  /* 0x0000000400908947 */ /* 0x000fea0003800000 */
.L_x_20:
[----:B0-----:R-:W-:-:S05]  /*04c0*/  IMAD.WIDE R20, R19, 0x10, R8 ;  /* 0x0000001013147825 */ /* 0x001fca00078e0208 */
[----:B------:R-:W2:Y:S04]  /*04d0*/  LDG.E.64.CONSTANT R10, desc[UR10][R20.64] ;  /* 0x0000000a140a7981 */ /* 0x000ea8000c1e9b00 */
[----:B------:R-:W3:Y:S04]  /*04e0*/  LDG.E.64.CONSTANT R16, desc[UR10][R20.64+0x8] ;  /* 0x0000080a14107981 */ /* 0x000ee8000c1e9b00 */
[----:B-----5:R0:W5:Y:S04]  /*04f0*/  LDG.E.64.CONSTANT R6, desc[UR10][R20.64+0x1000] ;  /* 0x0010000a14067981 */ /* 0x020168000c1e9b00 */
[----:B------:R0:W5:Y:S01]  /*0500*/  LDG.E.64.CONSTANT R4, desc[UR10][R20.64+0x1008] ;  /* 0x0010080a14047981 */ /* 0x000162000c1e9b00 */
[----:B------:R-:W-:Y:S01]  /*0510*/  BSSY.RECONVERGENT B2, `(.L_x_12) ;  /* 0x0000015000027945 */ /* 0x000fe20003800200 */
[----:B--2---:R-:W-:Y:S01]  /*0520*/  DSETP.GEU.AND P0, PT, |R14|, |R10|, PT ;  /* 0x4000000a0e00722a */ /* 0x004fe20003f0e200 */
[----:B------:R-:W-:-:S02]  /*0530*/  IMAD.MOV.U32 R2, RZ, RZ, R10 ;  /* 0x000000ffff027224 */ /* 0x000fc400078e000a */
[----:B------:R-:W-:Y:S02]  /*0540*/  IMAD.MOV.U32 R3, RZ, RZ, R11 ;  /* 0x000000ffff037224 */ /* 0x000fe400078e000b */
[----:B---3--:R-:W-:Y:S02]  /*0550*/  IMAD.MOV.U32 R23, RZ, RZ, R16 ;  /* 0x000000ffff177224 */ /* 0x008fe400078e0010 */
[----:B------:R-:W-:-:S07]  /*0560*/  IMAD.MOV.U32 R25, RZ, RZ, R17 ;  /* 0x000000ffff197224 */ /* 0x000fce00078e0011 */
[----:B0-----:R-:W-:Y:S05]  /*0570*/  @!P0 BRA `(.L_x_13) ;  /* 0x0000000000388947 */ /* 0x001fea0003800000 */
[----:B------:R-:W-:Y:S01]  /*0580*/  DSETP.GEU.AND P0, PT, |R10|, |R14|, PT ;  /* 0x4000000e0a00722a */ /* 0x000fe20003f0e200 */
[----:B------:R-:W-:Y:S02]  /*0590*/  IMAD.MOV.U32 R23, RZ, RZ, R12 ;  /* 0x000000ffff177224 */ /* 0x000fe400078e000c */
[----:B------:R-:W-:Y:S02]  /*05a0*/  IMAD.MOV.U32 R25, RZ, RZ, R13 ;  /* 0x000000ffff197224 */ /* 0x000fe400078e000d */
[----:B------:R-:W-:Y:S02]  /*05b0*/  IMAD.MOV.U32 R2, RZ, RZ, R14 ;  /* 0x000000ffff027224 */ /* 0x000fe400078e000e */
[----:B------:R-:W-:-:S07]  /*05c0*/  IMAD.MOV.U32 R3, RZ, RZ, R15 ;  /* 0x000000ffff037224 */ /* 0x000fce00078e000f */
[----:B------:R-:W-:Y:S05]  /*05d0*/  @!P0 BRA `(.L_x_13) ;  /* 0x0000000000208947 */ /* 0x000fea0003800000 */
[CC--:B------:R-:W-:Y:S02]  /*05e0*/  ISETP.LT.U32.AND P1, PT, R12.reuse, R16.reuse, PT ;  /* 0x000000100c00720c */ /* 0x0c0fe40003f21070 */
[CC--:B------:R-:W-:Y:S02]  /*05f0*/  ISETP.GE.U32.AND P0, PT, R12.reuse, R16.reuse, PT ;  /* 0x000000100c00720c */ /* 0x0c0fe40003f06070 */
[CC--:B------:R-:W-:Y:S02]  /*0600*/  ISETP.LT.AND.EX P1, PT, R13.reuse, R17.reuse, PT, P1 ;  /* 0x000000110d00720c */ /* 0x0c0fe40003f21310 */
[CC--:B------:R-:W-:Y:S02]  /*0610*/  ISETP.GE.AND.EX P0, PT, R13.reuse, R17.reuse, PT, P0 ;  /* 0x000000110d00720c */ /* 0x0c0fe40003f06300 */
[----:B------:R-:W-:Y:S02]  /*0620*/  SEL R23, R12, R16, P1 ;  /* 0x000000100c177207 */ /* 0x000fe40000800000 */
[----:B------:R-:W-:-:S02]  /*0630*/  SEL R25, R13, R17, P1 ;  /* 0x000000110d197207 */ /* 0x000fc40000800000 */
[----:B------:R-:W-:Y:S02]  /*0640*/  FSEL R2, R14, R10, !P0 ;  /* 0x0000000a0e027208 */ /* 0x000fe40004000000 */
[----:B------:R-:W-:-:S07]  /*0650*/  FSEL R3, R15, R11, !P0 ;  /* 0x0000000b0f037208 */ /* 0x000fce0004000000 */
.L_x_13:
[----:B------:R-:W-:Y:S05]  /*0660*/  BSYNC.RECONVERGENT B2 ;  /* 0x0000000000027941 */ /* 0x000fea0003800200 */
.L_x_12:
[----:B------:R0:W5:Y:S04]  /*0670*/  LDG.E.64.CONSTANT R14, desc[UR10][R20.64+0x2000] ;  /* 0x0020000a140e7981 */ /* 0x000168000c1e9b00 */
[----:B------:R0:W5:Y:S04]  /*0680*/  LDG.E.64.CONSTANT R12, desc[UR10][R20.64+0x2008] ;  /* 0x0020080a140c7981 */ /* 0x000168000c1e9b00 */
[----:B------:R0:W5:Y:S04]  /*0690*/  LDG.E.64.CONSTANT R10, desc[UR10][R20.64+0x3000] ;  /* 0x0030000a140a7981 */ /* 0x000168000c1e9b00 */
[----:B------:R0:W5:Y:S02]  /*06a0*/  LDG.E.64.CONSTANT R16, desc[UR10][R20.64+0x3008] ;  /* 0x0030080a14107981 */ /* 0x000164000c1e9b00 */
[----:B-----5:R-:W-:Y:S01]  /*06b0*/  DSETP.GEU.AND P0, PT, |R2|, |R6|, PT ;  /* 0x400000060200722a */ /* 0x020fe20003f0e200 */
[----:B------:R-:W-:Y:S01]  /*06c0*/  BSSY.RECONVERGENT B2, `(.L_x_14) ;  /* 0x0000014000027945 */ /* 0x000fe20003800200 */
[----:B------:R-:W-:-:S02]  /*06d0*/  IMAD.MOV.U32 R26, RZ, RZ, R6 ;  /* 0x000000ffff1a7224 */ /* 0x000fc400078e0006 */
[----:B------:R-:W-:Y:S02]  /*06e0*/  IMAD.MOV.U32 R27, RZ, RZ, R7 ;  /* 0x000000ffff1b7224 */ /* 0x000fe400078e0007 */
[----:B------:R-:W-:Y:S02]  /*06f0*/  IMAD.MOV.U32 R29, RZ, RZ, R4 ;  /* 0x000000ffff1d7224 */ /* 0x000fe400078e0004 */
[----:B------:R-:W-:-:S06]  /*0700*/  IMAD.MOV.U32 R18, RZ, RZ, R5 ;  /* 0x000000ffff127224 */ /* 0x000fcc00078e0005 */
[----:B0-----:R-:W-:Y:S05]  /*0710*/  @!P0 BRA `(.L_x_15) ;  /* 0x0000000000388947 */ /* 0x001fea0003800000 */
        /* <DEDUP_REMOVED lines=14> */
.L_x_15:
[----:B------:R-:W-:Y:S05]  /*0800*/  BSYNC.RECONVERGENT B2 ;  /* 0x0000000000027941 */ /* 0x000fea0003800200 */
.L_x_14:
[----:B------:R-:W-:Y:S01]  /*0810*/  DSETP.GEU.AND P0, PT, |R26|, |R14|, PT ;  /* 0x4000000e1a00722a */ /* 0x000fe20003f0e200 */
[----:B------:R-:W-:Y:S01]  /*0820*/  BSSY.RECONVERGENT B2, `(.L_x_16) ;  /* 0x0000014000027945 */ /* 0x000fe20003800200 */
[----:B------:R-:W-:Y:S02]  /*0830*/  IMAD.MOV.U32 R2, RZ, RZ, R14 ;  /* 0x000000ffff027224 */ /* 0x000fe400078e000e */
[----:B------:R-:W-:Y:S02]  /*0840*/  IMAD.MOV.U32 R3, RZ, RZ, R15 ;  /* 0x000000ffff037224 */ /* 0x000fe400078e000f */
[----:B------:R-:W-:Y:S02]  /*0850*/  IMAD.MOV.U32 R5, RZ, RZ, R12 ;  /* 0x000000ffff057224 */ /* 0x000fe400078e000c */
[----:B------:R-:W-:-:S06]  /*0860*/  IMAD.MOV.U32 R7, RZ, RZ, R13 ;  /* 0x000000ffff077224 */ /* 0x000fcc00078e000d */
        /* <DEDUP_REMOVED lines=15> */
.L_x_17:
[----:B------:R-:W-:Y:S05]  /*0960*/  BSYNC.RECONVERGENT B2 ;  /* 0x0000000000027941 */ /* 0x000fea0003800200 */
.L_x_16:
        /* <DEDUP_REMOVED lines=21> */
.L_x_19:
[----:B------:R-:W-:Y:S05]  /*0ac0*/  BSYNC.RECONVERGENT B2 ;  /* 0x0000000000027941 */ /* 0x000fea0003800200 */
.L_x_18:
[----:B------:R-:W-:-:S05]  /*0ad0*/  VIADD R19, R19, 0x400 ;  /* 0x0000040013137836 */ /* 0x000fca0000000000 */
[----:B------:R-:W-:-:S13]  /*0ae0*/  ISETP.GE.AND P0, PT, R19, UR4, PT ;  /* 0x0000000413007c0c */ /* 0x000fda000bf06270 */
[----:B------:R-:W-:Y:S05]  /*0af0*/  @!P0 BRA `(.L_x_20) ;  /* 0xfffffff800708947 */ /* 0x000fea000383ffff */
.L_x_6:
[----:B------:R-:W-:Y:S05]  /*0b00*/  BSYNC.RECONVERGENT B1 ;  /* 0x0000000000017941 */ /* 0x000fea0003800200 */
.L_x_5:
[----:B------:R-:W2:Y:S02]  /*0b10*/  LDCU UR6, c[0x0][0x390] ;  /* 0x00007200ff0677ac */ /* 0x000ea40008000800 */
[----:B--2---:R-:W-:-:S09]  /*0b20*/  UISETP.GE.AND UP0, UPT, UR6, 0x100, UPT ;  /* 0x000001000600788c */ /* 0x004fd2000bf06270 */
[----:B------:R-:W-:Y:S05]  /*0b30*/  BRA.U !UP0, `(.L_x_21) ;  /* 0x0000001508507547 */ /* 0x000fea000b800000 */
[----:B0-----:R-:W0:Y:S01]  /*0b40*/  S2R R9, SR_LANEID ;  /* 0x0000000000097919 */ /* 0x001e220000000000 */
[----:B------:R-:W-:Y:S01]  /*0b50*/  BSSY.RECONVERGENT B1, `(.L_x_22) ;  /* 0x000001f000017945 */ /* 0x000fe20003800200 */
[----:B-----5:R-:W-:Y:S01]  /*0b60*/  IMAD.MOV.U32 R11, RZ, RZ, R12 ;  /* 0x000000ffff0b7224 */ /* 0x020fe200078e000c */
[----:B------:R2:W3:Y:S01]  /*0b70*/  SHFL.DOWN PT, R4, R14, 0x1, 0x1f ;  /* 0x08201f000e047f89 */ /* 0x0004e200000e0000 */
[----:B------:R-:W-:Y:S02]  /*0b80*/  IMAD.MOV.U32 R16, RZ, RZ, R13 ;  /* 0x000000ffff107224 */ /* 0x000fe400078e000d */
[----:B-1----:R-:W-:Y:S01]  /*0b90*/  IMAD.MOV.U32 R2, RZ, RZ, R14 ;  /* 0x000000ffff027224 */ /* 0x002fe200078e000e */
[----:B------:R2:W1:Y:S01]  /*0ba0*/  SHFL.DOWN PT, R5, R15, 0x1, 0x1f ;  /* 0x08201f000f057f89 */ /* 0x00046200000e0000 */
[----:B------:R-:W-:-:S03]  /*0bb0*/  IMAD.MOV.U32 R3, RZ, RZ, R15 ;  /* 0x000000ffff037224 */ /* 0x000fc600078e000f */
[----:B------:R2:W4:Y:S04]  /*0bc0*/  SHFL.DOWN PT, R7, R12, 0x1, 0x1f ;  /* 0x08201f000c077f89 */ /* 0x00052800000e0000 */
[----:B------:R2:W1:Y:S01]  /*0bd0*/  SHFL.DOWN PT, R17, R13, 0x1, 0x1f ;  /* 0x08201f000d117f89 */ /* 0x00046200000e0000 */
[----:B0-----:R-:W-:-:S13]  /*0be0*/  ISETP.GT.AND P0, PT, R9, 0x1e, PT ;  /* 0x0000001e0900780c */ /* 0x001fda0003f04270 */
[----:B-1234-:R-:W-:Y:S05]  /*0bf0*/  @P0 BRA `(.L_x_23) ;  /* 0x0000000000500947 */ /* 0x01efea0003800000 */
[----:B------:R-:W-:Y:S01]  /*0c00*/  DSETP.GEU.AND P0, PT, |R14|, |R4|, PT ;  /* 0x400000040e00722a */ /* 0x000fe20003f0e200 */
[----:B------:R-:W-:Y:S02]  /*0c10*/  IMAD.MOV.U32 R11, RZ, RZ, R7 ;  /* 0x000000ffff0b7224 */ /* 0x000fe400078e0007 */
[----:B------:R-:W-:Y:S02]  /*0c20*/  IMAD.MOV.U32 R16, RZ, RZ, R17 ;  /* 0x000000ffff107224 */ /* 0x000fe400078e0011 */
        /* <DEDUP_REMOVED lines=9> */
[CC--:B------:R-:W-:Y:S02]  /*0cc0*/  ISETP.LT.U32.AND P1, PT, R12.reuse, R7.reuse, PT ;  /* 0x000000070c00720c */ /* 0x0c0fe40003f21070 */
[C---:B------:R-:W-:Y:S02]  /*0cd0*/  ISETP.GE.U32.AND P0, PT, R12.reuse, R7, PT ;  /* 0x000000070c00720c */ /* 0x040fe40003f06070 */
[CC--:B------:R-:W-:Y:S02]  /*0ce0*/  ISETP.LT.AND.EX P1, PT, R13.reuse, R17.reuse, PT, P1 ;  /* 0x000000110d00720c */ /* 0x0c0fe40003f21310 */
[C---:B------:R-:W-:Y:S02]  /*0cf0*/  ISETP.GE.AND.EX P0, PT, R13.reuse, R17, PT, P0 ;  /* 0x000000110d00720c */ /* 0x040fe40003f06300 */
[----:B------:R-:W-:Y:S02]  /*0d00*/  SEL R11, R12, R7, P1 ;  /* 0x000000070c0b7207 */ /* 0x000fe40000800000 */
[----:B------:R-:W-:-:S02]  /*0d10*/  SEL R16, R13, R17, P1 ;  /* 0x000000110d107207 */ /* 0x000fc40000800000 */
[----:B------:R-:W-:Y:S02]  /*0d20*/  FSEL R2, R14, R4, !P0 ;  /* 0x000000040e027208 */ /* 0x000fe40004000000 */
[----:B------:R-:W-:-:S07]  /*0d30*/  FSEL R3, R15, R5, !P0 ;  /* 0x000000050f037208 */ /* 0x000fce0004000000 */
.L_x_23:
[----:B------:R-:W-:Y:S05]  /*0d40*/  BSYNC.RECONVERGENT B1 ;  /* 0x0000000000017941 */ /* 0x000fea0003800200 */
.L_x_22:
[----:B------:R-:W-:Y:S01]  /*0d50*/  ISETP.GT.AND P0, PT, R9, 0x1d, PT ;  /* 0x0000001d0900780c */ /* 0x000fe20003f04270 */
[----:B------:R0:W1:Y:S01]  /*0d60*/  SHFL.DOWN PT, R6, R2, 0x2, 0x1f ;  /* 0x08401f0002067f89 */ /* 0x00006200000e0000 */
[----:B------:R-:W-:Y:S01]  /*0d70*/  BSSY.RECONVERGENT B1, `(.L_x_24) ;  /* 0x000001d000017945 */ /* 0x000fe20003800200 */
[----:B------:R-:W-:Y:S02]  /*0d80*/  IMAD.MOV.U32 R8, RZ, RZ, R11 ;  /* 0x000000ffff087224 */ /* 0x000fe400078e000b */
[----:B------:R0:W2:Y:S01]  /*0d90*/  SHFL.DOWN PT, R7, R3, 0x2, 0x1f ;  /* 0x08401f0003077f89 */ /* 0x0000a200000e0000 */
[----:B------:R-:W-:Y:S02]  /*0da0*/  IMAD.MOV.U32 R10, RZ, RZ, R16 ;  /* 0x000000ffff0a7224 */ /* 0x000fe400078e0010 */
[----:B------:R-:W-:Y:S01]  /*0db0*/  IMAD.MOV.U32 R4, RZ, RZ, R2 ;  /* 0x000000ffff047224 */ /* 0x000fe200078e0002 */
[----:B------:R0:W3:Y:S01]  /*0dc0*/  SHFL.DOWN PT, R12, R11, 0x2, 0x1f ;  /* 0x08401f000b0c7f89 */ /* 0x0000e200000e0000 */
[----:B------:R-:W-:-:S03]  /*0dd0*/  IMAD.MOV.U32 R5, RZ, RZ, R3 ;  /* 0x000000ffff057224 */ /* 0x000fc600078e0003 */
[----:B------:R0:W4:Y:S01]  /*0de0*/  SHFL.DOWN PT, R13, R16, 0x2, 0x1f ;  /* 0x08401f00100d7f89 */ /* 0x00012200000e0000 */
[----:B------:R-:W-:Y:S05]  /*0df0*/  @P0 BRA `(.L_x_25) ;  /* 0x0000000000500947 */ /* 0x000fea0003800000 */
[----:B-12---:R-:W-:Y:S01]  /*0e00*/  DSETP.GEU.AND P0, PT, |R2|, |R6|, PT ;  /* 0x400000060200722a */ /* 0x006fe20003f0e200 */
[----:B---3--:R-:W-:Y:S02]  /*0e10*/  IMAD.MOV.U32 R8, RZ, RZ, R12 ;  /* 0x000000ffff087224 */ /* 0x008fe400078e000c */
[----:B----4-:R-:W-:Y:S02]  /*0e20*/  IMAD.MOV.U32 R10, RZ, RZ, R13 ;  /* 0x000000ffff0a7224 */ /* 0x010fe400078e000d */
        /* <DEDUP_REMOVED lines=17> */
.L_x_25:
[----:B------:R-:W-:Y:S05]  /*0f40*/  BSYNC.RECONVERGENT B1 ;  /* 0x0000000000017941 */ /* 0x000fea0003800200 */
.L_x_24:
[----:B------:R-:W-:Y:S01]  /*0f50*/  ISETP.GT.AND P0, PT, R9, 0x1b, PT ;  /* 0x0000001b0900780c */ /* 0x000fe20003f04270 */
[----:B-1----:R1:W1:Y:S01]  /*0f60*/  SHFL.DOWN PT, R6, R4, 0x4, 0x1f ;  /* 0x08801f0004067f89 */ /* 0x00226200000e0000 */
[----:B------:R-:W-:Y:S01]  /*0f70*/  BSSY.RECONVERGENT B1, `(.L_x_26) ;  /* 0x000001d000017945 */ /* 0x000fe20003800200 */
[----:B0-----:R-:W-:Y:S02]  /*0f80*/  IMAD.MOV.U32 R11, RZ, RZ, R8 ;  /* 0x000000ffff0b7224 */ /* 0x001fe400078e0008 */
[----:B--2---:R0:W2:Y:S01]  /*0f90*/  SHFL.DOWN PT, R7, R5, 0x4, 0x1f ;  /* 0x08801f0005077f89 */ /* 0x0040a200000e0000 */
[----:B---3--:R-:W-:Y:S02]  /*0fa0*/  IMAD.MOV.U32 R12, RZ, RZ, R10 ;  /* 0x000000ffff0c7224 */ /* 0x008fe400078e000a */
[----:B------:R-:W-:Y:S01]  /*0fb0*/  IMAD.MOV.U32 R2, RZ, RZ, R4 ;  /* 0x000000ffff027224 */ /* 0x000fe200078e0004 */
[----:B----4-:R0:W3:Y:S01]  /*0fc0*/  SHFL.DOWN PT, R13, R8, 0x4, 0x1f ;  /* 0x08801f00080d7f89 */ /* 0x0100e200000e0000 */
        /* <DEDUP_REMOVED lines=23> */
.L_x_27:
[----:B------:R-:W-:Y:S05]  /*1140*/  BSYNC.RECONVERGENT B1 ;  /* 0x0000000000017941 */ /* 0x000fea0003800200 */
.L_x_26:
[----:B------:R-:W-:Y:S01]  /*1150*/  ISETP.GT.AND P0, PT, R9, 0x17, PT ;  /* 0x000000170900780c */ /* 0x000fe20003f04270 */
[----:B-1----:R1:W1:Y:S01]  /*1160*/  SHFL.DOWN PT, R6, R2, 0x8, 0x1f ;  /* 0x09001f0002067f89 */ /* 0x00226200000e0000 */
[----:B------:R-:W-:Y:S01]  /*1170*/  BSSY.RECONVERGENT B1, `(.L_x_28) ;  /* 0x000001d000017945 */ /* 0x000fe20003800200 */
[----:B0-----:R-:W-:Y:S02]  /*1180*/  IMAD.MOV.U32 R8, RZ, RZ, R11 ;  /* 0x000000ffff087224 */ /* 0x001fe400078e000b */
[----:B--2---:R0:W2:Y:S01]  /*1190*/  SHFL.DOWN PT, R7, R3, 0x8, 0x1f ;  /* 0x09001f0003077f89 */ /* 0x0040a200000e0000 */
[----:B------:R-:W-:Y:S02]  /*11a0*/  IMAD.MOV.U32 R10, RZ, RZ, R12 ;  /* 0x000000ffff0a7224 */ /* 0x000fe400078e000c */
[----:B------:R-:W-:Y:S01]  /*11b0*/  IMAD.MOV.U32 R4, RZ, RZ, R2 ;  /* 0x000000ffff047224 */ /* 0x000fe200078e0002 */
[----:B------:R0:W0:Y:S01]  /*11c0*/  SHFL.DOWN PT, R14, R11, 0x8, 0x1f ;  /* 0x09001f000b0e7f89 */ /* 0x00002200000e0000 */
[----:B------:R-:W-:-:S03]  /*11d0*/  IMAD.MOV.U32 R5, RZ, RZ, R3 ;  /* 0x000000ffff057224 */ /* 0x000fc600078e0003 */
[----:B---3--:R3:W0:Y:S01]  /*11e0*/  SHFL.DOWN PT, R13, R12, 0x8, 0x1f ;  /* 0x09001f000c0d7f89 */ /* 0x00862200000e0000 */
[----:B------:R-:W-:Y:S05]  /*11f0*/  @P0 BRA `(.L_x_29) ;  /* 0x0000000000500947 */ /* 0x000fea0003800000 */
[----:B-12---:R-:W-:Y:S01]  /*1200*/  DSETP.GEU.AND P0, PT, |R2|, |R6|, PT ;  /* 0x400000060200722a */ /* 0x006fe20003f0e200 */
[----:B0-----:R-:W-:Y:S02]  /*1210*/  IMAD.MOV.U32 R8, RZ, RZ, R14 ;  /* 0x000000ffff087224 */ /* 0x001fe400078e000e */
        /* <DEDUP_REMOVED lines=18> */
.L_x_29:
[----:B------:R-:W-:Y:S05]  /*1340*/  BSYNC.RECONVERGENT B1 ;  /* 0x0000000000017941 */ /* 0x000fea0003800200 */
.L_x_28:
[----:B------:R-:W-:Y:S01]  /*1350*/  ISETP.GT.AND P0, PT, R9, 0xf, PT ;  /* 0x0000000f0900780c */ /* 0x000fe20003f04270 */
[----:B-1----:R1:W1:Y:S01]  /*1360*/  SHFL.DOWN PT, R6, R4, 0x10, 0x1f ;  /* 0x0a001f0004067f89 */ /* 0x00226200000e0000 */
[----:B------:R-:W-:Y:S01]  /*1370*/  BSSY.RECONVERGENT B1, `(.L_x_30) ;  /* 0x000001d000017945 */ /* 0x000fe20003800200 */
[----:B0-----:R-:W-:Y:S02]  /*1380*/  IMAD.MOV.U32 R14, RZ, RZ, R8 ;  /* 0x000000ffff0e7224 */ /* 0x001fe400078e0008 */
[----:B--2---:R0:W2:Y:S01]  /*1390*/  SHFL.DOWN PT, R7, R5, 0x10, 0x1f ;  /* 0x0a001f0005077f89 */ /* 0x0040a200000e0000 */
[----:B----4-:R-:W-:Y:S02]  /*13a0*/  IMAD.MOV.U32 R15, RZ, RZ, R10 ;  /* 0x000000ffff0f7224 */ /* 0x010fe400078e000a */
[----:B------:R-:W-:Y:S01]  /*13b0*/  IMAD.MOV.U32 R2, RZ, RZ, R4 ;  /* 0x000000ffff027224 */ /* 0x000fe200078e0004 */
[----:B------:R0:W4:Y:S01]  /*13c0*/  SHFL.DOWN PT, R11, R8, 0x10, 0x1f ;  /* 0x0a001f00080b7f89 */ /* 0x00012200000e0000 */
[----:B------:R-:W-:-:S03]  /*13d0*/  IMAD.MOV.U32 R3, RZ, RZ, R5 ;  /* 0x000000ffff037224 */ /* 0x000fc600078e0005 */
[----:B------:R0:W0:Y:S01]  /*13e0*/  SHFL.DOWN PT, R13, R10, 0x10, 0x1f ;  /* 0x0a001f000a0d7f89 */ /* 0x00002200000e0000 */
[----:B------:R-:W-:Y:S05]  /*13f0*/  @P0 BRA `(.L_x_31) ;  /* 0x0000000000500947 */ /* 0x000fea0003800000 */
[----:B-12---:R-:W-:Y:S01]  /*1400*/  DSETP.GEU.AND P0, PT, |R4|, |R6|, PT ;  /* 0x400000060400722a */ /* 0x006fe20003f0e200 */
[----:B----4-:R-:W-:Y:S02]  /*1410*/  IMAD.MOV.U32 R14, RZ, RZ, R11 ;  /* 0x000000ffff0e7224 */ /* 0x010fe400078e000b */
[----:B0-----:R-:W-:Y:S02]  /*1420*/  IMAD.MOV.U32 R15, RZ, RZ, R13 ;  /* 0x000000ffff0f7224 */ /* 0x001fe400078e000d */
        /* <DEDUP_REMOVED lines=17> */
.L_x_31:
[----:B------:R-:W-:Y:S05]  /*1540*/  BSYNC.RECONVERGENT B1 ;  /* 0x0000000000017941 */ /* 0x000fea0003800200 */
.L_x_30:
[----:B------:R-:W-:Y:S01]  /*1550*/  ISETP.NE.AND P0, PT, R9, RZ, PT ;  /* 0x000000ff0900720c */ /* 0x000fe20003f05270 */
[----:B------:R-:W-:-:S12]  /*1560*/  BSSY.RECONVERGENT B1, `(.L_x_32) ;  /* 0x000000a000017945 */ /* 0x000fd80003800200 */
[----:B------:R-:W-:Y:S05]  /*1570*/  @P0 BRA `(.L_x_33) ;  /* 0x0000000000200947 */ /* 0x000fea0003800000 */
[----:B-1----:R-:W1:Y:S01]  /*1580*/  S2R R6, SR_CgaCtaId ;  /* 0x0000000000067919 */ /* 0x002e620000008800 */
[----:B0-----:R-:W-:Y:S02]  /*1590*/  MOV R5, 0x400 ;  /* 0x0000040000057802 */ /* 0x001fe40000000f00 */
[----:B------:R-:W-:-:S04]  /*15a0*/  SHF.R.U32.HI R4, RZ, 0x1, R0 ;  /* 0x00000001ff047819 */ /* 0x000fc80000011600 */
[----:B------:R-:W-:Y:S02]  /*15b0*/  LOP3.LUT R4, R4, 0x1f0, RZ, 0xc0, !PT ;  /* 0x000001f004047812 */ /* 0x000fe400078ec0ff */
[----:B-1----:R-:W-:-:S05]  /*15c0*/  LEA R5, R6, R5, 0x18 ;  /* 0x0000000506057211 */ /* 0x002fca00078ec0ff */
[----:B------:R-:W-:-:S05]  /*15d0*/  IMAD.IADD R5, R4, 0x1, R5 ;  /* 0x0000000104057824 */ /* 0x000fca00078e0205 */
[----:B------:R0:W-:Y:S04]  /*15e0*/  STS.64 [R5+0x10], R14 ;  /* 0x0000100e05007388 */ /* 0x0001e80000000a00 */
[----:B------:R0:W-:Y:S02]  /*15f0*/  STS.64 [R5+0x8], R2 ;  /* 0x0000080205007388 */ /* 0x0001e40000000a00 */
.L_x_33:
[----:B------:R-:W-:Y:S05]  /*1600*/  BSYNC.RECONVERGENT B1 ;  /* 0x0000000000017941 */ /* 0x000fea0003800200 */
.L_x_32:
[----:B------:R-:W-:Y:S01]  /*1610*/  BAR.SYNC.DEFER_BLOCKING 0x0 ;  /* 0x0000000000007b1d */ /* 0x000fe20000010000 */
[----:B------:R-:W-:-:S13]  /*1620*/  ISETP.NE.AND P1, PT, R0, RZ, PT ;  /* 0x000000ff0000720c */ /* 0x000fda0003f25270 */
[----:B------:R-:W-:Y:S05]  /*1630*/  @P1 BRA `(.L_x_34) ;  /* 0x0000005400881947 */ /* 0x000fea0003800000 */
[----:B0-----:R-:W0:Y:S01]  /*1640*/  S2R R5, SR_CgaCtaId ;  /* 0x0000000000057919 */ /* 0x001e220000008800 */
[----:B------:R-:W-:Y:S01]  /*1650*/  MOV R0, 0x400 ;  /* 0x0000040000007802 */ /* 0x000fe20000000f00 */
[----:B------:R-:W-:Y:S03]  /*1660*/  BSSY.RECONVERGENT B1, `(.L_x_35) ;  /* 0x000001a000017945 */ /* 0x000fe60003800200 */
[----:B0-----:R-:W-:-:S05]  /*1670*/  LEA R0, R5, R0, 0x18 ;  /* 0x0000000005007211 */ /* 0x001fca00078ec0ff */
[----:B------:R-:W0:Y:S04]  /*1680*/  LDS.64 R16, [R0+0x18] ;  /* 0x0000180000107984 */ /* 0x000e280000000a00 */
[----:B-12---:R-:W1:Y:S04]  /*1690*/  LDS.128 R4, [R0+0x20] ;  /* 0x0000200000047984 */ /* 0x006e680000000c00 */
[----:B---3--:R2:W3:Y:S04]  /*16a0*/  LDS.64 R12, [R0+0x80] ;  /* 0x00008000000c7984 */ /* 0x0084e80000000a00 */
[----:B----4-:R2:W4:Y:S01]  /*16b0*/  LDS.128 R8, [R0+0x30] ;  /* 0x0000300000087984 */ /* 0x0105220000000c00 */
[----:B0-----:R-:W-:Y:S01]  /*16c0*/  DSETP.GEU.AND P0, PT, |R2|, |R16|, PT ;  /* 0x400000100200722a */ /* 0x001fe20003f0e200 */
[----:B------:R-:W-:-:S02]  /*16d0*/  IMAD.MOV.U32 R24, RZ, RZ, R16 ;  /* 0x000000ffff187224 */ /* 0x000fc400078e0010 */
[----:B------:R-:W-:Y:S02]  /*16e0*/  IMAD.MOV.U32 R25, RZ, RZ, R17 ;  /* 0x000000ffff197224 */ /* 0x000fe400078e0011 */
[----:B-1----:R-:W-:Y:S02]  /*16f0*/  IMAD.MOV.U32 R26, RZ, RZ, R4 ;  /* 0x000000ffff1a7224 */ /* 0x002fe400078e0004 */
[----:B------:R-:W-:-:S07]  /*1700*/  IMAD.MOV.U32 R27, RZ, RZ, R5 ;  /* 0x000000ffff1b7224 */ /* 0x000fce00078e0005 */
[----:B--234-:R-:W-:Y:S05]  /*1710*/  @!P0 BRA `(.L_x_36) ;  /* 0x0000000000388947 */ /* 0x01cfea0003800000 */
        /* <DEDUP_REMOVED lines=14> */
.L_x_36:
[----:B------:R-:W-:Y:S05]  /*1800*/  BSYNC.RECONVERGENT B1 ;  /* 0x0000000000017941 */ /* 0x000fea0003800200 */
.L_x_35:
[----:B------:R0:W1:Y:S01]  /*1810*/  LDS.128 R16, [R0+0x40] ;  /* 0x0000400000107984 */ /* 0x0000620000000c00 */
[----:B------:R-:W-:Y:S01]  /*1820*/  DSETP.GEU.AND P0, PT, |R24|, |R6|, PT ;  /* 0x400000061800722a */ /* 0x000fe20003f0e200 */
[----:B------:R-:W-:Y:S01]  /*1830*/  BSSY.RECONVERGENT B1, `(.L_x_37) ;  /* 0x0000015000017945 */ /* 0x000fe20003800200 */
[----:B------:R-:W-:Y:S01]  /*1840*/  IMAD.MOV.U32 R4, RZ, RZ, R6 ;  /* 0x000000ffff047224 */ /* 0x000fe200078e0006 */
[----:B------:R0:W2:Y:S01]  /*1850*/  LDS.128 R20, [R0+0x50] ;  /* 0x0000500000147984 */ /* 0x0000a20000000c00 */
        /* <DEDUP_REMOVED lines=18> */
.L_x_38:
[----:B------:R-:W-:Y:S05]  /*1980*/  BSYNC.RECONVERGENT B1 ;  /* 0x0000000000017941 */ /* 0x000fea0003800200 */
.L_x_37:
[----:B------:R-:W-:Y:S01]  /*1990*/  DSETP.GEU.AND P0, PT, |R4|, |R10|, PT ;  /* 0x4000000a0400722a */ /* 0x000fe20003f0e200 */
[----:B------:R-:W-:Y:S01]  /*19a0*/  BSSY.RECONVERGENT B1, `(.L_x_39) ;  /* 0x0000014000017945 */ /* 0x000fe20003800200 */
[----:B------:R-:W-:Y:S02]  /*19b0*/  IMAD.MOV.U32 R2, RZ, RZ, R10 ;  /* 0x000000ffff027224 */ /* 0x000fe400078e000a */
[----:B------:R-:W-:Y:S02]  /*19c0*/  IMAD.MOV.U32 R3, RZ, RZ, R11 ;  /* 0x000000ffff037224 */ /* 0x000fe400078e000b */
[----:B-1----:R-:W-:Y:S02]  /*19d0*/  IMAD.MOV.U32 R27, RZ, RZ, R16 ;  /* 0x000000ffff1b7224 */ /* 0x002fe400078e0010 */
        /* <DEDUP_REMOVED lines=16> */
.L_x_40:
[----:B------:R-:W-:Y:S05]  /*1ae0*/  BSYNC.RECONVERGENT B1 ;  /* 0x0000000000017941 */ /* 0x000fea0003800200 */
.L_x_39:
[----:B------:R0:W1:Y:S01]  /*1af0*/  LDS.128 R8, [R0+0x60] ;  /* 0x0000600000087984 */ /* 0x0000620000000c00 */
[----:B------:R-:W-:Y:S01]  /*1b00*/  DSETP.GEU.AND P0, PT, |R2|, |R18|, PT ;  /* 0x400000120200722a */ /* 0x000fe20003f0e200 */
[----:B------:R-:W-:Y:S01]  /*1b10*/  BSSY.RECONVERGENT B1, `(.L_x_41) ;  /* 0x0000015000017945 */ /* 0x000fe20003800200 */
[----:B------:R-:W-:Y:S01]  /*1b20*/  IMAD.MOV.U32 R14, RZ, RZ, R18 ;  /* 0x000000ffff0e7224 */ /* 0x000fe200078e0012 */
[----:B------:R0:W3:Y:S01]  /*1b30*/  LDS.128 R4, [R0+0x70] ;  /* 0x0000700000047984 */ /* 0x0000e20000000c00 */
[----:B------:R-:W-:Y:S02]  /*1b40*/  IMAD.MOV.U32 R15, RZ, RZ, R19 ;  /* 0x000000ffff0f7224 */ /* 0x000fe400078e0013 */
[----:B--2---:R-:W-:Y:S02]  /*1b50*/  IMAD.MOV.U32 R17, RZ, RZ, R20 ;  /* 0x000000ffff117224 */ /* 0x004fe400078e0014 */
        /* <DEDUP_REMOVED lines=16> */
.L_x_42:
[----:B------:R-:W-:Y:S05]  /*1c60*/  BSYNC.RECONVERGENT B1 ;  /* 0x0000000000017941 */ /* 0x000fea0003800200 */
.L_x_41:
        /* <DEDUP_REMOVED lines=21> */
.L_x_44:
[----:B------:R-:W-:Y:S05]  /*1dc0*/  BSYNC.RECONVERGENT B1 ;  /* 0x0000000000017941 */ /* 0x000fea0003800200 */
.L_x_43:
[----:B------:R-:W-:Y:S01]  /*1dd0*/  DSETP.GEU.AND P0, PT, |R2|, |R10|, PT ;  /* 0x4000000a0200722a */ /* 0x000fe20003f0e200 */
[----:B------:R-:W-:Y:S01]  /*1de0*/  BSSY.RECONVERGENT B1, `(.L_x_45) ;  /* 0x0000014000017945 */ /* 0x000fe20003800200 */
[----:B------:R-:W-:Y:S02]  /*1df0*/  IMAD.MOV.U32 R8, RZ, RZ, R10 ;  /* 0x000000ffff087224 */ /* 0x000fe400078e000a */
[----:B------:R-:W-:Y:S02]  /*1e00*/  IMAD.MOV.U32 R9, RZ, RZ, R11 ;  /* 0x000000ffff097224 */ /* 0x000fe400078e000b */
[----:B---3--:R-:W-:Y:S02]  /*1e10*/  IMAD.MOV.U32 R17, RZ, RZ, R4 ;  /* 0x000000ffff117224 */ /* 0x008fe400078e0004 */
        /* <DEDUP_REMOVED lines=16> */
.L_x_46:
[----:B------:R-:W-:Y:S05]  /*1f20*/  BSYNC.RECONVERGENT B1 ;  /* 0x0000000000017941 */ /* 0x000fea0003800200 */
.L_x_45:
        /* <DEDUP_REMOVED lines=19> */
[----:B------:R-:W-:Y:S01]  /*2060*/  SEL R15, R0, R13, P2 ;  /* 0x0000000d000f7207 */ /* 0x000fe20001000000 */
[----:B------:R-:W-:Y:S06]  /*2070*/  BRA `(.L_x_34) ;  /* 0x0000004800f87947 */ /* 0x000fec0003800000 */
.L_x_21:
[----:B------:R-:W2:Y:S01]  /*2080*/  S2R R4, SR_LANEID ;  /* 0x0000000000047919 */ /* 0x000ea20000000000 */
[----:B-1----:R-:W-:Y:S01]  /*2090*/  LOP3.LUT R2, R0, 0x3e0, RZ, 0xc0, !PT ;  /* 0x000003e000027812 */ /* 0x002fe200078ec0ff */
[----:B------:R-:W-:Y:S01]  /*20a0*/  BSSY.RECONVERGENT B1, `(.L_x_47) ;  /* 0x0000024000017945 */ /* 0x000fe20003800200 */
[----:B-----5:R-:W-:Y:S02]  /*20b0*/  IMAD.MOV.U32 R16, RZ, RZ, R12 ;  /* 0x000000ffff107224 */ /* 0x020fe400078e000c */
[----:B------:R-:W-:Y:S02]  /*20c0*/  IMAD.MOV.U32 R18, RZ, RZ, R13 ;  /* 0x000000ffff127224 */ /* 0x000fe400078e000d */
[----:B------:R-:W-:Y:S01]  /*20d0*/  VIADD R3, R2, 0x20 ;  /* 0x0000002002037836 */ /* 0x000fe20000000000 */
[----:B------:R-:W-:-:S04]  /*20e0*/  LOP3.LUT R2, RZ, R2, RZ, 0x33, !PT ;  /* 0x00000002ff027212 */ /* 0x000fc800078e33ff */
[----:B------:R-:W-:Y:S01]  /*20f0*/  ISETP.GT.AND P0, PT, R3, UR6, PT ;  /* 0x0000000603007c0c */ /* 0x000fe2000bf04270 */
[----:B------:R-:W-:Y:S02]  /*2100*/  VIADD R2, R2, UR6 ;  /* 0x0000000602027c36 */ /* 0x000fe40008000000 */
[----:B------:R-:W-:-:S03]  /*2110*/  IMAD.MOV.U32 R3, RZ, RZ, R15 ;  /* 0x000000ffff037224 */ /* 0x000fc600078e000f */
[----:B------:R-:W-:Y:S01]  /*2120*/  SEL R5, R2, 0x1f, P0 ;  /* 0x0000001f02057807 */ /* 0x000fe20000000000 */
[----:B------:R-:W-:-:S04]  /*2130*/  IMAD.MOV.U32 R2, RZ, RZ, R14 ;  /* 0x000000ffff027224 */ /* 0x000fc800078e000e */
[----:B------:R1:W3:Y:S04]  /*2140*/  SHFL.DOWN PT, R6, R14, 0x1, R5 ;  /* 0x082000000e067989 */ /* 0x0002e800000e0005 */
[----:B------:R1:W4:Y:S04]  /*2150*/  SHFL.DOWN PT, R7, R15, 0x1, R5 ;  /* 0x082000000f077989 */ /* 0x00032800000e0005 */
[----:B0-----:R1:W0:Y:S01]  /*2160*/  SHFL.DOWN PT, R9, R12, 0x1, R5 ;  /* 0x082000000c097989 */ /* 0x00122200000e0005 */
[----:B--2---:R-:W-:-:S03]  /*2170*/  ISETP.GE.AND P0, PT, R4, R5, PT ;  /* 0x000000050400720c */ /* 0x004fc60003f06270 */
[----:B------:R1:W2:Y:S10]  /*2180*/  SHFL.DOWN PT, R11, R13, 0x1, R5 ;  /* 0x082000000d0b7989 */ /* 0x0002b400000e0005 */
[----:B-1----:R-:W-:Y:S05]  /*2190*/  @P0 BRA `(.L_x_48) ;  /* 0x0000000000500947 */ /* 0x002fea0003800000 */
[----:B---34-:R-:W-:Y:S01]  /*21a0*/  DSETP.GEU.AND P0, PT, |R14|, |R6|, PT ;  /* 0x400000060e00722a */ /* 0x018fe20003f0e200 */
[----:B0-----:R-:W-:Y:S02]  /*21b0*/  IMAD.MOV.U32 R16, RZ, RZ, R9 ;  /* 0x000000ffff107224 */ /* 0x001fe400078e0009 */
[----:B--2---:R-:W-:Y:S02]  /*21c0*/  IMAD.MOV.U32 R18, RZ, RZ, R11 ;  /* 0x000000ffff127224 */ /* 0x004fe400078e000b */
        /* <DEDUP_REMOVED lines=17> */
.L_x_48:
[----:B------:R-:W-:Y:S05]  /*22e0*/  BSYNC.RECONVERGENT B1 ;  /* 0x0000000000017941 */ /* 0x000fea0003800200 */
.L_x_47:
[----:B---3--:R-:W-:Y:S01]  /*22f0*/  VIADD R6, R4, 0x2 ;  /* 0x0000000204067836 */ /* 0x008fe20000000000 */
[----:B------:R1:W3:Y:S01]  /*2300*/  SHFL.DOWN PT, R8, R2, 0x2, R5 ;  /* 0x0840000002087989 */ /* 0x0002e200000e0005 */
[----:B------:R-:W-:Y:S01]  /*2310*/  BSSY.RECONVERGENT B1, `(.L_x_49) ;  /* 0x000001e000017945 */ /* 0x000fe20003800200 */
[----:B------:R-:W-:Y:S02]  /*2320*/  IMAD.MOV.U32 R10, RZ, RZ, R16 ;  /* 0x000000ffff0a7224 */ /* 0x000fe400078e0010 */
[----:B------:R-:W-:Y:S01]  /*2330*/  ISETP.GT.AND P0, PT, R6, R5, PT ;  /* 0x000000050600720c */ /* 0x000fe20003f04270 */
[----:B0-----:R1:W0:Y:S01]  /*2340*/  SHFL.DOWN PT, R9, R3, 0x2, R5 ;  /* 0x0840000003097989 */ /* 0x00122200000e0005 */
[----:B------:R-:W-:Y:S02]  /*2350*/  IMAD.MOV.U32 R12, RZ, RZ, R18 ;  /* 0x000000ffff0c7224 */ /* 0x000fe400078e0012 */
[----:B------:R-:W-:Y:S01]  /*2360*/  IMAD.MOV.U32 R6, RZ, RZ, R2 ;  /* 0x000000ffff067224 */ /* 0x000fe200078e0002 */
[----:B--2---:R1:W2:Y:S01]  /*2370*/  SHFL.DOWN PT, R11, R16, 0x2, R5 ;  /* 0x08400000100b7989 */ /* 0x0042a200000e0005 */
[----:B----4-:R-:W-:-:S03]  /*2380*/  IMAD.MOV.U32 R7, RZ, RZ, R3 ;  /* 0x000000ffff077224 */ /* 0x010fc600078e0003 */
[----:B------:R1:W4:Y:S04]  /*2390*/  SHFL.DOWN PT, R13, R18, 0x2, R5 ;  /* 0x08400000120d7989 */ /* 0x00032800000e0005 */
[----:B------:R-:W-:Y:S05]  /*23a0*/  @P0 BRA `(.L_x_50) ;  /* 0x0000000000500947 */ /* 0x000fea0003800000 */
[----:B0--3--:R-:W-:Y:S01]  /*23b0*/  DSETP.GEU.AND P0, PT, |R2|, |R8|, PT ;  /* 0x400000080200722a */ /* 0x009fe20003f0e200 */
[----:B--2---:R-:W-:Y:S02]  /*23c0*/  IMAD.MOV.U32 R10, RZ, RZ, R11 ;  /* 0x000000ffff0a7224 */ /* 0x004fe400078e000b */
        /* <DEDUP_REMOVED lines=18> */
.L_x_50:
[----:B------:R-:W-:Y:S05]  /*24f0*/  BSYNC.RECONVERGENT B1 ;  /* 0x0000000000017941 */ /* 0x000fea0003800200 */
.L_x_49:
[----:B-1----:R-:W-:Y:S01]  /*2500*/  VIADD R2, R4, 0x4 ;  /* 0x0000000404027836 */ /* 0x002fe20000000000 */
[----:B---3--:R1:W3:Y:S01]  /*2510*/  SHFL.DOWN PT, R8, R6, 0x4, R5 ;  /* 0x0880000006087989 */ /* 0x0082e200000e0005 */
[----:B------:R-:W-:Y:S01]  /*2520*/  BSSY.RECONVERGENT B1, `(.L_x_51) ;  /* 0x000001e000017945 */ /* 0x000fe20003800200 */
[----:B------:R-:W-:Y:S02]  /*2530*/  IMAD.MOV.U32 R14, RZ, RZ, R10 ;  /* 0x000000ffff0e7224 */ /* 0x000fe400078e000a */
[----:B------:R-:W-:Y:S01]  /*2540*/  ISETP.GT.AND P0, PT, R2, R5, PT ;  /* 0x000000050200720c */ /* 0x000fe20003f04270 */
[----:B0-----:R1:W0:Y:S01]  /*2550*/  SHFL.DOWN PT, R9, R7, 0x4, R5 ;  /* 0x0880000007097989 */ /* 0x00122200000e0005 */
[----:B------:R-:W-:Y:S02]  /*2560*/  IMAD.MOV.U32 R16, RZ, RZ, R12 ;  /* 0x000000ffff107224 */ /* 0x000fe400078e000c */
[----:B------:R-:W-:Y:S01]  /*2570*/  IMAD.MOV.U32 R2, RZ, RZ, R6 ;  /* 0x000000ffff027224 */ /* 0x000fe200078e0006 */
[----:B--2---:R1:W2:Y:S01]  /*2580*/  SHFL.DOWN PT, R11, R10, 0x4, R5 ;  /* 0x088000000a0b7989 */ /* 0x0042a200000e0005 */
[----:B------:R-:W-:-:S03]  /*2590*/  IMAD.MOV.U32 R3, RZ, RZ, R7 ;  /* 0x000000ffff037224 */ /* 0x000fc600078e0007 */
[----:B----4-:R1:W4:Y:S04]  /*25a0*/  SHFL.DOWN PT, R13, R12, 0x4, R5 ;  /* 0x088000000c0d7989 */ /* 0x01032800000e0005 */
        /* <DEDUP_REMOVED lines=21> */
.L_x_52:
[----:B------:R-:W-:Y:S05]  /*2700*/  BSYNC.RECONVERGENT B1 ;  /* 0x0000000000017941 */ /* 0x000fea0003800200 */
.L_x_51:
        /* <DEDUP_REMOVED lines=32> */
.L_x_54:
[----:B------:R-:W-:Y:S05]  /*2910*/  BSYNC.RECONVERGENT B1 ;  /* 0x0000000000017941 */ /* 0x000fea0003800200 */
.L_x_53:
        /* <DEDUP_REMOVED lines=32> */
.L_x_56:
[----:B------:R-:W-:Y:S05]  /*2b20*/  BSYNC.RECONVERGENT B1 ;  /* 0x0000000000017941 */ /* 0x000fea0003800200 */
.L_x_55:
[----:B------:R-:W-:Y:S01]  /*2b30*/  ISETP.NE.AND P0, PT, R4, RZ, PT ;  /* 0x000000ff0400720c */ /* 0x000fe20003f05270 */
[----:B------:R-:W-:-:S12]  /*2b40*/  BSSY.RECONVERGENT B1, `(.L_x_57) ;  /* 0x000000a000017945 */ /* 0x000fd80003800200 */
[----:B------:R-:W-:Y:S05]  /*2b50*/  @P0 BRA `(.L_x_58) ;  /* 0x0000000000200947 */ /* 0x000fea0003800000 */
[----:B-1----:R-:W1:Y:S01]  /*2b60*/  S2R R6, SR_CgaCtaId ;  /* 0x0000000000067919 */ /* 0x002e620000008800 */
[----:B------:R-:W-:Y:S02]  /*2b70*/  MOV R5, 0x400 ;  /* 0x0000040000057802 */ /* 0x000fe40000000f00 */
[----:B------:R-:W-:-:S04]  /*2b80*/  SHF.R.U32.HI R4, RZ, 0x1, R0 ;  /* 0x00000001ff047819 */ /* 0x000fc80000011600 */
[----:B------:R-:W-:Y:S02]  /*2b90*/  LOP3.LUT R4, R4, 0x1f0, RZ, 0xc0, !PT ;  /* 0x000001f004047812 */ /* 0x000fe400078ec0ff */
[----:B-1----:R-:W-:-:S05]  /*2ba0*/  LEA R5, R6, R5, 0x18 ;  /* 0x0000000506057211 */ /* 0x002fca00078ec0ff */
[----:B------:R-:W-:-:S05]  /*2bb0*/  IMAD.IADD R5, R4, 0x1, R5 ;  /* 0x0000000104057824 */ /* 0x000fca00078e0205 */
[----:B------:R1:W-:Y:S04]  /*2bc0*/  STS.64 [R5+0x10], R14 ;  /* 0x0000100e05007388 */ /* 0x0003e80000000a00 */
[----:B------:R1:W-:Y:S02]  /*2bd0*/  STS.64 [R5+0x8], R2 ;  /* 0x0000080205007388 */ /* 0x0003e40000000a00 */
.L_x_58:
[----:B------:R-:W-:Y:S05]  /*2be0*/  BSYNC.RECONVERGENT B1 ;  /* 0x0000000000017941 */ /* 0x000fea0003800200 */
.L_x_57:
[----:B------:R-:W-:Y:S01]  /*2bf0*/  BAR.SYNC.DEFER_BLOCKING 0x0 ;  /* 0x0000000000007b1d */ /* 0x000fe20000010000 */
[----:B------:R-:W-:-:S13]  /*2c00*/  ISETP.NE.AND P1, PT, R0, RZ, PT ;  /* 0x000000ff0000720c */ /* 0x000fda0003f25270 */
[----:B------:R-:W-:Y:S05]  /*2c10*/  @P1 BRA `(.L_x_34) ;  /* 0x0000004000101947 */ /* 0x000fea0003800000 */
[----:B------:R-:W-:Y:S01]  /*2c20*/  UISETP.GE.AND UP0, UPT, UR6, 0x21, UPT ;  /* 0x000000210600788c */ /* 0x000fe2000bf06270 */
[----:B--2---:R-:W-:Y:S02]  /*2c30*/  IMAD.MOV.U32 R11, RZ, RZ, R14 ;  /* 0x000000ffff0b7224 */ /* 0x004fe400078e000e */
[----:B---3--:R-:W-:Y:S02]  /*2c40*/  IMAD.MOV.U32 R8, RZ, RZ, R15 ;  /* 0x000000ffff087224 */ /* 0x008fe400078e000f */
[----:B------:R-:W-:Y:S02]  /*2c50*/  IMAD.MOV.U32 R4, RZ, RZ, R2 ;  /* 0x000000ffff047224 */ /* 0x000fe400078e0002 */
[----:B-1----:R-:W-:Y:S02]  /*2c60*/  IMAD.MOV.U32 R5, RZ, RZ, R3 ;  /* 0x000000ffff057224 */ /* 0x002fe400078e0003 */
[----:B------:R-:W-:Y:S05]  /*2c70*/  BRA.U !UP0, `(.L_x_59) ;  /* 0x00000001086c7547 */ /* 0x000fea000b800000 */
[----:B------:R-:W1:Y:S01]  /*2c80*/  S2UR UR5, SR_CgaCtaId ;  /* 0x00000000000579c3 */ /* 0x000e620000008800 */
[----:B------:R-:W-:Y:S01]  /*2c90*/  UMOV UR4, 0x400 ;  /* 0x0000040000047882 */ /* 0x000fe20000000000 */
[----:B------:R-:W-:Y:S01]  /*2ca0*/  BSSY.RECONVERGENT B1, `(.L_x_59) ;  /* 0x0000018000017945 */ /* 0x000fe20003800200 */
[----:B-1----:R-:W-:-:S09]  /*2cb0*/  ULEA UR4, UR5, UR4, 0x18 ;  /* 0x0000000405047291 */ /* 0x002fd2000f8ec0ff */
[----:B------:R-:W1:Y:S04]  /*2cc0*/  LDS.64 R6, [UR4+0x18] ;  /* 0x00001804ff067984 */ /* 0x000e680008000a00 */
[----:B----4-:R-:W2:Y:S01]  /*2cd0*/  LDS.64 R12, [UR4+0x20] ;  /* 0x00002004ff0c7984 */ /* 0x010ea20008000a00 */
[----:B-1----:R-:W-:Y:S01]  /*2ce0*/  DSETP.GEU.AND P0, PT, |R2|, |R6|, PT ;  /* 0x400000060200722a */ /* 0x002fe20003f0e200 */
[----:B------:R-:W-:Y:S02]  /*2cf0*/  IMAD.MOV.U32 R4, RZ, RZ, R6 ;  /* 0x000000ffff047224 */ /* 0x000fe400078e0006 */
[----:B------:R-:W-:Y:S02]  /*2d00*/  IMAD.MOV.U32 R5, RZ, RZ, R7 ;  /* 0x000000ffff057224 */ /* 0x000fe400078e0007 */
[----:B--2---:R-:W-:-:S02]  /*2d10*/  IMAD.MOV.U32 R11, RZ, RZ, R12 ;  /* 0x000000ffff0b7224 */ /* 0x004fc400078e000c */
        /* <DEDUP_REMOVED lines=16> */
.L_x_60:
[----:B------:R-:W-:Y:S05]  /*2e20*/  BSYNC.RECONVERGENT B1 ;  /* 0x0000000000017941 */ /* 0x000fea0003800200 */
.L_x_59:
[----:B------:R-:W-:Y:S01]  /*2e30*/  UISETP.GE.AND UP0, UPT, UR6, 0x41, UPT ;  /* 0x000000410600788c */ /* 0x000fe2000bf06270 */
[----:B0-----:R-:W-:Y:S02]  /*2e40*/  IMAD.MOV.U32 R9, RZ, RZ, R11 ;  /* 0x000000ffff097224 */ /* 0x001fe400078e000b */
[----:B------:R-:W-:Y:S02]  /*2e50*/  IMAD.MOV.U32 R0, RZ, RZ, R8 ;  /* 0x000000ffff007224 */ /* 0x000fe400078e0008 */
[----:B------:R-:W-:Y:S02]  /*2e60*/  IMAD.MOV.U32 R2, RZ, RZ, R4 ;  /* 0x000000ffff027224 */ /* 0x000fe400078e0004 */
[----:B------:R-:W-:Y:S02]  /*2e70*/  IMAD.MOV.U32 R3, RZ, RZ, R5 ;  /* 0x000000ffff037224 */ /* 0x000fe400078e0005 */
[----:B------:R-:W-:Y:S05]  /*2e80*/  BRA.U !UP0, `(.L_x_61) ;  /* 0x00000001086c7547 */ /* 0x000fea000b800000 */
[----:B------:R-:W0:Y:S01]  /*2e90*/  S2UR UR5, SR_CgaCtaId ;  /* 0x00000000000579c3 */ /* 0x000e220000008800 */
[----:B------:R-:W-:Y:S01]  /*2ea0*/  UMOV UR4, 0x400 ;  /* 0x0000040000047882 */ /* 0x000fe20000000000 */
[----:B------:R-:W-:Y:S01]  /*2eb0*/  BSSY.RECONVERGENT B1, `(.L_x_61) ;  /* 0x0000018000017945 */ /* 0x000fe20003800200 */
[----:B0-----:R-:W-:-:S09]  /*2ec0*/  ULEA UR4, UR5, UR4, 0x18 ;  /* 0x0000000405047291 */ /* 0x001fd2000f8ec0ff */
[----:B------:R-:W0:Y:S04]  /*2ed0*/  LDS.64 R6, [UR4+0x28] ;  /* 0x00002804ff067984 */ /* 0x000e280008000a00 */
[----:B----4-:R-:W1:Y:S01]  /*2ee0*/  LDS.64 R12, [UR4+0x30] ;  /* 0x00003004ff0c7984 */ /* 0x010e620008000a00 */
[----:B0-----:R-:W-:Y:S01]  /*2ef0*/  DSETP.GEU.AND P0, PT, |R4|, |R6|, PT ;  /* 0x400000060400722a */ /* 0x001fe20003f0e200 */
[----:B------:R-:W-:Y:S02]  /*2f00*/  IMAD.MOV.U32 R2, RZ, RZ, R6 ;  /* 0x000000ffff027224 */ /* 0x000fe400078e0006 */
[----:B------:R-:W-:Y:S02]  /*2f10*/  IMAD.MOV.U32 R3, RZ, RZ, R7 ;  /* 0x000000ffff037224 */ /* 0x000fe400078e0007 */
[----:B-1----:R-:W-:-:S02]  /*2f20*/  IMAD.MOV.U32 R9, RZ, RZ, R12 ;  /* 0x000000ffff097224 */ /* 0x002fc400078e000c */
        /* <DEDUP_REMOVED lines=16> */
.L_x_62:
[----:B------:R-:W-:Y:S05]  /*3030*/  BSYNC.RECONVERGENT B1 ;  /* 0x0000000000017941 */ /* 0x000fea0003800200 */
.L_x_61:
[----:B------:R-:W-:Y:S01]  /*3040*/  UISETP.GE.AND UP0, UPT, UR6, 0x61, UPT ;  /* 0x000000610600788c */ /* 0x000fe2000bf06270 */
[----:B------:R-:W-:Y:S02]  /*3050*/  IMAD.MOV.U32 R11, RZ, RZ, R9 ;  /* 0x000000ffff0b7224 */ /* 0x000fe400078e0009 */
        /* <DEDUP_REMOVED lines=30> */
.L_x_64:
[----:B------:R-:W-:Y:S05]  /*3240*/  BSYNC.RECONVERGENT B1 ;  /* 0x0000000000017941 */ /* 0x000fea0003800200 */
.L_x_63:
        /* <DEDUP_REMOVED lines=32> */
.L_x_66:
[----:B------:R-:W-:Y:S05]  /*3450*/  BSYNC.RECONVERGENT B1 ;  /* 0x0000000000017941 */ /* 0x000fea0003800200 */
.L_x_65:
        /* <DEDUP_REMOVED lines=32> */
.L_x_68:
[----:B------:R-:W-:Y:S05]  /*3660*/  BSYNC.RECONVERGENT B1 ;  /* 0x0000000000017941 */ /* 0x000fea0003800200 */
.L_x_67:
        /* <DEDUP_REMOVED lines=32> */
.L_x_70:
[----:B------:R-:W-:Y:S05]  /*3870*/  BSYNC.RECONVERGENT B1 ;  /* 0x0000000000017941 */ /* 0x000fea0003800200 */
.L_x_69:
[----:B------:R-:W-:Y:S01]  /*3880*/  UISETP.GE.AND UP0, UPT, UR6, 0xe1, UPT ;  /* 0x000000e10600788c */ /* 0x000fe2000bf06270 */
[----:B------:R-:W-:Y:S02]  /*3890*/  IMAD.MOV.U32 R14, RZ, RZ, R9 ;  /* 0x000000ffff0e7224 */ /* 0x000fe400078e0009 */
[----:B------:R-:W-:Y:S02]  /*38a0*/  IMAD.MOV.U32 R15, RZ, RZ, R0 ;  /* 0x000000ffff0f7224 */ /* 0x000fe400078e0000 */
[----:B------:R-:W-:Y:S02]  /*38b0*/  IMAD.MOV.U32 R2, RZ, RZ, R6 ;  /* 0x000000ffff027224 */ /* 0x000fe400078e0006 */
[----:B------:R-:W-:Y:S02]  /*38c0*/  IMAD.MOV.U32 R3, RZ, RZ, R7 ;  /* 0x000000ffff037224 */ /* 0x000fe400078e0007 */
[----:B------:R-:W-:Y:S05]  /*38d0*/  BRA.U !UP0, `(.L_x_34) ;  /* 0x0000003108e07547 */ /* 0x000fea000b800000 */
[----:B------:R-:W0:Y:S01]  /*38e0*/  S2UR UR5, SR_CgaCtaId ;  /* 0x00000000000579c3 */ /* 0x000e220000008800 */
[----:B------:R-:W-:Y:S02]  /*38f0*/  UMOV UR4, 0x400 ;  /* 0x0000040000047882 */ /* 0x000fe40000000000 */
[----:B0-----:R-:W-:-:S09]  /*3900*/  ULEA UR4, UR5, UR4, 0x18 ;  /* 0x0000000405047291 */ /* 0x001fd2000f8ec0ff */
[----:B------:R-:W0:Y:S04]  /*3910*/  LDS.64 R4, [UR4+0x78] ;  /* 0x00007804ff047984 */ /* 0x000e280008000a00 */
[----:B------:R-:W1:Y:S01]  /*3920*/  LDS.64 R10, [UR4+0x80] ;  /* 0x00008004ff0a7984 */ /* 0x000e620008000a00 */
        /* <DEDUP_REMOVED lines=21> */
.L_x_2:
[----:B------:R-:W1:Y:S01]  /*3a80*/  S2R R0, SR_TID.X ;  /* 0x0000000000007919 */ /* 0x000e620000002100 */
[----:B------:R-:W1:Y:S02]  /*3a90*/  LDC.64 R2, c[0x0][0x380] ;  /* 0x0000e000ff027b82 */ /* 0x000e640000000a00 */
[----:B-1----:R-:W-:-:S05]  /*3aa0*/  IMAD.WIDE.U32 R18, R0, 0x10, R2 ;  /* 0x0000001000127825 */ /* 0x002fca00078e0002 */
[----:B0-----:R-:W2:Y:S04]  /*3ab0*/  LDG.E.64.CONSTANT R20, desc[UR10][R18.64] ;  /* 0x0000000a12147981 */ /* 0x001ea8000c1e9b00 */
[----:B------:R-:W2:Y:S04]  /*3ac0*/  LDG.E.64.CONSTANT R14, desc[UR10][R18.64+0x1000] ;  /* 0x0010000a120e7981 */ /* 0x000ea8000c1e9b00 */
[----:B------:R-:W3:Y:S04]  /*3ad0*/  LDG.E.64.CONSTANT R12, desc[UR10][R18.64+0x8] ;  /* 0x0000080a120c7981 */ /* 0x000ee8000c1e9b00 */
[----:B------:R-:W3:Y:S04]  /*3ae0*/  LDG.E.64.CONSTANT R10, desc[UR10][R18.64+0x1008] ;  /* 0x0010080a120a7981 */ /* 0x000ee8000c1e9b00 */
[----:B------:R-:W4:Y:S04]  /*3af0*/  LDG.E.64.CONSTANT R8, desc[UR10][R18.64+0x2000] ;  /* 0x0020000a12087981 */ /* 0x000f28000c1e9b00 */
[----:B------:R-:W5:Y:S04]  /*3b00*/  LDG.E.64.CONSTANT R6, desc[UR10][R18.64+0x2008] ;  /* 0x0020080a12067981 */ /* 0x000f68000c1e9b00 */
[----:B------:R-:W5:Y:S04]  /*3b10*/  LDG.E.64.CONSTANT R4, desc[UR10][R18.64+0x3000] ;  /* 0x0030000a12047981 */ /* 0x000f68000c1e9b00 */
[----:B------:R-:W5:Y:S04]  /*3b20*/  LDG.E.64.CONSTANT R2, desc[UR10][R18.64+0x3008] ;  /* 0x0030080a12027981 */ /* 0x000f68000c1e9b00 */
[----:B------:R-:W5:Y:S04]  /*3b30*/  LDG.E.64.CONSTANT R16, desc[UR10][R18.64+0x4000] ;  /* 0x0040000a12107981 */ /* 0x000f68000c1e9b00 */
[----:B------:R-:W5:Y:S01]  /*3b40*/  LDG.E.64.CONSTANT R22, desc[UR10][R18.64+0x4008] ;  /* 0x0040080a12167981 */ /* 0x000f62000c1e9b00 */
[----:B------:R-:W-:Y:S01]  /*3b50*/  UISETP.GE.U32.AND UP0, UPT, UR8, 0xa00, UPT ;  /* 0x00000a000800788c */ /* 0x000fe2000bf06070 */
[----:B--2---:R-:W-:-:S14]  /*3b60*/  DSETP.GEU.AND P2, PT, |R20|, |R14|, PT ;  /* 0x4000000e1400722a */ /* 0x004fdc0003f4e200 */
[----:B---3--:R-:W-:-:S04]  /*3b70*/  @P2 ISETP.GE.U32.AND P0, PT, R12, R10, PT ;  /* 0x0000000a0c00220c */ /* 0x008fc80003f06070 */
[----:B------:R-:W-:-:S13]  /*3b80*/  @P2 ISETP.GE.AND.EX P0, PT, R13, R11, PT, P0 ;  /* 0x0000000b0d00220c */ /* 0x000fda0003f06300 */
[----:B------:R-:W-:-:S06]  /*3b90*/  @P2 DSETP.LT.OR P0, PT, |R14|, |R20|, !P0 ;  /* 0x400000140e00222a */ /* 0x000fcc0004701600 */
[----:B------:R-:W-:Y:S02]  /*3ba0*/  @P2 FSEL R20, R20, R14, P0 ;  /* 0x0000000e14142208 */ /* 0x000fe40000000000 */
[----:B------:R-:W-:Y:S02]  /*3bb0*/  @P2 FSEL R21, R21, R15, P0 ;  /* 0x0000000f15152208 */ /* 0x000fe40000000000 */
[----:B------:R-:W-:Y:S01]  /*3bc0*/  @P2 SEL R10, R12, R10, P0 ;  /* 0x0000000a0c0a2207 */ /* 0x000fe20000000000 */
[----:B------:R-:W-:Y:S01]  /*3bd0*/  @P2 IMAD.MOV.U32 R14, RZ, RZ, R20 ;  /* 0x000000ffff0e2224 */ /* 0x000fe200078e0014 */
[----:B------:R-:W-:Y:S01]  /*3be0*/  @P2 SEL R11, R13, R11, P0 ;  /* 0x0000000b0d0b2207 */ /* 0x000fe20000000000 */
[----:B------:R-:W-:-:S06]  /*3bf0*/  @P2 IMAD.MOV.U32 R15, RZ, RZ, R21 ;  /* 0x000000ffff0f2224 */ /* 0x000fcc00078e0015 */
[----:B----4-:R-:W-:-:S14]  /*3c00*/  DSETP.GEU.AND P1, PT, |R14|, |R8|, PT ;  /* 0x400000080e00722a */ /* 0x010fdc0003f2e200 */
[----:B-----5:R-:W-:-:S04]  /*3c10*/  @P1 ISETP.GE.U32.AND P0, PT, R10, R6, PT ;  /* 0x000000060a00120c */ /* 0x020fc80003f06070 */
        /* <DEDUP_REMOVED lines=8> */
[----:B------:R-:W-:-:S14]  /*3ca0*/  DSETP.GEU.AND P2, PT, |R8|, |R4|, PT ;  /* 0x400000040800722a */ /* 0x000fdc0003f4e200 */
[----:B------:R-:W-:-:S04]  /*3cb0*/  @P2 ISETP.GE.U32.AND P0, PT, R6, R2, PT ;  /* 0x000000020600220c */ /* 0x000fc80003f06070 */
        /* <DEDUP_REMOVED lines=15> */
[----:B------:R-:W-:Y:S01]  /*3db0*/  IMAD.MOV.U32 R2, RZ, RZ, RZ ;  /* 0x000000ffff027224 */ /* 0x000fe200078e00ff */
[----:B------:R-:W-:Y:S01]  /*3dc0*/  @P1 SEL R23, R3, R23, P0 ;  /* 0x0000001703171207 */ /* 0x000fe20000000000 */
[----:B------:R-:W-:Y:S02]  /*3dd0*/  IMAD.MOV.U32 R3, RZ, RZ, 0x500 ;  /* 0x00000500ff037424 */ /* 0x000fe400078e00ff */
[----:B------:R-:W-:Y:S02]  /*3de0*/  @P1 IMAD.MOV.U32 R16, RZ, RZ, R4 ;  /* 0x000000ffff101224 */ /* 0x000fe400078e0004 */
[----:B------:R-:W-:Y:S01]  /*3df0*/  @P1 IMAD.MOV.U32 R17, RZ, RZ, R5 ;  /* 0x000000ffff111224 */ /* 0x000fe200078e0005 */
[----:B------:R-:W-:Y:S06]  /*3e00*/  BRA.U !UP0, `(.L_x_71) ;  /* 0x0000000d08987547 */ /* 0x000fec000b800000 */
[----:B------:R-:W-:Y:S01]  /*3e10*/  UIADD3 UR9, UP0, UPT, UR8, -0xa00, URZ ;  /* 0xfffff60008097890 */ /* 0x000fe2000ff1e0ff */
[----:B------:R-:W-:Y:S02]  /*3e20*/  IMAD.MOV.U32 R3, RZ, RZ, 0x500 ;  /* 0x00000500ff037424 */ /* 0x000fe400078e00ff */
[----:B------:R-:W-:Y:S01]  /*3e30*/  IMAD.MOV.U32 R2, RZ, RZ, RZ ;  /* 0x000000ffff027224 */ /* 0x000fe200078e00ff */
[----:B------:R-:W-:Y:S02]  /*3e40*/  ULEA.HI.X.SX32 UR8, UR8, 0xffffffff, 0x1, UP0 ;  /* 0xffffffff08087891 */ /* 0x000fe400080f0eff */
[----:B------:R-:W-:Y:S02]  /*3e50*/  UIMAD.WIDE.U32 UR12, UR9, -0x33333333, URZ ;  /* 0xcccccccd090c78a5 */ /* 0x000fe4000f8e00ff */
[----:B------:R-:W-:Y:S02]  /*3e60*/  UIMAD.WIDE.U32 UR4, UR8, -0x33333333, URZ ;  /* 0xcccccccd080478a5 */ /* 0x000fe4000f8e00ff */
[----:B------:R-:W-:-:S02]  /*3e70*/  UISETP.GE.U32.AND UP1, UPT, UR9, 0x500, UPT ;  /* 0x000005000900788c */ /* 0x000fc4000bf26070 */
[----:B------:R-:W-:Y:S02]  /*3e80*/  UIMAD.WIDE.U32 UR4, UP0, UR9, -0x33333334, UR4 ;  /* 0xcccccccc090478a5 */ /* 0x000fe4000f800004 */
[----:B------:R-:W-:Y:S02]  /*3e90*/  UISETP.GE.U32.AND.EX UP1, UPT, UR8, URZ, UPT, UP1 ;  /* 0x000000ff0800728c */ /* 0x000fe4000bf26110 */
[----:B------:R-:W-:Y:S02]  /*3ea0*/  UIADD3.X UR7, UPT, UPT, URZ, URZ, URZ, UP0, !UPT ;  /* 0x000000ffff077290 */ /* 0x000fe400087fe4ff */
[----:B------:R-:W-:Y:S01]  /*3eb0*/  UIADD3 URZ, UP0, UPT, UR13, UR4, URZ ;  /* 0x000000040dff7290 */ /* 0x000fe2000ff1e0ff */
[----:B------:R-:W-:-:S03]  /*3ec0*/  UMOV UR6, UR5 ;  /* 0x0000000500067c82 */ /* 0x000fc60008000000 */
[----:B------:R-:W-:-:S04]  /*3ed0*/  UIMAD.WIDE.U32.X UR4, UR8, -0x33333334, UR6, UP0 ;  /* 0xcccccccc080478a5 */ /* 0x000fc800080e0406 */
[----:B------:R-:W-:-:S04]  /*3ee0*/  USHF.R.U64 UR6, UR4, 0xa, UR5 ;  /* 0x0000000a04067899 */ /* 0x000fc80008001205 */
[----:B------:R-:W-:-:S04]  /*3ef0*/  ULOP3.LUT UR7, UR6, 0x1, URZ, 0xc0, !UPT ;  /* 0x0000000106077892 */ /* 0x000fc8000f8ec0ff */
[----:B------:R-:W-:-:S04]  /*3f00*/  UISETP.NE.U32.AND UP0, UPT, UR7, 0x1, UPT ;  /* 0x000000010700788c */ /* 0x000fc8000bf05070 */
[----:B------:R-:W-:Y:S01]  /*3f10*/  UISETP.NE.U32.AND.EX UP0, UPT, URZ, URZ, UPT, UP0 ;  /* 0x000000ffff00728c */ /* 0x000fe2000bf05100 */
[----:B------:R-:W-:Y:S10]  /*3f20*/  BRA.U !UP1, `(.L_x_72) ;  /* 0x00000009093c7547 */ /* 0x000ff4000b800000 */
[----:B------:R-:W0:Y:S01]  /*3f30*/  LDCU.64 UR8, c[0x0][0x380] ;  /* 0x00007000ff0877ac */ /* 0x000e220008000a00 */
[----:B------:R-:W-:Y:S02]  /*3f40*/  IMAD.MOV.U32 R3, RZ, RZ, 0x500 ;  /* 0x00000500ff037424 */ /* 0x000fe400078e00ff */
[----:B------:R-:W-:Y:S01]  /*3f50*/  IMAD.MOV.U32 R2, RZ, RZ, RZ ;  /* 0x000000ffff027224 */ /* 0x000fe200078e00ff */
[----:B------:R-:W-:-:S04]  /*3f60*/  UIADD3 UR4, UP1, UPT, UR6, 0x1, URZ ;  /* 0x0000000106047890 */ /* 0x000fc8000ff3e0ff */
[----:B------:R-:W-:Y:S02]  /*3f70*/  ULEA.HI.X UR5, UR5, URZ, URZ, 0x16, UP1 ;  /* 0x000000ff05057291 */ /* 0x000fe400088fb4ff */
[----:B------:R-:W-:Y:S02]  /*3f80*/  ULOP3.LUT UR4, UR4, 0xfffffffe, URZ, 0xc0, !UPT ;  /* 0xfffffffe04047892 */ /* 0x000fe4000f8ec0ff */
[----:B------:R-:W-:Y:S01]  /*3f90*/  ULOP3.LUT UR5, UR5, 0x7fffff, URZ, 0xc0, !UPT ;  /* 0x007fffff05057892 */ /* 0x000fe2000f8ec0ff */
[----:B0-----:R-:W-:-:S04]  /*3fa0*/  LEA R6, P0, R0, UR8, 0x4 ;  /* 0x0000000800067c11 */ /* 0x001fc8000f8020ff */
[----:B------:R-:W-:Y:S02]  /*3fb0*/  IADD3 R6, P1, PT, R6, 0xe008, RZ ;  /* 0x0000e00806067810 */ /* 0x000fe40007f3e0ff */
[----:B------:R-:W-:-:S05]  /*3fc0*/  LEA.HI.X R5, R0, UR9, RZ, 0x4, P0 ;  /* 0x0000000900057c11 */ /* 0x000fca00080f24ff */
[----:B------:R-:W-:-:S07]  /*3fd0*/  IMAD.X R5, RZ, RZ, R5, P1 ;  /* 0x000000ffff057224 */ /* 0x000fce00008e0605 */
.L_x_73:
[----:B------:R-:W-:-:S05]  /*3fe0*/  IMAD.MOV.U32 R4, RZ, RZ, R6 ;  /* 0x000000ffff047224 */ /* 0x000fca00078e0006 */
[----:B------:R-:W2:Y:S04]  /*3ff0*/  LDG.E.64.CONSTANT R12, desc[UR10][R4.64+-0x9008] ;  /* 0xff6ff80a040c7981 */ /* 0x000ea8000c1e9b00 */
[----:B------:R-:W3:Y:S04]  /*4000*/  LDG.E.64.CONSTANT R8, desc[UR10][R4.64+-0x9000] ;  /* 0xff70000a04087981 */ /* 0x000ee8000c1e9b00 */
[----:B------:R-:W4:Y:S04]  /*4010*/  LDG.E.64.CONSTANT R10, desc[UR10][R4.64+-0x8008] ;  /* 0xff7ff80a040a7981 */ /* 0x000f28000c1e9b00 */
[----:B------:R-:W5:Y:S04]  /*4020*/  LDG.E.64.CONSTANT R6, desc[UR10][R4.64+-0x8000] ;  /* 0xff80000a04067981 */ /* 0x000f68000c1e9b00 */
[----:B------:R-:W5:Y:S04]  /*4030*/  LDG.E.64.CONSTANT R26, desc[UR10][R4.64+-0x7008] ;  /* 0xff8ff80a041a7981 */ /* 0x000f68000c1e9b00 */
[----:B------:R-:W5:Y:S04]  /*4040*/  LDG.E.64.CONSTANT R24, desc[UR10][R4.64+-0x7000] ;  /* 0xff90000a04187981 */ /* 0x000f68000c1e9b00 */
[----:B------:R-:W5:Y:S04]  /*4050*/  LDG.E.64.CONSTANT R20, desc[UR10][R4.64+-0x6008] ;  /* 0xff9ff80a04147981 */ /* 0x000f68000c1e9b00 */
[----:B------:R-:W5:Y:S01]  /*4060*/  LDG.E.64.CONSTANT R18, desc[UR10][R4.64+-0x6000] ;  /* 0xffa0000a04127981 */ /* 0x000f62000c1e9b00 */
[----:B--2---:R-:W-:-:S14]  /*4070*/  DSETP.GEU.AND P2, PT, |R16|, |R12|, PT ;  /* 0x4000000c1000722a */ /* 0x004fdc0003f4e200 */
[----:B---3--:R-:W-:-:S04]  /*4080*/  @P2 ISETP.GE.U32.AND P0, PT, R22, R8, PT ;  /* 0x000000081600220c */ /* 0x008fc80003f06070 */
[----:B------:R-:W-:-:S13]  /*4090*/  @P2 ISETP.GE.AND.EX P0, PT, R23, R9, PT, P0 ;  /* 0x000000091700220c */ /* 0x000fda0003f06300 */
[----:B------:R-:W-:-:S06]  /*40a0*/  @P2 DSETP.LT.OR P0, PT, |R12|, |R16|, !P0 ;  /* 0x400000100c00222a */ /* 0x000fcc0004701600 */
[----:B------:R-:W-:Y:S02]  /*40b0*/  @P2 FSEL R17, R17, R13, P0 ;  /* 0x0000000d11112208 */ /* 0x000fe40000000000 */
[----:B------:R-:W-:-:S03]  /*40c0*/  @P2 FSEL R14, R16, R12, P0 ;  /* 0x0000000c100e2208 */ /* 0x000fc60000000000 */
[----:B------:R-:W-:Y:S02]  /*40d0*/  @P2 IMAD.MOV.U32 R13, RZ, RZ, R17 ;  /* 0x000000ffff0d2224 */ /* 0x000fe400078e0011 */
[----:B------:R-:W2:Y:S01]  /*40e0*/  LDG.E.64.CONSTANT R16, desc[UR10][R4.64+-0x5008] ;  /* 0xffaff80a04107981 */ /* 0x000ea2000c1e9b00 */
[----:B------:R-:W-:-:S03]  /*40f0*/  @P2 IMAD.MOV.U32 R12, RZ, RZ, R14 ;  /* 0x000000ffff0c2224 */ /* 0x000fc600078e000e */
[----:B------:R-:W3:Y:S03]  /*4100*/  LDG.E.64.CONSTANT R14, desc[UR10][R4.64+-0x5000] ;  /* 0xffb0000a040e7981 */ /* 0x000ee6000c1e9b00 */
[----:B----4-:R-:W-:Y:S01]  /*4110*/  DSETP.GEU.AND P1, PT, |R12|, |R10|, PT ;  /* 0x4000000a0c00722a */ /* 0x010fe20003f2e200 */
[----:B------:R-:W-:Y:S02]  /*4120*/  @P2 SEL R8, R22, R8, P0 ;  /* 0x0000000816082207 */ /* 0x000fe40000000000 */
[----:B------:R-:W-:Y:S02]  /*4130*/  @P2 SEL R9, R23, R9, P0 ;  /* 0x0000000917092207 */ /* 0x000fe40000000000 */
[----:B------:R-:W4:Y:S09]  /*4140*/  LDG.E.64.CONSTANT R22, desc[UR10][R4.64+-0x4008] ;  /* 0xffbff80a04167981 */ /* 0x000f32000c1e9b00 */
[----:B-----5:R-:W-:-:S04]  /*4150*/  @P1 ISETP.GE.U32.AND P0, PT, R8, R6, PT ;  /* 0x000000060800120c */ /* 0x020fc80003f06070 */
[----:B------:R-:W-:-:S13]  /*4160*/  @P1 ISETP.GE.AND.EX P0, PT, R9, R7, PT, P0 ;  /* 0x000000070900120c */ /* 0x000fda0003f06300 */
[----:B------:R-:W-:-:S06]  /*4170*/  @P1 DSETP.LT.OR P0, PT, |R10|, |R12|, !P0 ;  /* 0x4000000c0a00122a */ /* 0x000fcc0004701600 */
[----:B------:R-:W-:Y:S02]  /*4180*/  @P1 FSEL R12, R12, R10, P0 ;  /* 0x0000000a0c0c1208 */ /* 0x000fe40000000000 */
[----:B------:R-:W-:-:S03]  /*4190*/  @P1 FSEL R13, R13, R11, P0 ;  /* 0x0000000b0d0d1208 */ /* 0x000fc60000000000 */
[----:B------:R-:W-:Y:S02]  /*41a0*/  @P1 IMAD.MOV.U32 R10, RZ, RZ, R12 ;  /* 0x000000ffff0a1224 */ /* 0x000fe400078e000c */
[----:B------:R-:W-:Y:S02]  /*41b0*/  @P1 IMAD.MOV.U32 R11, RZ, RZ, R13 ;  /* 0x000000ffff0b1224 */ /* 0x000fe400078e000d */
[----:B------:R-:W5:Y:S04]  /*41c0*/  LDG.E.64.CONSTANT R12, desc[UR10][R4.64+-0x4000] ;  /* 0xffc0000a040c7981 */ /* 0x000f68000c1e9b00 */
[----:B------:R-:W-:Y:S01]  /*41d0*/  DSETP.GEU.AND P2, PT, |R10|, |R26|, PT ;  /* 0x4000001a0a00722a */ /* 0x000fe20003f4e200 */
[----:B------:R-:W-:Y:S02]  /*41e0*/  @P1 SEL R6, R8, R6, P0 ;  /* 0x0000000608061207 */ /* 0x000fe40000000000 */
[----:B------:R-:W-:-:S11]  /*41f0*/  @P1 SEL R7, R9, R7, P0 ;  /* 0x0000000709071207 */ /* 0x000fd60000000000 */
[----:B------:R-:W-:-:S04]  /*4200*/  @P2 ISETP.GE.U32.AND P0, PT, R6, R24, PT ;  /* 0x000000180600220c */ /* 0x000fc80003f06070 */
[----:B------:R-:W-:-:S13]  /*4210*/  @P2 ISETP.GE.AND.EX P0, PT, R7, R25, PT, P0 ;  /* 0x000000190700220c */ /* 0x000fda0003f06300 */
[----:B------:R-:W-:-:S06]  /*4220*/  @P2 DSETP.LT.OR P0, PT, |R26|, |R10|, !P0 ;  /* 0x4000000a1a00222a */ /* 0x000fcc0004701600 */
[----:B------:R-:W-:Y:S02]  /*4230*/  @P2 FSEL R8, R10, R26, P0 ;  /* 0x0000001a0a082208 */ /* 0x000fe40000000000 */
[----:B------:R-:W-:-:S03]  /*4240*/  @P2 FSEL R11, R11, R27, P0 ;  /* 0x0000001b0b0b2208 */ /* 0x000fc60000000000 */
[----:B------:R-:W-:Y:S02]  /*4250*/  @P2 IMAD.MOV.U32 R26, RZ, RZ, R8 ;  /* 0x000000ffff1a2224 */ /* 0x000fe400078e0008 */
[----:B------:R-:W-:Y:S01]  /*4260*/  @P2 IMAD.MOV.U32 R27, RZ, RZ, R11 ;  /* 0x000000ffff1b2224 */ /* 0x000fe200078e000b */
[----:B------:R-:W5:Y:S04]  /*4270*/  LDG.E.64.CONSTANT R8, desc[UR10][R4.64+-0x3000] ;  /* 0xffd0000a04087981 */ /* 0x000f68000c1e9b00 */
[----:B------:R-:W5:Y:S01]  /*4280*/  LDG.E.64.CONSTANT R10, desc[UR10][R4.64+-0x3008] ;  /* 0xffcff80a040a7981 */ /* 0x000f62000c1e9b00 */
        /* <DEDUP_REMOVED lines=10> */
[----:B------:R-:W5:Y:S01]  /*4330*/  LDG.E.64.CONSTANT R6, desc[UR10][R4.64+-0x2008] ;  /* 0xffdff80a04067981 */ /* 0x000f62000c1e9b00 */
[----:B------:R-:W-:Y:S02]  /*4340*/  @P1 SEL R18, R24, R18, P0 ;  /* 0x0000001218121207 */ /* 0x000fe40000000000 */
[----:B------:R-:W-:Y:S02]  /*4350*/  @P1 SEL R19, R25, R19, P0 ;  /* 0x0000001319131207 */ /* 0x000fe40000000000 */
        /* <DEDUP_REMOVED lines=8> */
[----:B------:R-:W-:Y:S02]  /*43e0*/  @P2 IMAD.MOV.U32 R17, RZ, RZ, R21 ;  /* 0x000000ffff112224 */ /* 0x000fe400078e0015 */
[----:B------:R-:W2:Y:S04]  /*43f0*/  LDG.E.64.CONSTANT R20, desc[UR10][R4.64+-0x1008] ;  /* 0xffeff80a04147981 */ /* 0x000ea8000c1e9b00 */
[----:B----4-:R-:W-:Y:S01]  /*4400*/  DSETP.GEU.AND P1, PT, |R16|, |R22|, PT ;  /* 0x400000161000722a */ /* 0x010fe20003f2e200 */
[----:B------:R-:W-:Y:S02]  /*4410*/  @P2 SEL R14, R18, R14, P0 ;  /* 0x0000000e120e2207 */ /* 0x000fe40000000000 */
[----:B------:R-:W-:-:S02]  /*4420*/  @P2 SEL R15, R19, R15, P0 ;  /* 0x0000000f130f2207 */ /* 0x000fc40000000000 */
[----:B------:R-:W3:Y:S09]  /*4430*/  LDG.E.64.CONSTANT R18, desc[UR10][R4.64+-0x1000] ;  /* 0xfff0000a04127981 */ /* 0x000ef2000c1e9b00 */
[----:B-----5:R-:W-:-:S04]  /*4440*/  @P1 ISETP.GE.U32.AND P0, PT, R14, R12, PT ;  /* 0x0000000c0e00120c */ /* 0x020fc80003f06070 */
[----:B------:R-:W-:Y:S01]  /*4450*/  @P1 ISETP.GE.AND.EX P0, PT, R15, R13, PT, P0 ;  /* 0x0000000d0f00120c */ /* 0x000fe20003f06300 */
[----:B------:R-:W-:Y:S02]  /*4460*/  IMAD.MOV.U32 R26, RZ, RZ, R22 ;  /* 0x000000ffff1a7224 */ /* 0x000fe400078e0016 */
[----:B------:R-:W-:-:S10]  /*4470*/  IMAD.MOV.U32 R27, RZ, RZ, R23 ;  /* 0x000000ffff1b7224 */ /* 0x000fd400078e0017 */
[----:B------:R-:W-:Y:S01]  /*4480*/  @P1 DSETP.LT.OR P0, PT, |R22|, |R16|, !P0 ;  /* 0x400000101600122a */ /* 0x000fe20004701600 */
[----:B------:R-:W4:Y:S05]  /*4490*/  LDG.E.64.CONSTANT R22, desc[UR10][R4.64] ;  /* 0x0000000a04167981 */ /* 0x000f2a000c1e9b00 */
        /* <DEDUP_REMOVED lines=14> */
[----:B------:R-:W-:-:S06]  /*4580*/  @P2 IMAD.MOV.U32 R11, RZ, RZ, R27 ;  /* 0x000000ffff0b2224 */ /* 0x000fcc00078e001b */
        /* <DEDUP_REMOVED lines=10> */
[----:B------:R-:W-:Y:S02]  /*4630*/  @P1 SEL R24, R8, R24, P0 ;  /* 0x0000001808181207 */ /* 0x000fe40000000000 */
[----:B------:R-:W-:Y:S01]  /*4640*/  @P1 SEL R25, R9, R25, P0 ;  /* 0x0000001909191207 */ /* 0x000fe20000000000 */
[----:B------:R-:W-:-:S04]  /*4650*/  UIADD3 UR4, UP1, UPT, UR4, -0x2, URZ ;  /* 0xfffffffe04047890 */ /* 0x000fc8000ff3e0ff */
[----:B------:R-:W-:Y:S02]  /*4660*/  UIADD3.X UR5, UPT, UPT, UR5, -0x1, URZ, UP1, !UPT ;  /* 0xffffffff05057890 */ /* 0x000fe40008ffe4ff */
[----:B------:R-:W-:-:S04]  /*4670*/  UISETP.NE.U32.AND UP1, UPT, UR4, URZ, UPT ;  /* 0x000000ff0400728c */ /* 0x000fc8000bf25070 */
[----:B------:R-:W-:Y:S01]  /*4680*/  UISETP.NE.AND.EX UP1, UPT, UR5, URZ, UPT, UP1 ;  /* 0x000000ff0500728c */ /* 0x000fe2000bf25310 */
[----:B--2---:R-:W-:-:S14]  /*4690*/  DSETP.GEU.AND P2, PT, |R6|, |R20|, PT ;  /* 0x400000140600722a */ /* 0x004fdc0003f4e200 */
[----:B---3--:R-:W-:-:S04]  /*46a0*/  @P2 ISETP.GE.U32.AND P0, PT, R24, R18, PT ;  /* 0x000000121800220c */ /* 0x008fc80003f06070 */
[----:B------:R-:W-:-:S13]  /*46b0*/  @P2 ISETP.GE.AND.EX P0, PT, R25, R19, PT, P0 ;  /* 0x000000131900220c */ /* 0x000fda0003f06300 */
[----:B------:R-:W-:-:S06]  /*46c0*/  @P2 DSETP.LT.OR P0, PT, |R20|, |R6|, !P0 ;  /* 0x400000061400222a */ /* 0x000fcc0004701600 */
[----:B------:R-:W-:Y:S02]  /*46d0*/  @P2 FSEL R6, R6, R20, P0 ;  /* 0x0000001406062208 */ /* 0x000fe40000000000 */
[----:B------:R-:W-:-:S03]  /*46e0*/  @P2 FSEL R7, R7, R21, P0 ;  /* 0x0000001507072208 */ /* 0x000fc60000000000 */
[----:B------:R-:W-:Y:S02]  /*46f0*/  @P2 IMAD.MOV.U32 R20, RZ, RZ, R6 ;  /* 0x000000ffff142224 */ /* 0x000fe400078e0006 */
[----:B------:R-:W-:-:S06]  /*4700*/  @P2 IMAD.MOV.U32 R21, RZ, RZ, R7 ;  /* 0x000000ffff152224 */ /* 0x000fcc00078e0007 */
[----:B-----5:R-:W-:Y:S01]  /*4710*/  DSETP.GEU.AND P1, PT, |R20|, |R16|, PT ;  /* 0x400000101400722a */ /* 0x020fe20003f2e200 */
[----:B------:R-:W-:Y:S02]  /*4720*/  @P2 SEL R18, R24, R18, P0 ;  /* 0x0000001218122207 */ /* 0x000fe40000000000 */
[----:B------:R-:W-:-:S11]  /*4730*/  @P2 SEL R19, R25, R19, P0 ;  /* 0x0000001319132207 */ /* 0x000fd60000000000 */
[----:B----4-:R-:W-:-:S04]  /*4740*/  @P1 ISETP.GE.U32.AND P0, PT, R18, R22, PT ;  /* 0x000000161200120c */ /* 0x010fc80003f06070 */
[----:B------:R-:W-:Y:S02]  /*4750*/  @P1 ISETP.GE.AND.EX P0, PT, R19, R23, PT, P0 ;  /* 0x000000171300120c */ /* 0x000fe40003f06300 */
[----:B------:R-:W-:-:S05]  /*4760*/  IADD3 R6, P2, PT, R4, 0xa000, RZ ;  /* 0x0000a00004067810 */ /* 0x000fca0007f5e0ff */
[----:B------:R-:W-:-:S06]  /*4770*/  IMAD.X R5, RZ, RZ, R5, P2 ;  /* 0x000000ffff057224 */ /* 0x000fcc00010e0605 */
[----:B------:R-:W-:Y:S01]  /*4780*/  @P1 DSETP.LT.OR P0, PT, |R16|, |R20|, !P0 ;  /* 0x400000141000122a */ /* 0x000fe20004701600 */
[----:B------:R-:W-:-:S05]  /*4790*/  IADD3 R3, P2, PT, R3, 0xa00, RZ ;  /* 0x00000a0003037810 */ /* 0x000fca0007f5e0ff */
[----:B------:R-:W-:Y:S02]  /*47a0*/  @P1 FSEL R4, R20, R16, P0 ;  /* 0x0000001014041208 */ /* 0x000fe40000000000 */
[----:B------:R-:W-:Y:S01]  /*47b0*/  @P1 FSEL R21, R21, R17, P0 ;  /* 0x0000001115151208 */ /* 0x000fe20000000000 */
[----:B------:R-:W-:Y:S01]  /*47c0*/  IMAD.X R2, RZ, RZ, R2, P2 ;  /* 0x000000ffff027224 */ /* 0x000fe200010e0602 */
[----:B------:R-:W-:Y:S01]  /*47d0*/  @P1 SEL R22, R18, R22, P0 ;  /* 0x0000001612161207 */ /* 0x000fe20000000000 */
[----:B------:R-:W-:Y:S01]  /*47e0*/  @P1 IMAD.MOV.U32 R16, RZ, RZ, R4 ;  /* 0x000000ffff101224 */ /* 0x000fe200078e0004 */
[----:B------:R-:W-:Y:S01]  /*47f0*/  @P1 SEL R23, R19, R23, P0 ;  /* 0x0000001713171207 */ /* 0x000fe20000000000 */
[----:B------:R-:W-:Y:S01]  /*4800*/  @P1 IMAD.MOV.U32 R17, RZ, RZ, R21 ;  /* 0x000000ffff111224 */ /* 0x000fe200078e0015 */
[----:B------:R-:W-:Y:S06]  /*4810*/  BRA.U UP1, `(.L_x_73) ;  /* 0xfffffff501f07547 */ /* 0x000fec000b83ffff */
.L_x_72:
[----:B------:R-:W-:Y:S05]  /*4820*/  BRA.U !UP0, `(.L_x_71) ;  /* 0x0000000508107547 */ /* 0x000fea000b800000 */
[----:B------:R-:W0:Y:S02]  /*4830*/  LDC.64 R4, c[0x0][0x380] ;  /* 0x0000e000ff047b82 */ /* 0x000e240000000a00 */
[----:B0-----:R-:W-:-:S03]  /*4840*/  IMAD.WIDE.U32 R4, R0, 0x10, R4 ;  /* 0x0000001000047825 */ /* 0x001fc600078e0004 */
[----:B------:R-:W-:-:S04]  /*4850*/  LEA R24, P0, R3, R4, 0x4 ;  /* 0x0000000403187211 */ /* 0x000fc800078020ff */
[----:B------:R-:W-:-:S05]  /*4860*/  LEA.HI.X R25, R3, R5, R2, 0x4, P0 ;  /* 0x0000000503197211 */ /* 0x000fca00000f2402 */
[----:B------:R-:W2:Y:S04]  /*4870*/  LDG.E.64.CONSTANT R20, desc[UR10][R24.64] ;  /* 0x0000000a18147981 */ /* 0x000ea8000c1e9b00 */
[----:B------:R-:W3:Y:S04]  /*4880*/  LDG.E.64.CONSTANT R18, desc[UR10][R24.64+0x8] ;  /* 0x0000080a18127981 */ /* 0x000ee8000c1e9b00 */
[----:B------:R-:W4:Y:S04]  /*4890*/  LDG.E.64.CONSTANT R14, desc[UR10][R24.64+0x1000] ;  /* 0x0010000a180e7981 */ /* 0x000f28000c1e9b00 */
[----:B------:R-:W5:Y:S04]  /*48a0*/  LDG.E.64.CONSTANT R12, desc[UR10][R24.64+0x1008] ;  /* 0x0010080a180c7981 */ /* 0x000f68000c1e9b00 */
        /* <DEDUP_REMOVED lines=16> */
[----:B------:R-:W-:-:S11]  /*49b0*/  @P2 SEL R19, R23, R19, P0 ;  /* 0x0000001317132207 */ /* 0x000fd60000000000 */
[----:B-----5:R-:W-:-:S04]  /*49c0*/  @P1 ISETP.GE.U32.AND P0, PT, R18, R12, PT ;  /* 0x0000000c1200120c */ /* 0x020fc80003f06070 */
        /* <DEDUP_REMOVED lines=27> */
[----:B------:R-:W-:Y:S02]  /*4b80*/  @P1 SEL R5, R9, R5, P0 ;  /* 0x0000000509051207 */ /* 0x000fe40000000000 */
[----:B------:R-:W-:-:S05]  /*4b90*/  IADD3 R3, P1, PT, R3, 0x500, RZ ;  /* 0x0000050003037810 */ /* 0x000fca0007f3e0ff */
[----:B------:R-:W-:Y:S01]  /*4ba0*/  IMAD.X R2, RZ, RZ, R2, P1 ;  /* 0x000000ffff027224 */ /* 0x000fe200008e0602 */
[----:B--2---:R-:W-:-:S14]  /*4bb0*/  DSETP.GEU.AND P2, PT, |R6|, |R16|, PT ;  /* 0x400000100600722a */ /* 0x004fdc0003f4e200 */
[----:B------:R-:W-:-:S04]  /*4bc0*/  @P2 ISETP.GE.U32.AND P0, PT, R4, R26, PT ;  /* 0x0000001a0400220c */ /* 0x000fc80003f06070 */
[----:B------:R-:W-:-:S13]  /*4bd0*/  @P2 ISETP.GE.AND.EX P0, PT, R5, R27, PT, P0 ;  /* 0x0000001b0500220c */ /* 0x000fda0003f06300 */
[----:B------:R-:W-:-:S06]  /*4be0*/  @P2 DSETP.LT.OR P0, PT, |R16|, |R6|, !P0 ;  /* 0x400000061000222a */ /* 0x000fcc0004701600 */
[----:B------:R-:W-:Y:S02]  /*4bf0*/  @P2 FSEL R6, R6, R16, P0 ;  /* 0x0000001006062208 */ /* 0x000fe40000000000 */
[----:B------:R-:W-:Y:S02]  /*4c00*/  @P2 FSEL R7, R7, R17, P0 ;  /* 0x0000001107072208 */ /* 0x000fe40000000000 */
[----:B------:R-:W-:Y:S02]  /*4c10*/  @P2 SEL R26, R4, R26, P0 ;  /* 0x0000001a041a2207 */ /* 0x000fe40000000000 */
[----:B------:R-:W-:Y:S01]  /*4c20*/  @P2 SEL R27, R5, R27, P0 ;  /* 0x0000001b051b2207 */ /* 0x000fe20000000000 */
[----:B------:R-:W-:Y:S02]  /*4c30*/  @P2 IMAD.MOV.U32 R16, RZ, RZ, R6 ;  /* 0x000000ffff102224 */ /* 0x000fe400078e0006 */
[----:B------:R-:W-:Y:S02]  /*4c40*/  @P2 IMAD.MOV.U32 R17, RZ, RZ, R7 ;  /* 0x000000ffff112224 */ /* 0x000fe400078e0007 */
[----:B------:R-:W-:-:S02]  /*4c50*/  IMAD.MOV.U32 R22, RZ, RZ, R26 ;  /* 0x000000ffff167224 */ /* 0x000fc400078e001a */
[----:B------:R-:W-:-:S07]  /*4c60*/  IMAD.MOV.U32 R23, RZ, RZ, R27 ;  /* 0x000000ffff177224 */ /* 0x000fce00078e001b */
.L_x_71:
[----:B------:R-:W0:Y:S02]  /*4c70*/  LDCU UR4, c[0x0][0x390] ;  /* 0x00007200ff0477ac */ /* 0x000e240008000800 */
[----:B0-----:R-:W-:Y:S02]  /*4c80*/  USHF.R.S32.HI UR5, URZ, 0x1f, UR4 ;  /* 0x0000001fff057899 */ /* 0x001fe40008011404 */
[----:B------:R-:W-:-:S04]  /*4c90*/  ISETP.GE.U32.AND P0, PT, R3, UR4, PT ;  /* 0x0000000403007c0c */ /* 0x000fc8000bf06070 */
[----:B------:R-:W-:-:S13]  /*4ca0*/  ISETP.GE.AND.EX P0, PT, R2, UR5, PT, P0 ;  /* 0x0000000502007c0c */ /* 0x000fda000bf06300 */
[----:B------:R-:W-:Y:S05]  /*4cb0*/  @P0 BRA `(.L_x_74) ;  /* 0x00000008009c0947 */ /* 0x000fea0003800000 */
[----:B------:R-:W-:Y:S01]  /*4cc0*/  IADD3 R21, PT, PT, -R3, UR4, RZ ;  /* 0x0000000403157c10 */ /* 0x000fe2000fffe1ff */
[----:B------:R-:W-:Y:S03]  /*4cd0*/  BSSY.RECONVERGENT B1, `(.L_x_74) ;  /* 0x00000a5000017945 */ /* 0x000fe60003800200 */
[----:B------:R-:W-:-:S13]  /*4ce0*/  ISETP.GE.AND P0, PT, R0, R21, PT ;  /* 0x000000150000720c */ /* 0x000fda0003f06270 */
[----:B------:R-:W-:Y:S05]  /*4cf0*/  @P0 BRA `(.L_x_75) ;  /* 0x0000000800880947 */ /* 0x000fea0003800000 */
[----:B------:R-:W-:Y:S01]  /*4d00*/  LOP3.LUT R12, RZ, R0, RZ, 0x33, !PT ;  /* 0x00000000ff0c7212 */ /* 0x000fe200078e33ff */
[----:B------:R-:W-:Y:S01]  /*4d10*/  BSSY.RECONVERGENT B2, `(.L_x_76) ;  /* 0x0000032000027945 */ /* 0x000fe20003800200 */
[----:B------:R-:W-:Y:S02]  /*4d20*/  IMAD.MOV.U32 R20, RZ, RZ, R0 ;  /* 0x000000ffff147224 */ /* 0x000fe400078e0000 */
[----:B------:R-:W-:-:S04]  /*4d30*/  IADD3 R12, PT, PT, -R3, UR4, R12 ;  /* 0x00000004030c7c10 */ /* 0x000fc8000fffe10c */
[----:B------:R-:W-:-:S04]  /*4d40*/  LOP3.LUT R4, R12, 0x300, RZ, 0xc0, !PT ;  /* 0x000003000c047812 */ /* 0x000fc800078ec0ff */
[----:B------:R-:W-:-:S13]  /*4d50*/  ISETP.NE.AND P0, PT, R4, 0x300, PT ;  /* 0x000003000400780c */ /* 0x000fda0003f05270 */
[----:B------:R-:W-:Y:S05]  /*4d60*/  @!P0 BRA `(.L_x_77) ;  /* 0x0000000000b08947 */ /* 0x000fea0003800000 */
[----:B------:R-:W0:Y:S01]  /*4d70*/  LDCU.64 UR6, c[0x0][0x380] ;  /* 0x00007000ff0677ac */ /* 0x000e220008000a00 */
[----:B------:R-:W-:Y:S01]  /*4d80*/  IADD3 R5, P0, PT, R0, R3, RZ ;  /* 0x0000000300057210 */ /* 0x000fe20007f1e0ff */
[----:B------:R-:W-:Y:S01]  /*4d90*/  IMAD.MOV.U32 R20, RZ, RZ, R0 ;  /* 0x000000ffff147224 */ /* 0x000fe200078e0000 */
[----:B------:R-:W-:-:S03]  /*4da0*/  LEA.HI R4, R12, 0x1, RZ, 0x18 ;  /* 0x000000010c047811 */ /* 0x000fc600078fc0ff */
[----:B------:R-:W-:Y:S01]  /*4db0*/  IMAD.X R6, RZ, RZ, R2, P0 ;  /* 0x000000ffff067224 */ /* 0x000fe200000e0602 */
[----:B------:R-:W-:-:S05]  /*4dc0*/  LOP3.LUT R4, R4, 0x3, RZ, 0xc0, !PT ;  /* 0x0000000304047812 */ /* 0x000fca00078ec0ff */
[----:B------:R-:W-:Y:S01]  /*4dd0*/  IMAD.MOV R13, RZ, RZ, -R4 ;  /* 0x000000ffff0d7224 */ /* 0x000fe200078e0a04 */
[----:B0-----:R-:W-:-:S04]  /*4de0*/  LEA R14, P1, R5, UR6, 0x4 ;  /* 0x00000006050e7c11 */ /* 0x001fc8000f8220ff */
[----:B------:R-:W-:-:S09]  /*4df0*/  LEA.HI.X R5, R5, UR7, R6, 0x4, P1 ;  /* 0x0000000705057c11 */ /* 0x000fd200088f2406 */
.L_x_80:
[----:B------:R-:W-:-:S05]  /*4e00*/  IMAD.MOV.U32 R4, RZ, RZ, R14 ;  /* 0x000000ffff047224 */ /* 0x000fca00078e000e */
[----:B------:R-:W2:Y:S04]  /*4e10*/  LDG.E.64.CONSTANT R8, desc[UR10][R4.64] ;  /* 0x0000000a04087981 */ /* 0x000ea8000c1e9b00 */
[----:B------:R-:W3:Y:S01]  /*4e20*/  LDG.E.64.CONSTANT R6, desc[UR10][R4.64+0x8] ;  /* 0x0000080a04067981 */ /* 0x000ee2000c1e9b00 */
[----:B------:R-:W-:Y:S01]  /*4e30*/  VIADD R13, R13, 0x1 ;  /* 0x000000010d0d7836 */ /* 0x000fe20000000000 */
[----:B------:R-:W-:Y:S01]  /*4e40*/  BSSY.RECONVERGENT B3, `(.L_x_78) ;  /* 0x000001b000037945 */ /* 0x000fe20003800200 */
[----:B------:R-:W-:Y:S01]  /*4e50*/  IMAD.MOV.U32 R15, RZ, RZ, R22 ;  /* 0x000000ffff0f7224 */ /* 0x000fe200078e0016 */
        /* <DEDUP_REMOVED lines=25> */
.L_x_79:
[----:B------:R-:W-:Y:S05]  /*4ff0*/  BSYNC.RECONVERGENT B3 ;  /* 0x0000000000037941 */ /* 0x000fea0003800200 */
.L_x_78:
[----:B------:R-:W-:Y:S02]  /*5000*/  IMAD.X R5, RZ, RZ, R5, P3 ;  /* 0x000000ffff057224 */ /* 0x000fe400018e0605 */
[----:B------:R-:W-:Y:S01]  /*5010*/  VIADD R20, R20, 0x100 ;  /* 0x0000010014147836 */ /* 0x000fe20000000000 */
[----:B------:R-:W-:Y:S06]  /*5020*/  @P2 BRA `(.L_x_80) ;  /* 0xfffffffc00742947 */ /* 0x000fec000383ffff */
.L_x_77:
[----:B------:R-:W-:Y:S05]  /*5030*/  BSYNC.RECONVERGENT B2 ;  /* 0x0000000000027941 */ /* 0x000fea0003800200 */
.L_x_76:
[----:B------:R-:W-:-:S13]  /*5040*/  ISETP.GE.U32.AND P0, PT, R12, 0x300, PT ;  /* 0x000003000c00780c */ /* 0x000fda0003f06070 */
[----:B------:R-:W-:Y:S05]  /*5050*/  @!P0 BRA `(.L_x_75) ;  /* 0x0000000400b08947 */ /* 0x000fea0003800000 */
[----:B------:R-:W0:Y:S01]  /*5060*/  LDCU.64 UR6, c[0x0][0x380] ;  /* 0x00007000ff0677ac */ /* 0x000e220008000a00 */
[----:B------:R-:W-:-:S05]  /*5070*/  IADD3 R3, P0, PT, R20, R3, RZ ;  /* 0x0000000314037210 */ /* 0x000fca0007f1e0ff */
[----:B------:R-:W-:Y:S01]  /*5080*/  IMAD.X R2, RZ, RZ, R2, P0 ;  /* 0x000000ffff027224 */ /* 0x000fe200000e0602 */
[----:B0-----:R-:W-:-:S04]  /*5090*/  LEA R8, P1, R3, UR6, 0x4 ;  /* 0x0000000603087c11 */ /* 0x001fc8000f8220ff */
[----:B------:R-:W-:Y:S02]  /*50a0*/  IADD3 R8, P0, PT, R8, 0x3008, RZ ;  /* 0x0000300808087810 */ /* 0x000fe40007f1e0ff */
[----:B------:R-:W-:-:S05]  /*50b0*/  LEA.HI.X R9, R3, UR7, R2, 0x4, P1 ;  /* 0x0000000703097c11 */ /* 0x000fca00088f2402 */
[----:B------:R-:W-:-:S07]  /*50c0*/  IMAD.X R9, RZ, RZ, R9, P0 ;  /* 0x000000ffff097224 */ /* 0x000fce00000e0609 */
.L_x_89:
[----:B------:R-:W2:Y:S04]  /*50d0*/  LDG.E.64.CONSTANT R10, desc[UR10][R8.64+-0x3008] ;  /* 0xffcff80a080a7981 */ /* 0x000ea8000c1e9b00 */
[----:B------:R-:W3:Y:S04]  /*50e0*/  LDG.E.64.CONSTANT R12, desc[UR10][R8.64+-0x3000] ;  /* 0xffd0000a080c7981 */ /* 0x000ee8000c1e9b00 */
[----:B------:R0:W5:Y:S04]  /*50f0*/  LDG.E.64.CONSTANT R6, desc[UR10][R8.64+-0x2008] ;  /* 0xffdff80a08067981 */ /* 0x000168000c1e9b00 */
        /* <DEDUP_REMOVED lines=22> */
.L_x_82:
[----:B------:R-:W-:Y:S05]  /*5260*/  BSYNC.RECONVERGENT B2 ;  /* 0x0000000000027941 */ /* 0x000fea0003800200 */
.L_x_81:
        /* <DEDUP_REMOVED lines=25> */
.L_x_84:
[----:B------:R-:W-:Y:S05]  /*5400*/  BSYNC.RECONVERGENT B2 ;  /* 0x0000000000027941 */ /* 0x000fea0003800200 */
.L_x_83:
        /* <DEDUP_REMOVED lines=21> */
.L_x_86:
[----:B------:R-:W-:Y:S05]  /*5560*/  BSYNC.RECONVERGENT B2 ;  /* 0x0000000000027941 */ /* 0x000fea0003800200 */
.L_x_85:
        /* <DEDUP_REMOVED lines=21> */
.L_x_88:
[----:B------:R-:W-:Y:S05]  /*56c0*/  BSYNC.RECONVERGENT B2 ;  /* 0x0000000000027941 */ /* 0x000fea0003800200 */
.L_x_87:
[----:B------:R-:W-:Y:S01]  /*56d0*/  VIADD R20, R20, 0x400 ;  /* 0x0000040014147836 */ /* 0x000fe20000000000 */
[----:B------:R-:W-:-:S04]  /*56e0*/  IADD3 R8, P1, PT, R8, 0x4000, RZ ;  /* 0x0000400008087810 */ /* 0x000fc80007f3e0ff */
[----:B------:R-:W-:Y:S01]  /*56f0*/  ISETP.GE.AND P0, PT, R20, R21, PT ;  /* 0x000000151400720c */ /* 0x000fe20003f06270 */
[----:B------:R-:W-:-:S12]  /*5700*/  IMAD.X R9, RZ, RZ, R9, P1 ;  /* 0x000000ffff097224 */ /* 0x000fd800008e0609 */
[----:B------:R-:W-:Y:S05]  /*5710*/  @!P0 BRA `(.L_x_89) ;  /* 0xfffffff8006c8947 */ /* 0x000fea000383ffff */
.L_x_75:
[----:B------:R-:W-:Y:S05]  /*5720*/  BSYNC.RECONVERGENT B1 ;  /* 0x0000000000017941 */ /* 0x000fea0003800200 */
.L_x_74:
[----:B------:R-:W0:Y:S01]  /*5730*/  S2R R8, SR_LANEID ;  /* 0x0000000000087919 */ /* 0x000e220000000000 */
[----:B------:R-:W-:Y:S01]  /*5740*/  BSSY.RECONVERGENT B1, `(.L_x_90) ;  /* 0x000001f000017945 */ /* 0x000fe20003800200 */
[----:B------:R-:W-:Y:S01]  /*5750*/  IMAD.MOV.U32 R11, RZ, RZ, R22 ;  /* 0x000000ffff0b7224 */ /* 0x000fe200078e0016 */
[----:B------:R1:W2:Y:S01]  /*5760*/  SHFL.DOWN PT, R4, R16, 0x1, 0x1f ;  /* 0x08201f0010047f89 */ /* 0x0002a200000e0000 */
[----:B------:R-:W-:Y:S02]  /*5770*/  IMAD.MOV.U32 R12, RZ, RZ, R23 ;  /* 0x000000ffff0c7224 */ /* 0x000fe400078e0017 */
[----:B------:R-:W-:Y:S01]  /*5780*/  IMAD.MOV.U32 R2, RZ, RZ, R16 ;  /* 0x000000ffff027224 */ /* 0x000fe200078e0010 */
[----:B------:R1:W3:Y:S01]  /*5790*/  SHFL.DOWN PT, R5, R17, 0x1, 0x1f ;  /* 0x08201f0011057f89 */ /* 0x0002e200000e0000 */
        /* <DEDUP_REMOVED lines=25> */
.L_x_91:
[----:B------:R-:W-:Y:S05]  /*5930*/  BSYNC.RECONVERGENT B1 ;  /* 0x0000000000017941 */ /* 0x000fea0003800200 */
.L_x_90:
        /* <DEDUP_REMOVED lines=31> */
.L_x_93:
[----:B------:R-:W-:Y:S05]  /*5b30*/  BSYNC.RECONVERGENT B1 ;  /* 0x0000000000017941 */ /* 0x000fea0003800200 */
.L_x_92:
[----:B------:R-:W-:Y:S01]  /*5b40*/  ISETP.GT.AND P0, PT, R8, 0x1b, PT ;  /* 0x0000001b0800780c */ /* 0x000fe20003f04270 */
[----:B-1----:R1:W1:Y:S01]  /*5b50*/  SHFL.DOWN PT, R6, R4, 0x4, 0x1f ;  /* 0x08801f0004067f89 */ /* 0x00226200000e0000 */
[----:B------:R-:W-:Y:S01]  /*5b60*/  BSSY.RECONVERGENT B1, `(.L_x_94) ;  /* 0x000001d000017945 */ /* 0x000fe20003800200 */
[----:B0-----:R-:W-:Y:S02]  /*5b70*/  IMAD.MOV.U32 R11, RZ, RZ, R9 ;  /* 0x000000ffff0b7224 */ /* 0x001fe400078e0009 */
[----:B--2---:R0:W2:Y:S01]  /*5b80*/  SHFL.DOWN PT, R7, R5, 0x4, 0x1f ;  /* 0x08801f0005077f89 */ /* 0x0040a200000e0000 */
[----:B------:R-:W-:Y:S02]  /*5b90*/  IMAD.MOV.U32 R12, RZ, RZ, R10 ;  /* 0x000000ffff0c7224 */ /* 0x000fe400078e000a */
[----:B------:R-:W-:Y:S01]  /*5ba0*/  IMAD.MOV.U32 R2, RZ, RZ, R4 ;  /* 0x000000ffff027224 */ /* 0x000fe200078e0004 */
[----:B---3--:R0:W3:Y:S01]  /*5bb0*/  SHFL.DOWN PT, R14, R9, 0x4, 0x1f ;  /* 0x08801f00090e7f89 */ /* 0x0080e200000e0000 */
[----:B------:R-:W-:-:S03]  /*5bc0*/  IMAD.MOV.U32 R3, RZ, RZ, R5 ;  /* 0x000000ffff037224 */ /* 0x000fc600078e0005 */
[----:B----4-:R0:W4:Y:S01]  /*5bd0*/  SHFL.DOWN PT, R13, R10, 0x4, 0x1f ;  /* 0x08801f000a0d7f89 */ /* 0x01012200000e0000 */
        /* <DEDUP_REMOVED lines=21> */
.L_x_95:
[----:B------:R-:W-:Y:S05]  /*5d30*/  BSYNC.RECONVERGENT B1 ;  /* 0x0000000000017941 */ /* 0x000fea0003800200 */
.L_x_94:
        /* <DEDUP_REMOVED lines=31> */
.L_x_97:
[----:B------:R-:W-:Y:S05]  /*5f30*/  BSYNC.RECONVERGENT B1 ;  /* 0x0000000000017941 */ /* 0x000fea0003800200 */
.L_x_96:
[----:B------:R-:W-:Y:S01]  /*5f40*/  ISETP.GT.AND P0, PT, R8, 0xf, PT ;  /* 0x0000000f0800780c */ /* 0x000fe20003f04270 */
[----:B-1----:R1:W1:Y:S01]  /*5f50*/  SHFL.DOWN PT, R6, R4, 0x10, 0x1f ;  /* 0x0a001f0004067f89 */ /* 0x00226200000e0000 */
[----:B------:R-:W-:Y:S01]  /*5f60*/  BSSY.RECONVERGENT B1, `(.L_x_98) ;  /* 0x000001d000017945 */ /* 0x000fe20003800200 */
[----:B---3--:R-:W-:Y:S02]  /*5f70*/  IMAD.MOV.U32 R14, RZ, RZ, R9 ;  /* 0x000000ffff0e7224 */ /* 0x008fe400078e0009 */
[----:B--2---:R2:W3:Y:S01]  /*5f80*/  SHFL.DOWN PT, R7, R5, 0x10, 0x1f ;  /* 0x0a001f0005077f89 */ /* 0x0044e200000e0000 */
[----:B------:R-:W-:Y:S02]  /*5f90*/  IMAD.MOV.U32 R15, RZ, RZ, R10 ;  /* 0x000000ffff0f7224 */ /* 0x000fe400078e000a */
[----:B------:R-:W-:Y:S01]  /*5fa0*/  IMAD.MOV.U32 R2, RZ, RZ, R4 ;  /* 0x000000ffff027224 */ /* 0x000fe200078e0004 */
[----:B0-----:R2:W0:Y:S01]  /*5fb0*/  SHFL.DOWN PT, R12, R9, 0x10, 0x1f ;  /* 0x0a001f00090c7f89 */ /* 0x00142200000e0000 */
[----:B------:R-:W-:-:S03]  /*5fc0*/  IMAD.MOV.U32 R3, RZ, RZ, R5 ;  /* 0x000000ffff037224 */ /* 0x000fc600078e0005 */
[----:B------:R2:W0:Y:S01]  /*5fd0*/  SHFL.DOWN PT, R11, R10, 0x10, 0x1f ;  /* 0x0a001f000a0b7f89 */ /* 0x00042200000e0000 */
[----:B------:R-:W-:Y:S05]  /*5fe0*/  @P0 BRA `(.L_x_99) ;  /* 0x0000000000500947 */ /* 0x000fea0003800000 */
[----:B-1-3--:R-:W-:Y:S01]  /*5ff0*/  DSETP.GEU.AND P0, PT, |R4|, |R6|, PT ;  /* 0x400000060400722a */ /* 0x00afe20003f0e200 */
        /* <DEDUP_REMOVED lines=19> */
.L_x_99:
[----:B------:R-:W-:Y:S05]  /*6130*/  BSYNC.RECONVERGENT B1 ;  /* 0x0000000000017941 */ /* 0x000fea0003800200 */
.L_x_98:
[----:B------:R-:W-:Y:S01]  /*6140*/  ISETP.NE.AND P0, PT, R8, RZ, PT ;  /* 0x000000ff0800720c */ /* 0x000fe20003f05270 */
[----:B------:R-:W-:-:S12]  /*6150*/  BSSY.RECONVERGENT B1, `(.L_x_100) ;  /* 0x000000a000017945 */ /* 0x000fd80003800200 */
[----:B------:R-:W-:Y:S05]  /*6160*/  @P0 BRA `(.L_x_101) ;  /* 0x0000000000200947 */ /* 0x000fea0003800000 */
[----:B-1----:R-:W1:Y:S01]  /*6170*/  S2R R6, SR_CgaCtaId ;  /* 0x0000000000067919 */ /* 0x002e620000008800 */
[----:B--2---:R-:W-:Y:S02]  /*6180*/  MOV R5, 0x400 ;  /* 0x0000040000057802 */ /* 0x004fe40000000f00 */
[----:B------:R-:W-:-:S04]  /*6190*/  SHF.R.U32.HI R4, RZ, 0x1, R0 ;  /* 0x00000001ff047819 */ /* 0x000fc80000011600 */
[----:B------:R-:W-:Y:S02]  /*61a0*/  LOP3.LUT R4, R4, 0x1f0, RZ, 0xc0, !PT ;  /* 0x000001f004047812 */ /* 0x000fe400078ec0ff */
[----:B-1----:R-:W-:-:S05]  /*61b0*/  LEA R5, R6, R5, 0x18 ;  /* 0x0000000506057211 */ /* 0x002fca00078ec0ff */
[----:B------:R-:W-:-:S05]  /*61c0*/  IMAD.IADD R5, R4, 0x1, R5 ;  /* 0x0000000104057824 */ /* 0x000fca00078e0205 */
[----:B------:R1:W-:Y:S04]  /*61d0*/  STS.64 [R5+0x10], R14 ;  /* 0x0000100e05007388 */ /* 0x0003e80000000a00 */
[----:B------:R1:W-:Y:S02]  /*61e0*/  STS.64 [R5+0x8], R2 ;  /* 0x0000080205007388 */ /* 0x0003e40000000a00 */
.L_x_101:
[----:B------:R-:W-:Y:S05]  /*61f0*/  BSYNC.RECONVERGENT B1 ;  /* 0x0000000000017941 */ /* 0x000fea0003800200 */
.L_x_100:
[----:B------:R-:W-:Y:S01]  /*6200*/  BAR.SYNC.DEFER_BLOCKING 0x0 ;  /* 0x0000000000007b1d */ /* 0x000fe20000010000 */
[----:B------:R-:W-:-:S13]  /*6210*/  ISETP.NE.AND P1, PT, R0, RZ, PT ;  /* 0x000000ff0000720c */ /* 0x000fda0003f25270 */
[----:B------:R-:W-:Y:S05]  /*6220*/  @P1 BRA `(.L_x_34) ;  /* 0x00000008008c1947 */ /* 0x000fea0003800000 */
[----:B-12---:R-:W1:Y:S01]  /*6230*/  S2R R5, SR_CgaCtaId ;  /* 0x0000000000057919 */ /* 0x006e620000008800 */
[----:B------:R-:W-:Y:S01]  /*6240*/  MOV R0, 0x400 ;  /* 0x0000040000007802 */ /* 0x000fe20000000f00 */
[----:B------:R-:W-:Y:S03]  /*6250*/  BSSY.RECONVERGENT B1, `(.L_x_102) ;  /* 0x000001a000017945 */ /* 0x000fe60003800200 */
[----:B-1----:R-:W-:-:S05]  /*6260*/  LEA R0, R5, R0, 0x18 ;  /* 0x0000000005007211 */ /* 0x002fca00078ec0ff */
[----:B------:R-:W1:Y:S04]  /*6270*/  LDS.64 R16, [R0+0x18] ;  /* 0x0000180000107984 */ /* 0x000e680000000a00 */
[----:B---3--:R-:W2:Y:S04]  /*6280*/  LDS.128 R4, [R0+0x20] ;  /* 0x0000200000047984 */ /* 0x008ea80000000c00 */
[----:B0---4-:R0:W3:Y:S04]  /*6290*/  LDS.64 R12, [R0+0x80] ;  /* 0x00008000000c7984 */ /* 0x0110e80000000a00 */
[----:B------:R0:W4:Y:S01]  /*62a0*/  LDS.128 R8, [R0+0x30] ;  /* 0x0000300000087984 */ /* 0x0001220000000c00 */
[----:B-1----:R-:W-:Y:S01]  /*62b0*/  DSETP.GEU.AND P0, PT, |R2|, |R16|, PT ;  /* 0x400000100200722a */ /* 0x002fe20003f0e200 */
[----:B------:R-:W-:-:S02]  /*62c0*/  IMAD.MOV.U32 R24, RZ, RZ, R16 ;  /* 0x000000ffff187224 */ /* 0x000fc400078e0010 */
[----:B------:R-:W-:Y:S02]  /*62d0*/  IMAD.MOV.U32 R25, RZ, RZ, R17 ;  /* 0x000000ffff197224 */ /* 0x000fe400078e0011 */
[----:B--2---:R-:W-:Y:S02]  /*62e0*/  IMAD.MOV.U32 R27, RZ, RZ, R4 ;  /* 0x000000ffff1b7224 */ /* 0x004fe400078e0004 */
[----:B------:R-:W-:-:S07]  /*62f0*/  IMAD.MOV.U32 R29, RZ, RZ, R5 ;  /* 0x000000ffff1d7224 */ /* 0x000fce00078e0005 */
[----:B0--34-:R-:W-:Y:S05]  /*6300*/  @!P0 BRA `(.L_x_103) ;  /* 0x0000000000388947 */ /* 0x019fea0003800000 */
        /* <DEDUP_REMOVED lines=14> */
.L_x_103:
[----:B------:R-:W-:Y:S05]  /*63f0*/  BSYNC.RECONVERGENT B1 ;  /* 0x0000000000017941 */ /* 0x000fea0003800200 */
.L_x_102:
        /* <DEDUP_REMOVED lines=23> */
.L_x_105:
[----:B------:R-:W-:Y:S05]  /*6570*/  BSYNC.RECONVERGENT B1 ;  /* 0x0000000000017941 */ /* 0x000fea0003800200 */
.L_x_104:
        /* <DEDUP_REMOVED lines=21> */
.L_x_107:
[----:B------:R-:W-:Y:S05]  /*66d0*/  BSYNC.RECONVERGENT B1 ;  /* 0x0000000000017941 */ /* 0x000fea0003800200 */
.L_x_106:
        /* <DEDUP_REMOVED lines=23> */
.L_x_109:
[----:B------:R-:W-:Y:S05]  /*6850*/  BSYNC.RECONVERGENT B1 ;  /* 0x0000000000017941 */ /* 0x000fea0003800200 */
.L_x_108:
        /* <DEDUP_REMOVED lines=21> */
.L_x_111:
[----:B------:R-:W-:Y:S05]  /*69b0*/  BSYNC.RECONVERGENT B1 ;  /* 0x0000000000017941 */ /* 0x000fea0003800200 */
.L_x_110:
        /* <DEDUP_REMOVED lines=21> */
.L_x_113:
[----:B------:R-:W-:Y:S05]  /*6b10*/  BSYNC.RECONVERGENT B1 ;  /* 0x0000000000017941 */ /* 0x000fea0003800200 */
.L_x_112:
        /* <DEDUP_REMOVED lines=20> */
.L_x_34:
[----:B------:R-:W-:Y:S05]  /*6c60*/  BSYNC.RECONVERGENT B0 ;  /* 0x0000000000007941 */ /* 0x000fea0003800200 */
.L_x_1:
[----:B------:R-:W-:Y:S05]  /*6c70*/  @P1 EXIT ;  /* 0x000000000000194d */ /* 0x000fea0003800000 */
[----:B012---:R-:W0:Y:S02]  /*6c80*/  LDC.64 R4, c[0x0][0x388] ;  /* 0x0000e200ff047b82 */ /* 0x007e240000000a00 */
[----:B0-----:R-:W-:Y:S04]  /*6c90*/  STG.E.64 desc[UR10][R4.64], R2 ;  /* 0x0000000204007986 */ /* 0x001fe8000c101b0a */
[----:B------:R-:W-:Y:S01]  /*6ca0*/  STG.E.64 desc[UR10][R4.64+0x8], R14 ;  /* 0x0000080e04007986 */ /* 0x000fe2000c101b0a */
[----:B------:R-:W-:Y:S05]  /*6cb0*/  EXIT ;  /* 0x000000000000794d */ /* 0x000fea0003800000 */
.L_x_114:
        /* <DEDUP_REMOVED lines=12> */
.L_x_731:


//--------------------- .text._ZN6thrust24THRUST_300001_SM_1000_NS8cuda_cub4core6detail13_kernel_agentINS1_8__reduce10DrainAgentIlEEJN3cub18CUB_300001_SM_10009GridQueueIyEElEEEvDpT0_ --------------------------
	.section	.text._ZN6thrust24THRUST_300001_SM_1000_NS8cuda_cub4core6detail13_kernel_agentINS1_8__reduce10DrainAgentIlEEJN3cub18CUB_300001_SM_10009GridQueueIyEElEEEvDpT0_,"ax",@progbits
	.align	128
        .global         _ZN6thrust24THRUST_300001_SM_1000_NS8cuda_cub4core6detail13_kernel_agentINS1_8__reduce10DrainAgentIlEEJN3cub18CUB_300001_SM_10009GridQueueIyEElEEEvDpT0_
        .type           _ZN6thrust24THRUST_300001_SM_1000_NS8cuda_cub4core6detail13_kernel_agentINS1_8__reduce10DrainAgentIlEEJN3cub18CUB_300001_SM_10009GridQueueIyEElEEEvDpT0_,@function
        .size           _ZN6thrust24THRUST_300001_SM_1000_NS8cuda_cub4core6detail13_kernel_agentINS1_8__reduce10DrainAgentIlEEJN3cub18CUB_300001_SM_10009GridQueueIyEElEEEvDpT0_,(.L_x_732 - _ZN6thrust24THRUST_300001_SM_1000_NS8cuda_cub4core6detail13_kernel_agentINS1_8__reduce10DrainAgentIlEEJN3cub18CUB_300001_SM_10009GridQueueIyEElEEEvDpT0_)
        .other          _ZN6thrust24THRUST_300001_SM_1000_NS8cuda_cub4core6detail13_kernel_agentINS1_8__reduce10DrainAgentIlEEJN3cub18CUB_300001_SM_10009GridQueueIyEElEEEvDpT0_,@"STO_CUDA_ENTRY STV_DEFAULT"
_ZN6thrust24THRUST_300001_SM_1000_NS8cuda_cub4core6detail13_kernel_agentINS1_8__reduce10DrainAgentIlEEJN3cub18CUB_300001_SM_10009GridQueueIyEElEEEvDpT0_:
.text._ZN6thrust24THRUST_300001_SM_1000_NS8cuda_cub4core6detail13_kernel_agentINS1_8__reduce10DrainAgentIlEEJN3cub18CUB_300001_SM_10009GridQueueIyEElEEEvDpT0_:
[----:B------:R-:W-:Y:S08]  /*0000*/  LDC R1, c[0x0][0x37c] ;  /* 0x0000df00ff017b82 */ /* 0x000ff00000000800 */
[----:B------:R-:W0:Y:S01]  /*0010*/  LDC.64 R2, c[0x0][0x380] ;  /* 0x0000e000ff027b82 */ /* 0x000e220000000a00 */
[----:B------:R-:W0:Y:S07]  /*0020*/  LDCU.64 UR4, c[0x0][0x358] ;  /* 0x00006b00ff0477ac */ /* 0x000e2e0008000a00 */
[----:B------:R-:W1:Y:S01]  /*0030*/  LDC.64 R4, c[0x0][0x388] ;  /* 0x0000e200ff047b82 */ /* 0x000e620000000a00 */
[----:B0-----:R-:W-:Y:S04]  /*0040*/  STG.E.64 desc[UR4][R2.64+0x8], RZ ;  /* 0x000008ff02007986 */ /* 0x001fe8000c101b04 */
[----:B-1----:R-:W-:Y:S01]  /*0050*/  STG.E.64 desc[UR4][R2.64], R4 ;  /* 0x0000000402007986 */ /* 0x002fe2000c101b04 */
[----:B------:R-:W-:Y:S05]  /*0060*/  EXIT ;  /* 0x000000000000794d */ /* 0x000fea0003800000 */
.L_x_115:
        /* <DEDUP_REMOVED lines=9> */
.L_x_732:


//--------------------- .text._ZN6thrust24THRUST_300001_SM_1000_NS8cuda_cub4core6detail13_kernel_agentINS1_8__reduce11ReduceAgentINS0_12zip_iteratorIN4cuda3std3__45tupleIJNS0_10device_ptrIdEENS0_17counting_iteratorIlNS0_11use_defaultESF_SF_EEEEEEEPNSB_IJdlEEESJ_lNS1_9__extrema9arg_max_fIdl10comparatorEEEEJSI_SK_lN3cub18CUB_300001_SM_100013GridEvenShareIlEENSR_9GridQueueIyEESO_EEEvDpT0_ --------------------------
	.section	.text._ZN6thrust24THRUST_300001_SM_1000_NS8cuda_cub4core6detail13_kernel_agentINS1_8__reduce11ReduceAgentINS0_12zip_iteratorIN4cuda3std3__45tupleIJNS0_10device_ptrIdEENS0_17counting_iteratorIlNS0_11use_defaultESF_SF_EEEEEEEPNSB_IJdlEEESJ_lNS1_9__extrema9arg_max_fIdl10comparatorEEEEJSI_SK_lN3cub18CUB_300001_SM_100013GridEvenShareIlEENSR_9GridQueueIyEESO_EEEvDpT0_,"ax",@progbits
	.align	128
        .global         _ZN6thrust24THRUST_300001_SM_1000_NS8cuda_cub4core6detail13_kernel_agentINS1_8__reduce11ReduceAgentINS0_12zip_iteratorIN4cuda3std3__45tupleIJNS0_10device_ptrIdEENS0_17counting_iteratorIlNS0_11use_defaultESF_SF_EEEEEEEPNSB_IJdlEEESJ_lNS1_9__extrema9arg_max_fIdl10comparatorEEEEJSI_SK_lN3cub18CUB_300001_SM_100013GridEvenShareIlEENSR_9GridQueueIyEESO_EEEvDpT0_
        .type           _ZN6thrust24THRUST_300001_SM_1000_NS8cuda_cub4core6detail13_kernel_agentINS1_8__reduce11ReduceAgentINS0_12zip_iteratorIN4cuda3std3__45tupleIJNS0_10device_ptrIdEENS0_17counting_iteratorIlNS0_11use_defaultESF_SF_EEEEEEEPNSB_IJdlEEESJ_lNS1_9__extrema9arg_max_fIdl10comparatorEEEEJSI_SK_lN3cub18CUB_300001_SM_100013GridEvenShareIlEENSR_9GridQueueIyEESO_EEEvDpT0_,@function
        .size           _ZN6thrust24THRUST_300001_SM_1000_NS8cuda_cub4core6detail13_kernel_agentINS1_8__reduce11ReduceAgentINS0_12zip_iteratorIN4cuda3std3__45tupleIJNS0_10device_ptrIdEENS0_17counting_iteratorIlNS0_11use_defaultESF_SF_EEEEEEEPNSB_IJdlEEESJ_lNS1_9__extrema9arg_max_fIdl10comparatorEEEEJSI_SK_lN3cub18CUB_300001_SM_100013GridEvenShareIlEENSR_9GridQueueIyEESO_EEEvDpT0_,(.L_x_733 - _ZN6thrust24THRUST_300001_SM_1000_NS8cuda_cub4core6detail13_kernel_agentINS1_8__reduce11ReduceAgentINS0_12zip_iteratorIN4cuda3std3__45tupleIJNS0_10device_ptrIdEENS0_17counting_iteratorIlNS0_11use_defaultESF_SF_EEEEEEEPNSB_IJdlEEESJ_lNS1_9__extrema9arg_max_fIdl10comparatorEEEEJSI_SK_lN3cub18CUB_300001_SM_100013GridEvenShareIlEENSR_9GridQueueIyEESO_EEEvDpT0_)
        .other          _ZN6thrust24THRUST_300001_SM_1000_NS8cuda_cub4core6detail13_kernel_agentINS1_8__reduce11ReduceAgentINS0_12zip_iteratorIN4cuda3std3__45tupleIJNS0_10device_ptrIdEENS0_17counting_iteratorIlNS0_11use_defaultESF_SF_EEEEEEEPNSB_IJdlEEESJ_lNS1_9__extrema9arg_max_fIdl10comparatorEEEEJSI_SK_lN3cub18CUB_300001_SM_100013GridEvenShareIlEENSR_9GridQueueIyEESO_EEEvDpT0_,@"STO_CUDA_ENTRY STV_DEFAULT"
_ZN6thrust24THRUST_300001_SM_1000_NS8cuda_cub4core6detail13_kernel_agentINS1_8__reduce11ReduceAgentINS0_12zip_iteratorIN4cuda3std3__45tupleIJNS0_10device_ptrIdEENS0_17counting_iteratorIlNS0_11use_defaultESF_SF_EEEEEEEPNSB_IJdlEEESJ_lNS1_9__extrema9arg_max_fIdl10comparatorEEEEJSI_SK_lN3cub18CUB_300001_SM_100013GridEvenShareIlEENSR_9GridQueueIyEESO_EEEvDpT0_:
.text._ZN6thrust24THRUST_300001_SM_1000_NS8cuda_cub4core6detail13_kernel_agentINS1_8__reduce11ReduceAgentINS0_12zip_iteratorIN4cuda3std3__45tupleIJNS0_10device_ptrIdEENS0_17counting_iteratorIlNS0_11use_defaultESF_SF_EEEEEEEPNSB_IJdlEEESJ_lNS1_9__extrema9arg_max_fIdl10comparatorEEEEJSI_SK_lN3cub18CUB_300001_SM_100013GridEvenShareIlEENSR_9GridQueueIyEESO_EEEvDpT0_:
[----:B------:R-:W-:Y:S01]  /*0000*/  LDC R1, c[0x0][0x37c] ;  /* 0x0000df00ff017b82 */ /* 0x000fe20000000800 */
[----:B------:R-:W0:Y:S01]  /*0010*/  S2R R0, SR_CTAID.X ;  /* 0x0000000000007919 */ /* 0x000e220000002500 */
[----:B------:R-:W1:Y:S01]  /*0020*/  LDCU.64 UR4, c[0x0][0x398] ;  /* 0x00007300ff0477ac */ /* 0x000e620008000a00 */
[----:B------:R-:W-:Y:S01]  /*0030*/  BSSY.RECONVERGENT B0, `(.L_x_116) ;  /* 0x0000689000007945 */ /* 0x000fe20003800200 */
[----:B------:R-:W2:Y:S01]  /*0040*/  LDCU UR6, c[0x0][0x370] ;  /* 0x00006e00ff0677ac */ /* 0x000ea20008000800 */
[----:B------:R-:W3:Y:S01]  /*0050*/  LDCU.64 UR10, c[0x0][0x358] ;  /* 0x00006b00ff0a77ac */ /* 0x000ee20008000a00 */
[----:B-1----:R-:W-:Y:S02]  /*0060*/  IMAD.U32 R25, RZ, RZ, UR4 ;  /* 0x00000004ff197e24 */ /* 0x002fe4000f8e00ff */
[----:B------:R-:W-:Y:S01]  /*0070*/  IMAD.U32 R16, RZ, RZ, UR5 ;  /* 0x00000005ff107e24 */ /* 0x000fe2000f8e00ff */
[----:B--2---:R-:W-:Y:S01]  /*0080*/  UIMAD UR6, UR6, 0x500, URZ ;  /* 0x00000500060678a4 */ /* 0x004fe2000f8e02ff */
[----:B0-----:R-:W-:-:S05]  /*0090*/  IMAD R8, R0, 0x500, RZ ;  /* 0x0000050000087824 */ /* 0x001fca00078e02ff */
[----:B------:R-:W-:-:S04]  /*00a0*/  IADD3 R2, P1, PT, R8, 0x500, RZ ;  /* 0x0000050008027810 */ /* 0x000fc80007f3e0ff */
[----:B------:R-:W-:Y:S01]  /*00b0*/  ISETP.GT.U32.AND P0, PT, R2, R25, PT ;  /* 0x000000190200720c */ /* 0x000fe20003f04070 */
[----:B------:R-:W-:-:S05]  /*00c0*/  IMAD.X R3, RZ, RZ, RZ, P1 ;  /* 0x000000ffff037224 */ /* 0x000fca00008e06ff */
[----:B------:R-:W-:-:S13]  /*00d0*/  ISETP.GT.AND.EX P0, PT, R3, R16, PT, P0 ;  /* 0x000000100300720c */ /* 0x000fda0003f04300 */
[----:B---3--:R-:W-:Y:S05]  /*00e0*/  @!P0 BRA `(.L_x_117) ;  /* 0x0000003800e48947 */ /* 0x008fea0003800000 */
[----:B------:R-:W0:Y:S01]  /*00f0*/  S2R R10, SR_TID.X ;  /* 0x00000000000a7919 */ /* 0x000e220000002100 */
[----:B------:R-:W-:Y:S01]  /*0100*/  IMAD.IADD R9, R25, 0x1, -R8 ;  /* 0x0000000119097824 */ /* 0x000fe200078e0a08 */
[----:B------:R-:W-:Y:S01]  /*0110*/  BSSY.RECONVERGENT B1, `(.L_x_118) ;  /* 0x000000f000017945 */ /* 0x000fe20003800200 */
[----:B------:R-:W-:Y:S02]  /*0120*/  CS2R R20, SRZ ;  /* 0x0000000000147805 */ /* 0x000fe4000001ff00 */
[----:B------:R-:W-:Y:S02]  /*0130*/  CS2R R14, SRZ ;  /* 0x00000000000e7805 */ /* 0x000fe4000001ff00 */
[----:B0-----:R-:W-:Y:S01]  /*0140*/  ISETP.GE.AND P0, PT, R10, R9, PT ;  /* 0x000000090a00720c */ /* 0x001fe20003f06270 */
[----:B------:R-:W-:-:S12]  /*0150*/  IMAD.MOV.U32 R6, RZ, RZ, R10 ;  /* 0x000000ffff067224 */ /* 0x000fd800078e000a */
[----:B------:R-:W-:Y:S05]  /*0160*/  @P0 BRA `(.L_x_119) ;  /* 0x0000000000240947 */ /* 0x000fea0003800000 */
[----:B------:R-:W0:Y:S01]  /*0170*/  LDCU.128 UR4, c[0x0][0x380] ;  /* 0x00007000ff0477ac */ /* 0x000e220008000c00 */
[----:B------:R-:W-:-:S05]  /*0180*/  IADD3 R21, P0, PT, R8, R10, RZ ;  /* 0x0000000a08157210 */ /* 0x000fca0007f1e0ff */
[----:B------:R-:W-:Y:S01]  /*0190*/  IMAD.X R20, RZ, RZ, RZ, P0 ;  /* 0x000000ffff147224 */ /* 0x000fe200000e06ff */
[----:B0-----:R-:W-:-:S04]  /*01a0*/  LEA R14, P1, R21, UR4, 0x3 ;  /* 0x00000004150e7c11 */ /* 0x001fc8000f8218ff */
[----:B------:R-:W-:-:S06]  /*01b0*/  LEA.HI.X R15, R21, UR5, R20, 0x3, P1 ;  /* 0x00000005150f7c11 */ /* 0x000fcc00088f1c14 */
[----:B------:R-:W5:Y:S01]  /*01c0*/  LDG.E.64 R14, desc[UR10][R14.64] ;  /* 0x0000000a0e0e7981 */ /* 0x000f62000c1e1b00 */
[----:B------:R-:W-:Y:S01]  /*01d0*/  IADD3 R21, P0, PT, R21, UR6, RZ ;  /* 0x0000000615157c10 */ /* 0x000fe2000ff1e0ff */
[----:B------:R-:W-:-:S03]  /*01e0*/  VIADD R6, R10, 0x100 ;  /* 0x000001000a067836 */ /* 0x000fc60000000000 */
[----:B------:R-:W-:-:S09]  /*01f0*/  IADD3.X R20, PT, PT, R20, UR7, RZ, P0, !PT ;  /* 0x0000000714147c10 */ /* 0x000fd200087fe4ff */
.L_x_119:
[----:B------:R-:W-:Y:S05]  /*0200*/  BSYNC.RECONVERGENT B1 ;  /* 0x0000000000017941 */ /* 0x000fea0003800200 */
.L_x_118:
[----:B------:R-:W-:Y:S01]  /*0210*/  ISETP.GE.AND P0, PT, R6, R9, PT ;  /* 0x000000090600720c */ /* 0x000fe20003f06270 */
[----:B------:R-:W-:-:S12]  /*0220*/  BSSY.RECONVERGENT B1, `(.L_x_120) ;  /* 0x00000af000017945 */ /* 0x000fd80003800200 */
[----:B------:R-:W-:Y:S05]  /*0230*/  @P0 BRA `(.L_x_121) ;  /* 0x0000000800b40947 */ /* 0x000fea0003800000 */
[----:B------:R-:W-:Y:S01]  /*0240*/  LOP3.LUT R2, RZ, R6, RZ, 0x33, !PT ;  /* 0x00000006ff027212 */ /* 0x000fe200078e33ff */
[----:B------:R-:W-:Y:S03]  /*0250*/  BSSY.RECONVERGENT B2, `(.L_x_122) ;  /* 0x0000034000027945 */ /* 0x000fe60003800200 */
[----:B------:R-:W-:-:S04]  /*0260*/  IADD3 R25, PT, PT, -R8, R25, R2 ;  /* 0x0000001908197210 */ /* 0x000fc80007ffe102 */
[----:B------:R-:W-:-:S04]  /*0270*/  LOP3.LUT R2, R25, 0x300, RZ, 0xc0, !PT ;  /* 0x0000030019027812 */ /* 0x000fc800078ec0ff */
[----:B------:R-:W-:-:S13]  /*0280*/  ISETP.NE.AND P0, PT, R2, 0x300, PT ;  /* 0x000003000200780c */ /* 0x000fda0003f05270 */
[----:B------:R-:W-:Y:S05]  /*0290*/  @!P0 BRA `(.L_x_123) ;  /* 0x0000000000bc8947 */ /* 0x000fea0003800000 */
[----:B------:R-:W0:Y:S01]  /*02a0*/  LDCU.128 UR4, c[0x0][0x380] ;  /* 0x00007000ff0477ac */ /* 0x000e220008000c00 */
[----:B------:R-:W-:Y:S02]  /*02b0*/  IADD3 R12, P0, PT, R8, R6, RZ ;  /* 0x00000006080c7210 */ /* 0x000fe40007f1e0ff */
[----:B------:R-:W-:-:S03]  /*02c0*/  LEA.HI R2, R25, 0x1, RZ, 0x18 ;  /* 0x0000000119027811 */ /* 0x000fc600078fc0ff */
[----:B------:R-:W-:Y:S01]  /*02d0*/  IMAD.X R3, RZ, RZ, RZ, P0 ;  /* 0x000000ffff037224 */ /* 0x000fe200000e06ff */
[----:B------:R-:W-:-:S05]  /*02e0*/  LOP3.LUT R2, R2, 0x3, RZ, 0xc0, !PT ;  /* 0x0000000302027812 */ /* 0x000fca00078ec0ff */
[----:B------:R-:W-:Y:S01]  /*02f0*/  IMAD.MOV R7, RZ, RZ, -R2 ;  /* 0x000000ffff077224 */ /* 0x000fe200078e0a02 */
[C---:B0-----:R-:W-:Y:S02]  /*0300*/  IADD3 R13, P1, PT, R12.reuse, UR6, RZ ;  /* 0x000000060c0d7c10 */ /* 0x041fe4000ff3e0ff */
[C---:B------:R-:W-:Y:S02]  /*0310*/  LEA R11, P2, R12.reuse, UR4, 0x3 ;  /* 0x000000040c0b7c11 */ /* 0x040fe4000f8418ff */
[----:B------:R-:W-:Y:S02]  /*0320*/  IADD3.X R16, PT, PT, R3, UR7, RZ, P1, !PT ;  /* 0x0000000703107c10 */ /* 0x000fe40008ffe4ff */
[----:B------:R-:W-:-:S09]  /*0330*/  LEA.HI.X R12, R12, UR5, R3, 0x3, P2 ;  /* 0x000000050c0c7c11 */ /* 0x000fd200090f1c03 */
.L_x_126:
[----:B------:R-:W-:Y:S02]  /*0340*/  IMAD.MOV.U32 R2, RZ, RZ, R11 ;  /* 0x000000ffff027224 */ /* 0x000fe400078e000b */
[----:B------:R-:W-:-:S06]  /*0350*/  IMAD.MOV.U32 R3, RZ, RZ, R12 ;  /* 0x000000ffff037224 */ /* 0x000fcc00078e000c */
[----:B------:R-:W2:Y:S01]  /*0360*/  LDG.E.64 R2, desc[UR10][R2.64] ;  /* 0x0000000a02027981 */ /* 0x000ea2000c1e1b00 */
[----:B------:R-:W-:Y:S01]  /*0370*/  VIADD R7, R7, 0x1 ;  /* 0x0000000107077836 */ /* 0x000fe20000000000 */
[----:B------:R-:W-:Y:S01]  /*0380*/  BSSY.RECONVERGENT B3, `(.L_x_124) ;  /* 0x000001b000037945 */ /* 0x000fe20003800200 */
[----:B------:R-:W-:Y:S01]  /*0390*/  IMAD.MOV.U32 R18, RZ, RZ, R21 ;  /* 0x000000ffff127224 */ /* 0x000fe200078e0015 */
[----:B------:R-:W-:Y:S01]  /*03a0*/  IADD3 R11, P3, PT, R11, 0x800, RZ ;  /* 0x000008000b0b7810 */ /* 0x000fe20007f7e0ff */
[----:B------:R-:W-:Y:S01]  /*03b0*/  IMAD.MOV.U32 R17, RZ, RZ, R20 ;  /* 0x000000ffff117224 */ /* 0x000fe200078e0014 */
[----:B------:R-:W-:Y:S01]  /*03c0*/  ISETP.NE.AND P2, PT, R7, RZ, PT ;  /* 0x000000ff0700720c */ /* 0x000fe20003f45270 */
[----:B-----5:R-:W-:Y:S02]  /*03d0*/  IMAD.MOV.U32 R4, RZ, RZ, R14 ;  /* 0x000000ffff047224 */ /* 0x020fe400078e000e */
[----:B------:R-:W-:Y:S02]  /*03e0*/  IMAD.MOV.U32 R5, RZ, RZ, R15 ;  /* 0x000000ffff057224 */ /* 0x000fe400078e000f */
[----:B------:R-:W-:-:S02]  /*03f0*/  IMAD.MOV.U32 R21, RZ, RZ, R13 ;  /* 0x000000ffff157224 */ /* 0x000fc400078e000d */
[----:B------:R-:W-:Y:S01]  /*0400*/  IMAD.MOV.U32 R20, RZ, RZ, R16 ;  /* 0x000000ffff147224 */ /* 0x000fe200078e0010 */
[----:B--2---:R-:W-:Y:S01]  /*0410*/  DSETP.GEU.AND P0, PT, |R14|, |R2|, PT ;  /* 0x400000020e00722a */ /* 0x004fe20003f0e200 */
[----:B------:R-:W-:Y:S02]  /*0420*/  IMAD.MOV.U32 R14, RZ, RZ, R2 ;  /* 0x000000ffff0e7224 */ /* 0x000fe400078e0002 */
[----:B------:R-:W-:-:S11]  /*0430*/  IMAD.MOV.U32 R15, RZ, RZ, R3 ;  /* 0x000000ffff0f7224 */ /* 0x000fd600078e0003 */
        /* <DEDUP_REMOVED lines=15> */
.L_x_125:
[----:B------:R-:W-:Y:S05]  /*0530*/  BSYNC.RECONVERGENT B3 ;  /* 0x0000000000037941 */ /* 0x000fea0003800200 */
.L_x_124:
[----:B------:R-:W-:Y:S01]  /*0540*/  IADD3 R13, P0, PT, R13, 0x100, RZ ;  /* 0x000001000d0d7810 */ /* 0x000fe20007f1e0ff */
[----:B------:R-:W-:Y:S02]  /*0550*/  VIADD R6, R6, 0x100 ;  /* 0x0000010006067836 */ /* 0x000fe40000000000 */
[----:B------:R-:W-:Y:S02]  /*0560*/  IMAD.X R12, RZ, RZ, R12, P3 ;  /* 0x000000ffff0c7224 */ /* 0x000fe400018e060c */
[----:B------:R-:W-:Y:S01]  /*0570*/  IMAD.X R16, RZ, RZ, R16, P0 ;  /* 0x000000ffff107224 */ /* 0x000fe200000e0610 */
[----:B------:R-:W-:Y:S07]  /*0580*/  @P2 BRA `(.L_x_126) ;  /* 0xfffffffc006c2947 */ /* 0x000fee000383ffff */
.L_x_123:
[----:B------:R-:W-:Y:S05]  /*0590*/  BSYNC.RECONVERGENT B2 ;  /* 0x0000000000027941 */ /* 0x000fea0003800200 */
.L_x_122:
[----:B------:R-:W-:-:S13]  /*05a0*/  ISETP.GE.U32.AND P0, PT, R25, 0x300, PT ;  /* 0x000003001900780c */ /* 0x000fda0003f06070 */
[----:B------:R-:W-:Y:S05]  /*05b0*/  @!P0 BRA `(.L_x_121) ;  /* 0x0000000400d48947 */ /* 0x000fea0003800000 */
[----:B------:R-:W0:Y:S01]  /*05c0*/  LDC.64 R4, c[0x0][0x380] ;  /* 0x0000e000ff047b82 */ /* 0x000e220000000a00 */
[----:B------:R-:W-:-:S07]  /*05d0*/  VIADD R11, R6, 0x200 ;  /* 0x00000200060b7836 */ /* 0x000fce0000000000 */
[----:B------:R-:W1:Y:S02]  /*05e0*/  LDC.64 R2, c[0x0][0x388] ;  /* 0x0000e200ff027b82 */ /* 0x000e640000000a00 */
.L_x_135:
[----:B------:R-:W-:-:S05]  /*05f0*/  VIADD R7, R11, 0xfffffe00 ;  /* 0xfffffe000b077836 */ /* 0x000fca0000000000 */
[----:B------:R-:W-:-:S04]  /*0600*/  IADD3 R13, P0, PT, R8, R7, RZ ;  /* 0x00000007080d7210 */ /* 0x000fc80007f1e0ff */
[----:B------:R-:W-:Y:S02]  /*0610*/  LEA.HI.X.SX32 R12, R7, RZ, 0x1, P0 ;  /* 0x000000ff070c7211 */ /* 0x000fe400000f0eff */
[----:B0-----:R-:W-:-:S04]  /*0620*/  LEA R16, P0, R13, R4, 0x3 ;  /* 0x000000040d107211 */ /* 0x001fc800078018ff */
[----:B------:R-:W-:-:S05]  /*0630*/  LEA.HI.X R17, R13, R5, R12, 0x3, P0 ;  /* 0x000000050d117211 */ /* 0x000fca00000f1c0c */
[----:B------:R-:W2:Y:S04]  /*0640*/  LDG.E.64 R18, desc[UR10][R16.64] ;  /* 0x0000000a10127981 */ /* 0x000ea8000c1e1b00 */
[----:B-----5:R0:W5:Y:S01]  /*0650*/  LDG.E.64 R6, desc[UR10][R16.64+0x800] ;  /* 0x0008000a10067981 */ /* 0x020162000c1e1b00 */
[----:B-1----:R-:W-:Y:S01]  /*0660*/  IADD3 R24, P1, PT, R13, R2, RZ ;  /* 0x000000020d187210 */ /* 0x002fe20007f3e0ff */
[----:B------:R-:W-:Y:S04]  /*0670*/  BSSY.RECONVERGENT B2, `(.L_x_127) ;  /* 0x0000016000027945 */ /* 0x000fe80003800200 */
[----:B------:R-:W-:-:S02]  /*0680*/  IMAD.X R25, R12, 0x1, R3, P1 ;  /* 0x000000010c197824 */ /* 0x000fc400008e0603 */
[----:B------:R-:W-:Y:S02]  /*0690*/  IMAD.MOV.U32 R23, RZ, RZ, R24 ;  /* 0x000000ffff177224 */ /* 0x000fe400078e0018 */
[----:B------:R-:W-:Y:S01]  /*06a0*/  IMAD.MOV.U32 R22, RZ, RZ, R25 ;  /* 0x000000ffff167224 */ /* 0x000fe200078e0019 */
[----:B--2---:R-:W-:Y:S01]  /*06b0*/  DSETP.GEU.AND P0, PT, |R14|, |R18|, PT ;  /* 0x400000120e00722a */ /* 0x004fe20003f0e200 */
[----:B------:R-:W-:Y:S02]  /*06c0*/  IMAD.MOV.U32 R12, RZ, RZ, R18 ;  /* 0x000000ffff0c7224 */ /* 0x000fe400078e0012 */
[----:B------:R-:W-:-:S11]  /*06d0*/  IMAD.MOV.U32 R13, RZ, RZ, R19 ;  /* 0x000000ffff0d7224 */ /* 0x000fd600078e0013 */
        /* <DEDUP_REMOVED lines=15> */
.L_x_128:
[----:B------:R-:W-:Y:S05]  /*07d0*/  BSYNC.RECONVERGENT B2 ;  /* 0x0000000000027941 */ /* 0x000fea0003800200 */
.L_x_127:
[----:B------:R0:W5:Y:S04]  /*07e0*/  LDG.E.64 R14, desc[UR10][R16.64+0x1000] ;  /* 0x0010000a100e7981 */ /* 0x000168000c1e1b00 */
[----:B------:R0:W5:Y:S02]  /*07f0*/  LDG.E.64 R18, desc[UR10][R16.64+0x1800] ;  /* 0x0018000a10127981 */ /* 0x000164000c1e1b00 */
[----:B-----5:R-:W-:Y:S01]  /*0800*/  DSETP.GEU.AND P0, PT, |R12|, |R6|, PT ;  /* 0x400000060c00722a */ /* 0x020fe20003f0e200 */
[----:B------:R-:W-:Y:S01]  /*0810*/  VIADD R21, R11, 0xffffff00 ;  /* 0xffffff000b157836 */ /* 0x000fe20000000000 */
[----:B------:R-:W-:Y:S04]  /*0820*/  BSSY.RECONVERGENT B2, `(.L_x_129) ;  /* 0x0000017000027945 */ /* 0x000fe80003800200 */
[----:B------:R-:W-:-:S02]  /*0830*/  SHF.R.S32.HI R20, RZ, 0x1f, R21 ;  /* 0x0000001fff147819 */ /* 0x000fc40000011415 */
[----:B------:R-:W-:Y:S01]  /*0840*/  IADD3 R26, P1, P2, R21, R2, R8 ;  /* 0x00000002151a7210 */ /* 0x000fe20007a3e008 */
[----:B------:R-:W-:-:S03]  /*0850*/  IMAD.MOV.U32 R21, RZ, RZ, R7 ;  /* 0x000000ffff157224 */ /* 0x000fc600078e0007 */
[----:B------:R-:W-:Y:S01]  /*0860*/  IADD3.X R27, PT, PT, R20, R3, RZ, P1, P2 ;  /* 0x00000003141b7210 */ /* 0x000fe20000fe44ff */
[----:B------:R-:W-:Y:S02]  /*0870*/  IMAD.MOV.U32 R24, RZ, RZ, R26 ;  /* 0x000000ffff187224 */ /* 0x000fe400078e001a */
[----:B------:R-:W-:Y:S02]  /*0880*/  IMAD.MOV.U32 R20, RZ, RZ, R6 ;  /* 0x000000ffff147224 */ /* 0x000fe400078e0006 */
[----:B------:R-:W-:Y:S01]  /*0890*/  IMAD.MOV.U32 R25, RZ, RZ, R27 ;  /* 0x000000ffff197224 */ /* 0x000fe200078e001b */
[----:B0-----:R-:W-:Y:S06]  /*08a0*/  @!P0 BRA `(.L_x_130) ;  /* 0x0000000000388947 */ /* 0x001fec0003800000 */
        /* <DEDUP_REMOVED lines=14> */
.L_x_130:
[----:B------:R-:W-:Y:S05]  /*0990*/  BSYNC.RECONVERGENT B2 ;  /* 0x0000000000027941 */ /* 0x000fea0003800200 */
.L_x_129:
[----:B------:R-:W-:Y:S01]  /*09a0*/  DSETP.GEU.AND P0, PT, |R20|, |R14|, PT ;  /* 0x4000000e1400722a */ /* 0x000fe20003f0e200 */
[----:B------:R-:W-:Y:S01]  /*09b0*/  SHF.R.S32.HI R6, RZ, 0x1f, R11 ;  /* 0x0000001fff067819 */ /* 0x000fe2000001140b */
[----:B------:R-:W-:Y:S01]  /*09c0*/  BSSY.RECONVERGENT B2, `(.L_x_131) ;  /* 0x0000017000027945 */ /* 0x000fe20003800200 */
[C---:B------:R-:W-:Y:S01]  /*09d0*/  IADD3 R23, P1, P2, R11.reuse, R2, R8 ;  /* 0x000000020b177210 */ /* 0x040fe20007a3e008 */
[----:B------:R-:W-:Y:S02]  /*09e0*/  VIADD R17, R11, 0x100 ;  /* 0x000001000b117836 */ /* 0x000fe40000000000 */
[----:B------:R-:W-:Y:S01]  /*09f0*/  IMAD.MOV.U32 R7, RZ, RZ, R15 ;  /* 0x000000ffff077224 */ /* 0x000fe200078e000f */
[----:B------:R-:W-:Y:S01]  /*0a00*/  IADD3.X R16, PT, PT, R6, R3, RZ, P1, P2 ;  /* 0x0000000306107210 */ /* 0x000fe20000fe44ff */
[----:B------:R-:W-:Y:S02]  /*0a10*/  IMAD.MOV.U32 R12, RZ, RZ, R23 ;  /* 0x000000ffff0c7224 */ /* 0x000fe400078e0017 */
[----:B------:R-:W-:-:S02]  /*0a20*/  IMAD.MOV.U32 R6, RZ, RZ, R14 ;  /* 0x000000ffff067224 */ /* 0x000fc400078e000e */
[----:B------:R-:W-:Y:S02]  /*0a30*/  IMAD.MOV.U32 R13, RZ, RZ, R16 ;  /* 0x000000ffff0d7224 */ /* 0x000fe400078e0010 */
        /* <DEDUP_REMOVED lines=15> */
.L_x_132:
[----:B------:R-:W-:Y:S05]  /*0b30*/  BSYNC.RECONVERGENT B2 ;  /* 0x0000000000027941 */ /* 0x000fea0003800200 */
.L_x_131:
[----:B------:R-:W-:Y:S01]  /*0b40*/  DSETP.GEU.AND P0, PT, |R6|, |R18|, PT ;  /* 0x400000120600722a */ /* 0x000fe20003f0e200 */
[----:B------:R-:W-:Y:S01]  /*0b50*/  SHF.R.S32.HI R14, RZ, 0x1f, R17 ;  /* 0x0000001fff0e7819 */ /* 0x000fe20000011411 */
[----:B------:R-:W-:Y:S01]  /*0b60*/  BSSY.RECONVERGENT B2, `(.L_x_133) ;  /* 0x0000016000027945 */ /* 0x000fe20003800200 */
[----:B------:R-:W-:Y:S01]  /*0b70*/  IADD3 R17, P1, P2, R17, R2, R8 ;  /* 0x0000000211117210 */ /* 0x000fe20007a3e008 */
[----:B------:R-:W-:-:S03]  /*0b80*/  IMAD.MOV.U32 R15, RZ, RZ, R19 ;  /* 0x000000ffff0f7224 */ /* 0x000fc600078e0013 */
[----:B------:R-:W-:Y:S01]  /*0b90*/  IADD3.X R16, PT, PT, R14, R3, RZ, P1, P2 ;  /* 0x000000030e107210 */ /* 0x000fe20000fe44ff */
[----:B------:R-:W-:Y:S02]  /*0ba0*/  IMAD.MOV.U32 R21, RZ, RZ, R17 ;  /* 0x000000ffff157224 */ /* 0x000fe400078e0011 */
[----:B------:R-:W-:Y:S02]  /*0bb0*/  IMAD.MOV.U32 R14, RZ, RZ, R18 ;  /* 0x000000ffff0e7224 */ /* 0x000fe400078e0012 */
        /* <DEDUP_REMOVED lines=16> */
.L_x_134:
[----:B------:R-:W-:Y:S05]  /*0cc0*/  BSYNC.RECONVERGENT B2 ;  /* 0x0000000000027941 */ /* 0x000fea0003800200 */
.L_x_133:
[C---:B------:R-:W-:Y:S02]  /*0cd0*/  VIADD R6, R11.reuse, 0x200 ;  /* 0x000002000b067836 */ /* 0x040fe40000000000 */
[----:B------:R-:W-:-:S03]  /*0ce0*/  VIADD R11, R11, 0x400 ;  /* 0x000004000b0b7836 */ /* 0x000fc60000000000 */
[----:B------:R-:W-:-:S13]  /*0cf0*/  ISETP.GE.AND P0, PT, R6, R9, PT ;  /* 0x000000090600720c */ /* 0x000fda0003f06270 */
[----:B------:R-:W-:Y:S05]  /*0d00*/  @!P0 BRA `(.L_x_135) ;  /* 0xfffffff800388947 */ /* 0x000fea000383ffff */
.L_x_121:
[----:B------:R-:W-:Y:S05]  /*0d10*/  BSYNC.RECONVERGENT B1 ;  /* 0x0000000000017941 */ /* 0x000fea0003800200 */
.L_x_120:
[----:B------:R-:W-:-:S13]  /*0d20*/  ISETP.GE.AND P0, PT, R9, 0x100, PT ;  /* 0x000001000900780c */ /* 0x000fda0003f06270 */
[----:B------:R-:W-:Y:S05]  /*0d30*/  @!P0 BRA `(.L_x_136) ;  /* 0x0000001400508947 */ /* 0x000fea0003800000 */
[----:B------:R-:W0:Y:S01]  /*0d40*/  S2R R11, SR_LANEID ;  /* 0x00000000000b7919 */ /* 0x000e220000000000 */
[----:B------:R-:W-:Y:S01]  /*0d50*/  BSSY.RECONVERGENT B1, `(.L_x_137) ;  /* 0x000001f000017945 */ /* 0x000fe20003800200 */
[----:B------:R-:W-:Y:S01]  /*0d60*/  IMAD.MOV.U32 R12, RZ, RZ, R21 ;  /* 0x000000ffff0c7224 */ /* 0x000fe200078e0015 */
[----:B-----5:R1:W2:Y:S01]  /*0d70*/  SHFL.DOWN PT, R4, R14, 0x1, 0x1f ;  /* 0x08201f000e047f89 */ /* 0x0202a200000e0000 */
        /* <DEDUP_REMOVED lines=9> */
[----:B------:R-:W-:Y:S01]  /*0e10*/  IMAD.MOV.U32 R12, RZ, RZ, R6 ;  /* 0x000000ffff0c7224 */ /* 0x000fe200078e0006 */
[----:B------:R-:W-:Y:S01]  /*0e20*/  MOV R13, R7 ;  /* 0x00000007000d7202 */ /* 0x000fe20000000f00 */
[----:B------:R-:W-:Y:S02]  /*0e30*/  IMAD.MOV.U32 R2, RZ, RZ, R4 ;  /* 0x000000ffff027224 */ /* 0x000fe400078e0004 */
[----:B------:R-:W-:-:S09]  /*0e40*/  IMAD.MOV.U32 R3, RZ, RZ, R5 ;  /* 0x000000ffff037224 */ /* 0x000fd200078e0005 */
        /* <DEDUP_REMOVED lines=15> */
.L_x_138:
[----:B------:R-:W-:Y:S05]  /*0f40*/  BSYNC.RECONVERGENT B1 ;  /* 0x0000000000017941 */ /* 0x000fea0003800200 */
.L_x_137:
        /* <DEDUP_REMOVED lines=31> */
.L_x_140:
[----:B------:R-:W-:Y:S05]  /*1140*/  BSYNC.RECONVERGENT B1 ;  /* 0x0000000000017941 */ /* 0x000fea0003800200 */
.L_x_139:
[----:B------:R-:W-:Y:S01]  /*1150*/  ISETP.GT.AND P0, PT, R11, 0x1b, PT ;  /* 0x0000001b0b00780c */ /* 0x000fe20003f04270 */
[----:B-1----:R1:W1:Y:S01]  /*1160*/  SHFL.DOWN PT, R6, R4, 0x4, 0x1f ;  /* 0x08801f0004067f89 */ /* 0x00226200000e0000 */
[----:B------:R-:W-:Y:S01]  /*1170*/  BSSY.RECONVERGENT B1, `(.L_x_141) ;  /* 0x000001d000017945 */ /* 0x000fe20003800200 */
[----:B----4-:R-:W-:Y:S02]  /*1180*/  IMAD.MOV.U32 R14, RZ, RZ, R8 ;  /* 0x000000ffff0e7224 */ /* 0x010fe400078e0008 */
[----:B--2---:R2:W4:Y:S01]  /*1190*/  SHFL.DOWN PT, R7, R5, 0x4, 0x1f ;  /* 0x08801f0005077f89 */ /* 0x00452200000e0000 */
[----:B---3--:R-:W-:Y:S02]  /*11a0*/  IMAD.MOV.U32 R15, RZ, RZ, R9 ;  /* 0x000000ffff0f7224 */ /* 0x008fe400078e0009 */
[----:B0-----:R-:W-:Y:S01]  /*11b0*/  IMAD.MOV.U32 R2, RZ, RZ, R4 ;  /* 0x000000ffff027224 */ /* 0x001fe200078e0004 */
[----:B------:R2:W0:Y:S01]  /*11c0*/  SHFL.DOWN PT, R13, R8, 0x4, 0x1f ;  /* 0x08801f00080d7f89 */ /* 0x00042200000e0000 */
[----:B------:R-:W-:-:S03]  /*11d0*/  IMAD.MOV.U32 R3, RZ, RZ, R5 ;  /* 0x000000ffff037224 */ /* 0x000fc600078e0005 */
[----:B------:R2:W3:Y:S01]  /*11e0*/  SHFL.DOWN PT, R12, R9, 0x4, 0x1f ;  /* 0x08801f00090c7f89 */ /* 0x0004e200000e0000 */
[----:B------:R-:W-:Y:S05]  /*11f0*/  @P0 BRA `(.L_x_142) ;  /* 0x0000000000500947 */ /* 0x000fea0003800000 */
[----:B-1--4-:R-:W-:Y:S01]  /*1200*/  DSETP.GEU.AND P0, PT, |R4|, |R6|, PT ;  /* 0x400000060400722a */ /* 0x012fe20003f0e200 */
[----:B0-----:R-:W-:Y:S02]  /*1210*/  IMAD.MOV.U32 R14, RZ, RZ, R13 ;  /* 0x000000ffff0e7224 */ /* 0x001fe400078e000d */
        /* <DEDUP_REMOVED lines=18> */
.L_x_142:
[----:B------:R-:W-:Y:S05]  /*1340*/  BSYNC.RECONVERGENT B1 ;  /* 0x0000000000017941 */ /* 0x000fea0003800200 */
.L_x_141:
[----:B------:R-:W-:Y:S01]  /*1350*/  ISETP.GT.AND P0, PT, R11, 0x17, PT ;  /* 0x000000170b00780c */ /* 0x000fe20003f04270 */
[----:B-1----:R1:W1:Y:S01]  /*1360*/  SHFL.DOWN PT, R4, R2, 0x8, 0x1f ;  /* 0x09001f0002047f89 */ /* 0x00226200000e0000 */
[----:B------:R-:W-:Y:S01]  /*1370*/  BSSY.RECONVERGENT B1, `(.L_x_143) ;  /* 0x000001d000017945 */ /* 0x000fe20003800200 */
[----:B---3--:R-:W-:Y:S02]  /*1380*/  IMAD.MOV.U32 R12, RZ, RZ, R14 ;  /* 0x000000ffff0c7224 */ /* 0x008fe400078e000e */
[----:B--2---:R2:W3:Y:S01]  /*1390*/  SHFL.DOWN PT, R5, R3, 0x8, 0x1f ;  /* 0x09001f0003057f89 */ /* 0x0044e200000e0000 */
[----:B0-----:R-:W-:Y:S02]  /*13a0*/  IMAD.MOV.U32 R13, RZ, RZ, R15 ;  /* 0x000000ffff0d7224 */ /* 0x001fe400078e000f */
[----:B------:R-:W-:Y:S01]  /*13b0*/  IMAD.MOV.U32 R8, RZ, RZ, R2 ;  /* 0x000000ffff087224 */ /* 0x000fe200078e0002 */
[----:B----4-:R2:W0:Y:S01]  /*13c0*/  SHFL.DOWN PT, R7, R14, 0x8, 0x1f ;  /* 0x09001f000e077f89 */ /* 0x01042200000e0000 */
[----:B------:R-:W-:-:S03]  /*13d0*/  IMAD.MOV.U32 R9, RZ, RZ, R3 ;  /* 0x000000ffff097224 */ /* 0x000fc600078e0003 */
[----:B------:R2:W4:Y:S01]  /*13e0*/  SHFL.DOWN PT, R6, R15, 0x8, 0x1f ;  /* 0x09001f000f067f89 */ /* 0x00052200000e0000 */
[----:B------:R-:W-:Y:S05]  /*13f0*/  @P0 BRA `(.L_x_144) ;  /* 0x0000000000500947 */ /* 0x000fea0003800000 */
[----:B-1-3--:R-:W-:Y:S01]  /*1400*/  DSETP.GEU.AND P0, PT, |R2|, |R4|, PT ;  /* 0x400000040200722a */ /* 0x00afe20003f0e200 */
[----:B0-----:R-:W-:Y:S02]  /*1410*/  IMAD.MOV.U32 R12, RZ, RZ, R7 ;  /* 0x000000ffff0c7224 */ /* 0x001fe400078e0007 */
        /* <DEDUP_REMOVED lines=18> */
.L_x_144:
[----:B------:R-:W-:Y:S05]  /*1540*/  BSYNC.RECONVERGENT B1 ;  /* 0x0000000000017941 */ /* 0x000fea0003800200 */
.L_x_143:
[----:B------:R-:W-:Y:S01]  /*1550*/  ISETP.GT.AND P0, PT, R11, 0xf, PT ;  /* 0x0000000f0b00780c */ /* 0x000fe20003f04270 */
[----:B-1----:R1:W1:Y:S01]  /*1560*/  SHFL.DOWN PT, R2, R8, 0x10, 0x1f ;  /* 0x0a001f0008027f89 */ /* 0x00226200000e0000 */
[----:B------:R-:W-:Y:S01]  /*1570*/  BSSY.RECONVERGENT B1, `(.L_x_145) ;  /* 0x000001d000017945 */ /* 0x000fe20003800200 */
[----:B------:R-:W-:Y:S02]  /*1580*/  IMAD.MOV.U32 R4, RZ, RZ, R12 ;  /* 0x000000ffff047224 */ /* 0x000fe400078e000c */
[----:B--2---:R2:W1:Y:S01]  /*1590*/  SHFL.DOWN PT, R3, R9, 0x10, 0x1f ;  /* 0x0a001f0009037f89 */ /* 0x00446200000e0000 */
[----:B---3--:R-:W-:Y:S02]  /*15a0*/  IMAD.MOV.U32 R5, RZ, RZ, R13 ;  /* 0x000000ffff057224 */ /* 0x008fe400078e000d */
[----:B----4-:R-:W-:Y:S01]  /*15b0*/  IMAD.MOV.U32 R6, RZ, RZ, R8 ;  /* 0x000000ffff067224 */ /* 0x010fe200078e0008 */
[----:B------:R2:W3:Y:S01]  /*15c0*/  SHFL.DOWN PT, R15, R12, 0x10, 0x1f ;  /* 0x0a001f000c0f7f89 */ /* 0x0004e200000e0000 */
[----:B0-----:R-:W-:-:S03]  /*15d0*/  IMAD.MOV.U32 R7, RZ, RZ, R9 ;  /* 0x000000ffff077224 */ /* 0x001fc600078e0009 */
[----:B------:R2:W0:Y:S01]  /*15e0*/  SHFL.DOWN PT, R14, R13, 0x10, 0x1f ;  /* 0x0a001f000d0e7f89 */ /* 0x00042200000e0000 */
[----:B------:R-:W-:Y:S05]  /*15f0*/  @P0 BRA `(.L_x_146) ;  /* 0x0000000000500947 */ /* 0x000fea0003800000 */
[----:B-1----:R-:W-:Y:S01]  /*1600*/  DSETP.GEU.AND P0, PT, |R8|, |R2|, PT ;  /* 0x400000020800722a */ /* 0x002fe20003f0e200 */
[----:B---3--:R-:W-:Y:S02]  /*1610*/  IMAD.MOV.U32 R4, RZ, RZ, R15 ;  /* 0x000000ffff047224 */ /* 0x008fe400078e000f */
        /* <DEDUP_REMOVED lines=18> */
.L_x_146:
[----:B------:R-:W-:Y:S05]  /*1740*/  BSYNC.RECONVERGENT B1 ;  /* 0x0000000000017941 */ /* 0x000fea0003800200 */
.L_x_145:
        /* <DEDUP_REMOVED lines=11> */
.L_x_148:
[----:B------:R-:W-:Y:S05]  /*1800*/  BSYNC.RECONVERGENT B1 ;  /* 0x0000000000017941 */ /* 0x000fea0003800200 */
.L_x_147:
[----:B------:R-:W-:Y:S01]  /*1810*/  BAR.SYNC.DEFER_BLOCKING 0x0 ;  /* 0x0000000000007b1d */ /* 0x000fe20000010000 */
[----:B------:R-:W-:-:S13]  /*1820*/  ISETP.NE.AND P1, PT, R10, RZ, PT ;  /* 0x000000ff0a00720c */ /* 0x000fda0003f25270 */
[----:B------:R-:W-:Y:S05]  /*1830*/  @P1 BRA `(.L_x_149) ;  /* 0x0000005000201947 */ /* 0x000fea0003800000 */
[----:B-1--4-:R-:W1:Y:S01]  /*1840*/  S2R R3, SR_CgaCtaId ;  /* 0x0000000000037919 */ /* 0x012e620000008800 */
[----:B------:R-:W-:Y:S01]  /*1850*/  MOV R20, 0x400 ;  /* 0x0000040000147802 */ /* 0x000fe20000000f00 */
[----:B------:R-:W-:Y:S03]  /*1860*/  BSSY.RECONVERGENT B1, `(.L_x_150) ;  /* 0x000001a000017945 */ /* 0x000fe60003800200 */
[----:B-1----:R-:W-:-:S05]  /*1870*/  LEA R20, R3, R20, 0x18 ;  /* 0x0000001403147211 */ /* 0x002fca00078ec0ff */
[----:B------:R-:W1:Y:S04]  /*1880*/  LDS.64 R16, [R20+0x18] ;  /* 0x0000180014107984 */ /* 0x000e680000000a00 */
[----:B--2---:R-:W2:Y:S04]  /*1890*/  LDS.128 R8, [R20+0x20] ;  /* 0x0000200014087984 */ /* 0x004ea80000000c00 */
[----:B------:R4:W4:Y:S04]  /*18a0*/  LDS.64 R2, [R20+0x80] ;  /* 0x0000800014027984 */ /* 0x0009280000000a00 */
[----:B0--3--:R0:W3:Y:S01]  /*18b0*/  LDS.128 R12, [R20+0x30] ;  /* 0x00003000140c7984 */ /* 0x0090e20000000c00 */
[----:B-1----:R-:W-:Y:S01]  /*18c0*/  DSETP.GEU.AND P0, PT, |R6|, |R16|, PT ;  /* 0x400000100600722a */ /* 0x002fe20003f0e200 */
[----:B------:R-:W-:-:S02]  /*18d0*/  IMAD.MOV.U32 R22, RZ, RZ, R16 ;  /* 0x000000ffff167224 */ /* 0x000fc400078e0010 */
[----:B------:R-:W-:Y:S02]  /*18e0*/  IMAD.MOV.U32 R23, RZ, RZ, R17 ;  /* 0x000000ffff177224 */ /* 0x000fe400078e0011 */
[----:B--2---:R-:W-:Y:S02]  /*18f0*/  IMAD.MOV.U32 R24, RZ, RZ, R8 ;  /* 0x000000ffff187224 */ /* 0x004fe400078e0008 */
[----:B------:R-:W-:-:S07]  /*1900*/  IMAD.MOV.U32 R25, RZ, RZ, R9 ;  /* 0x000000ffff197224 */ /* 0x000fce00078e0009 */
[----:B0--34-:R-:W-:Y:S05]  /*1910*/  @!P0 BRA `(.L_x_151) ;  /* 0x0000000000388947 */ /* 0x019fea0003800000 */
[----:B------:R-:W-:Y:S01]  /*1920*/  DSETP.GEU.AND P0, PT, |R16|, |R6|, PT ;  /* 0x400000061000722a */ /* 0x000fe20003f0e200 */
[----:B------:R-:W-:Y:S01]  /*1930*/  IMAD.MOV.U32 R22, RZ, RZ, R6 ;  /* 0x000000ffff167224 */ /* 0x000fe200078e0006 */
[----:B------:R-:W-:Y:S01]  /*1940*/  MOV R25, R5 ;  /* 0x0000000500197202 */ /* 0x000fe20000000f00 */
[----:B------:R-:W-:Y:S02]  /*1950*/  IMAD.MOV.U32 R23, RZ, RZ, R7 ;  /* 0x000000ffff177224 */ /* 0x000fe400078e0007 */
[----:B------:R-:W-:-:S09]  /*1960*/  IMAD.MOV.U32 R24, RZ, RZ, R4 ;  /* 0x000000ffff187224 */ /* 0x000fd200078e0004 */
        /* <DEDUP_REMOVED lines=9> */
.L_x_151:
[----:B------:R-:W-:Y:S05]  /*1a00*/  BSYNC.RECONVERGENT B1 ;  /* 0x0000000000017941 */ /* 0x000fea0003800200 */
.L_x_150:
        /* <DEDUP_REMOVED lines=23> */
.L_x_153:
[----:B------:R-:W-:Y:S05]  /*1b80*/  BSYNC.RECONVERGENT B1 ;  /* 0x0000000000017941 */ /* 0x000fea0003800200 */
.L_x_152:
        /* <DEDUP_REMOVED lines=21> */
.L_x_155:
[----:B------:R-:W-:Y:S05]  /*1ce0*/  BSYNC.RECONVERGENT B1 ;  /* 0x0000000000017941 */ /* 0x000fea0003800200 */
.L_x_154:
        /* <DEDUP_REMOVED lines=23> */
.L_x_157:
[----:B------:R-:W-:Y:S05]  /*1e60*/  BSYNC.RECONVERGENT B1 ;  /* 0x0000000000017941 */ /* 0x000fea0003800200 */
.L_x_156:
        /* <DEDUP_REMOVED lines=21> */
.L_x_159:
[----:B------:R-:W-:Y:S05]  /*1fc0*/  BSYNC.RECONVERGENT B1 ;  /* 0x0000000000017941 */ /* 0x000fea0003800200 */
.L_x_158:
        /* <DEDUP_REMOVED lines=21> */
.L_x_161:
[----:B------:R-:W-:Y:S05]  /*2120*/  BSYNC.RECONVERGENT B1 ;  /* 0x0000000000017941 */ /* 0x000fea0003800200 */
.L_x_160:
        /* <DEDUP_REMOVED lines=21> */
.L_x_136:
[----:B------:R-:W0:Y:S01]  /*2280*/  S2R R2, SR_LANEID ;  /* 0x0000000000027919 */ /* 0x000e220000000000 */
[----:B------:R-:W-:Y:S01]  /*2290*/  LOP3.LUT R3, R10, 0x3e0, RZ, 0xc0, !PT ;  /* 0x000003e00a037812 */ /* 0x000fe200078ec0ff */
[----:B------:R-:W-:Y:S01]  /*22a0*/  BSSY.RECONVERGENT B1, `(.L_x_162) ;  /* 0x0000024000017945 */ /* 0x000fe20003800200 */
[----:B------:R-:W-:Y:S02]  /*22b0*/  IMAD.MOV.U32 R18, RZ, RZ, R21 ;  /* 0x000000ffff127224 */ /* 0x000fe400078e0015 */
[----:B------:R-:W-:Y:S01]  /*22c0*/  LOP3.LUT R6, RZ, R3, RZ, 0x33, !PT ;  /* 0x00000003ff067212 */ /* 0x000fe200078e33ff */
[----:B------:R-:W-:Y:S02]  /*22d0*/  VIADD R4, R3, 0x20 ;  /* 0x0000002003047836 */ /* 0x000fe40000000000 */
[----:B------:R-:W-:Y:S02]  /*22e0*/  IMAD.MOV.U32 R22, RZ, RZ, R20 ;  /* 0x000000ffff167224 */ /* 0x000fe400078e0014 */
[----:B------:R-:W-:Y:S01]  /*22f0*/  IMAD.IADD R3, R9, 0x1, R6 ;  /* 0x0000000109037824 */ /* 0x000fe200078e0206 */
[----:B------:R-:W-:Y:S01]  /*2300*/  ISETP.GT.AND P0, PT, R4, R9, PT ;  /* 0x000000090400720c */ /* 0x000fe20003f04270 */
[----:B-----5:R-:W-:-:S02]  /*2310*/  IMAD.MOV.U32 R4, RZ, RZ, R14 ;  /* 0x000000ffff047224 */ /* 0x020fc400078e000e */
[----:B------:R-:W-:Y:S01]  /*2320*/  IMAD.MOV.U32 R5, RZ, RZ, R15 ;  /* 0x000000ffff057224 */ /* 0x000fe200078e000f */
[----:B------:R-:W-:-:S05]  /*2330*/  SEL R3, R3, 0x1f, P0 ;  /* 0x0000001f03037807 */ /* 0x000fca0000000000 */
[----:B------:R1:W2:Y:S04]  /*2340*/  SHFL.DOWN PT, R6, R14, 0x1, R3 ;  /* 0x082000000e067989 */ /* 0x0002a800000e0003 */
[----:B------:R1:W3:Y:S04]  /*2350*/  SHFL.DOWN PT, R7, R15, 0x1, R3 ;  /* 0x082000000f077989 */ /* 0x0002e800000e0003 */
[----:B------:R1:W4:Y:S01]  /*2360*/  SHFL.DOWN PT, R8, R21, 0x1, R3 ;  /* 0x0820000015087989 */ /* 0x00032200000e0003 */
[----:B0-----:R-:W-:-:S03]  /*2370*/  ISETP.GE.AND P0, PT, R2, R3, PT ;  /* 0x000000030200720c */ /* 0x001fc60003f06270 */
[----:B------:R1:W0:Y:S10]  /*2380*/  SHFL.DOWN PT, R11, R20, 0x1, R3 ;  /* 0x08200000140b7989 */ /* 0x00023400000e0003 */
[----:B-12---:R-:W-:Y:S05]  /*2390*/  @P0 BRA `(.L_x_163) ;  /* 0x0000000000500947 */ /* 0x006fea0003800000 */
[----:B---3--:R-:W-:Y:S01]  /*23a0*/  DSETP.GEU.AND P0, PT, |R14|, |R6|, PT ;  /* 0x400000060e00722a */ /* 0x008fe20003f0e200 */
        /* <DEDUP_REMOVED lines=19> */
.L_x_163:
[----:B------:R-:W-:Y:S05]  /*24e0*/  BSYNC.RECONVERGENT B1 ;  /* 0x0000000000017941 */ /* 0x000fea0003800200 */
.L_x_162:
[----:B------:R-:W-:Y:S01]  /*24f0*/  IADD3 R6, PT, PT, R2, 0x2, RZ ;  /* 0x0000000202067810 */ /* 0x000fe20007ffe0ff */
[----:B------:R1:W2:Y:S01]  /*2500*/  SHFL.DOWN PT, R12, R4, 0x2, R3 ;  /* 0x08400000040c7989 */ /* 0x0002a200000e0003 */
[----:B------:R-:W-:Y:S01]  /*2510*/  BSSY.RECONVERGENT B1, `(.L_x_164) ;  /* 0x000001e000017945 */ /* 0x000fe20003800200 */
[----:B----4-:R-:W-:Y:S01]  /*2520*/  IMAD.MOV.U32 R8, RZ, RZ, R18 ;  /* 0x000000ffff087224 */ /* 0x010fe200078e0012 */
[----:B------:R-:W-:Y:S01]  /*2530*/  ISETP.GT.AND P0, PT, R6, R3, PT ;  /* 0x000000030600720c */ /* 0x000fe20003f04270 */
[----:B------:R1:W4:Y:S01]  /*2540*/  SHFL.DOWN PT, R13, R5, 0x2, R3 ;  /* 0x08400000050d7989 */ /* 0x00032200000e0003 */
[----:B------:R-:W-:Y:S02]  /*2550*/  IMAD.MOV.U32 R16, RZ, RZ, R22 ;  /* 0x000000ffff107224 */ /* 0x000fe400078e0016 */
[----:B------:R-:W-:Y:S01]  /*2560*/  IMAD.MOV.U32 R6, RZ, RZ, R4 ;  /* 0x000000ffff067224 */ /* 0x000fe200078e0004 */
[----:B0-----:R1:W0:Y:S01]  /*2570*/  SHFL.DOWN PT, R11, R18, 0x2, R3 ;  /* 0x08400000120b7989 */ /* 0x00122200000e0003 */
[----:B---3--:R-:W-:-:S03]  /*2580*/  IMAD.MOV.U32 R7, RZ, RZ, R5 ;  /* 0x000000ffff077224 */ /* 0x008fc600078e0005 */
[----:B------:R1:W3:Y:S04]  /*2590*/  SHFL.DOWN PT, R15, R22, 0x2, R3 ;  /* 0x08400000160f7989 */ /* 0x0002e800000e0003 */
[----:B------:R-:W-:Y:S05]  /*25a0*/  @P0 BRA `(.L_x_165) ;  /* 0x0000000000500947 */ /* 0x000fea0003800000 */
[----:B--2-4-:R-:W-:Y:S01]  /*25b0*/  DSETP.GEU.AND P0, PT, |R4|, |R12|, PT ;  /* 0x4000000c0400722a */ /* 0x014fe20003f0e200 */
        /* <DEDUP_REMOVED lines=19> */
.L_x_165:
[----:B------:R-:W-:Y:S05]  /*26f0*/  BSYNC.RECONVERGENT B1 ;  /* 0x0000000000017941 */ /* 0x000fea0003800200 */
.L_x_164:
[----:B-1----:R-:W-:Y:S01]  /*2700*/  VIADD R4, R2, 0x4 ;  /* 0x0000000402047836 */ /* 0x002fe20000000000 */
[----:B--2---:R1:W2:Y:S01]  /*2710*/  SHFL.DOWN PT, R12, R6, 0x4, R3 ;  /* 0x08800000060c7989 */ /* 0x0042a200000e0003 */
[----:B------:R-:W-:Y:S01]  /*2720*/  BSSY.RECONVERGENT B1, `(.L_x_166) ;  /* 0x000001e000017945 */ /* 0x000fe20003800200 */
[----:B------:R-:W-:Y:S02]  /*2730*/  IMAD.MOV.U32 R14, RZ, RZ, R8 ;  /* 0x000000ffff0e7224 */ /* 0x000fe400078e0008 */
[----:B------:R-:W-:Y:S01]  /*2740*/  ISETP.GT.AND P0, PT, R4, R3, PT ;  /* 0x000000030400720c */ /* 0x000fe20003f04270 */
[----:B----4-:R1:W4:Y:S01]  /*2750*/  SHFL.DOWN PT, R13, R7, 0x4, R3 ;  /* 0x08800000070d7989 */ /* 0x01032200000e0003 */
[----:B------:R-:W-:Y:S02]  /*2760*/  IMAD.MOV.U32 R18, RZ, RZ, R16 ;  /* 0x000000ffff127224 */ /* 0x000fe400078e0010 */
[----:B------:R-:W-:Y:S01]  /*2770*/  IMAD.MOV.U32 R4, RZ, RZ, R6 ;  /* 0x000000ffff047224 */ /* 0x000fe200078e0006 */
[----:B0-----:R1:W0:Y:S01]  /*2780*/  SHFL.DOWN PT, R11, R8, 0x4, R3 ;  /* 0x08800000080b7989 */ /* 0x00122200000e0003 */
[----:B------:R-:W-:-:S03]  /*2790*/  IMAD.MOV.U32 R5, RZ, RZ, R7 ;  /* 0x000000ffff057224 */ /* 0x000fc600078e0007 */
[----:B---3--:R1:W3:Y:S04]  /*27a0*/  SHFL.DOWN PT, R15, R16, 0x4, R3 ;  /* 0x08800000100f7989 */ /* 0x0082e800000e0003 */
        /* <DEDUP_REMOVED lines=21> */
.L_x_167:
[----:B------:R-:W-:Y:S05]  /*2900*/  BSYNC.RECONVERGENT B1 ;  /* 0x0000000000017941 */ /* 0x000fea0003800200 */
.L_x_166:
[----:B-1----:R-:W-:Y:S01]  /*2910*/  VIADD R8, R2, 0x8 ;  /* 0x0000000802087836 */ /* 0x002fe20000000000 */
[----:B------:R1:W1:Y:S01]  /*2920*/  SHFL.DOWN PT, R6, R4, 0x8, R3 ;  /* 0x0900000004067989 */ /* 0x00026200000e0003 */
[----:B------:R-:W-:Y:S01]  /*2930*/  BSSY.RECONVERGENT B1, `(.L_x_168) ;  /* 0x000001e000017945 */ /* 0x000fe20003800200 */
[----:B------:R-:W-:Y:S02]  /*2940*/  IMAD.MOV.U32 R16, RZ, RZ, R18 ;  /* 0x000000ffff107224 */ /* 0x000fe400078e0012 */
[----:B------:R-:W-:Y:S01]  /*2950*/  ISETP.GT.AND P0, PT, R8, R3, PT ;  /* 0x000000030800720c */ /* 0x000fe20003f04270 */
[----:B------:R1:W1:Y:S01]  /*2960*/  SHFL.DOWN PT, R7, R5, 0x8, R3 ;  /* 0x0900000005077989 */ /* 0x00026200000e0003 */
[----:B------:R-:W-:Y:S02]  /*2970*/  IMAD.MOV.U32 R8, RZ, RZ, R14 ;  /* 0x000000ffff087224 */ /* 0x000fe400078e000e */
[----:B--2---:R-:W-:Y:S01]  /*2980*/  IMAD.MOV.U32 R12, RZ, RZ, R4 ;  /* 0x000000ffff0c7224 */ /* 0x004fe200078e0004 */
[----:B0-----:R0:W2:Y:S01]  /*2990*/  SHFL.DOWN PT, R11, R14, 0x8, R3 ;  /* 0x090000000e0b7989 */ /* 0x0010a200000e0003 */
[----:B----4-:R-:W-:-:S03]  /*29a0*/  IMAD.MOV.U32 R13, RZ, RZ, R5 ;  /* 0x000000ffff0d7224 */ /* 0x010fc600078e0005 */
[----:B---3--:R0:W3:Y:S04]  /*29b0*/  SHFL.DOWN PT, R15, R18, 0x8, R3 ;  /* 0x09000000120f7989 */ /* 0x0080e800000e0003 */
[----:B------:R-:W-:Y:S05]  /*29c0*/  @P0 BRA `(.L_x_169) ;  /* 0x0000000000500947 */ /* 0x000fea0003800000 */
[----:B-1----:R-:W-:Y:S01]  /*29d0*/  DSETP.GEU.AND P0, PT, |R4|, |R6|, PT ;  /* 0x400000060400722a */ /* 0x002fe20003f0e200 */
[----:B--2---:R-:W-:Y:S02]  /*29e0*/  IMAD.MOV.U32 R8, RZ, RZ, R11 ;  /* 0x000000ffff087224 */ /* 0x004fe400078e000b */
        /* <DEDUP_REMOVED lines=18> */
.L_x_169:
[----:B------:R-:W-:Y:S05]  /*2b10*/  BSYNC.RECONVERGENT B1 ;  /* 0x0000000000017941 */ /* 0x000fea0003800200 */
.L_x_168:
[----:B-1----:R-:W-:Y:S01]  /*2b20*/  VIADD R4, R2, 0x10 ;  /* 0x0000001002047836 */ /* 0x002fe20000000000 */
[----:B0-----:R0:W1:Y:S01]  /*2b30*/  SHFL.DOWN PT, R14, R12, 0x10, R3 ;  /* 0x0a0000000c0e7989 */ /* 0x00106200000e0003 */
[----:B------:R-:W-:Y:S01]  /*2b40*/  BSSY.RECONVERGENT B1, `(.L_x_170) ;  /* 0x000001e000017945 */ /* 0x000fe20003800200 */
[----:B------:R-:W-:Y:S02]  /*2b50*/  IMAD.MOV.U32 R5, RZ, RZ, R16 ;  /* 0x000000ffff057224 */ /* 0x000fe400078e0010 */
[----:B------:R-:W-:Y:S01]  /*2b60*/  ISETP.GT.AND P0, PT, R4, R3, PT ;  /* 0x000000030400720c */ /* 0x000fe20003f04270 */
[----:B---3--:R0:W3:Y:S01]  /*2b70*/  SHFL.DOWN PT, R15, R13, 0x10, R3 ;  /* 0x0a0000000d0f7989 */ /* 0x0080e200000e0003 */
[----:B------:R-:W-:Y:S02]  /*2b80*/  IMAD.MOV.U32 R4, RZ, RZ, R8 ;  /* 0x000000ffff047224 */ /* 0x000fe400078e0008 */
[----:B------:R-:W-:Y:S01]  /*2b90*/  IMAD.MOV.U32 R6, RZ, RZ, R12 ;  /* 0x000000ffff067224 */ /* 0x000fe200078e000c */
[----:B--2---:R0:W2:Y:S01]  /*2ba0*/  SHFL.DOWN PT, R11, R8, 0x10, R3 ;  /* 0x0a000000080b7989 */ /* 0x0040a200000e0003 */
[----:B------:R-:W-:-:S03]  /*2bb0*/  IMAD.MOV.U32 R7, RZ, RZ, R13 ;  /* 0x000000ffff077224 */ /* 0x000fc600078e000d */
[----:B------:R0:W4:Y:S04]  /*2bc0*/  SHFL.DOWN PT, R17, R16, 0x10, R3 ;  /* 0x0a00000010117989 */ /* 0x00012800000e0003 */
[----:B------:R-:W-:Y:S05]  /*2bd0*/  @P0 BRA `(.L_x_171) ;  /* 0x0000000000500947 */ /* 0x000fea0003800000 */
[----:B-1-3--:R-:W-:Y:S01]  /*2be0*/  DSETP.GEU.AND P0, PT, |R12|, |R14|, PT ;  /* 0x4000000e0c00722a */ /* 0x00afe20003f0e200 */
        /* <DEDUP_REMOVED lines=19> */
.L_x_171:
[----:B------:R-:W-:Y:S05]  /*2d20*/  BSYNC.RECONVERGENT B1 ;  /* 0x0000000000017941 */ /* 0x000fea0003800200 */
.L_x_170:
[----:B------:R-:W-:Y:S01]  /*2d30*/  ISETP.NE.AND P0, PT, R2, RZ, PT ;  /* 0x000000ff0200720c */ /* 0x000fe20003f05270 */
[----:B------:R-:W-:-:S12]  /*2d40*/  BSSY.RECONVERGENT B1, `(.L_x_172) ;  /* 0x000000a000017945 */ /* 0x000fd80003800200 */
[----:B------:R-:W-:Y:S05]  /*2d50*/  @P0 BRA `(.L_x_173) ;  /* 0x0000000000200947 */ /* 0x000fea0003800000 */
[----:B0-----:R-:W0:Y:S01]  /*2d60*/  S2R R8, SR_CgaCtaId ;  /* 0x0000000000087919 */ /* 0x001e220000008800 */
[----:B------:R-:W-:Y:S02]  /*2d70*/  MOV R3, 0x400 ;  /* 0x0000040000037802 */ /* 0x000fe40000000f00 */
[----:B------:R-:W-:-:S04]  /*2d80*/  SHF.R.U32.HI R2, RZ, 0x1, R10 ;  /* 0x00000001ff027819 */ /* 0x000fc8000001160a */
[----:B------:R-:W-:Y:S02]  /*2d90*/  LOP3.LUT R2, R2, 0x1f0, RZ, 0xc0, !PT ;  /* 0x000001f002027812 */ /* 0x000fe400078ec0ff */
[----:B0-----:R-:W-:-:S05]  /*2da0*/  LEA R3, R8, R3, 0x18 ;  /* 0x0000000308037211 */ /* 0x001fca00078ec0ff */
[----:B------:R-:W-:-:S05]  /*2db0*/  IMAD.IADD R3, R2, 0x1, R3 ;  /* 0x0000000102037824 */ /* 0x000fca00078e0203 */
[----:B------:R0:W-:Y:S04]  /*2dc0*/  STS.64 [R3+0x10], R4 ;  /* 0x0000100403007388 */ /* 0x0001e80000000a00 */
[----:B------:R0:W-:Y:S02]  /*2dd0*/  STS.64 [R3+0x8], R6 ;  /* 0x0000080603007388 */ /* 0x0001e40000000a00 */
.L_x_173:
[----:B------:R-:W-:Y:S05]  /*2de0*/  BSYNC.RECONVERGENT B1 ;  /* 0x0000000000017941 */ /* 0x000fea0003800200 */
.L_x_172:
[----:B------:R-:W-:Y:S01]  /*2df0*/  BAR.SYNC.DEFER_BLOCKING 0x0 ;  /* 0x0000000000007b1d */ /* 0x000fe20000010000 */
[----:B------:R-:W-:-:S13]  /*2e00*/  ISETP.NE.AND P1, PT, R10, RZ, PT ;  /* 0x000000ff0a00720c */ /* 0x000fda0003f25270 */
[----:B------:R-:W-:Y:S05]  /*2e10*/  @P1 BRA `(.L_x_149) ;  /* 0x0000003800a81947 */ /* 0x000fea0003800000 */
[----:B------:R-:W-:Y:S01]  /*2e20*/  ISETP.GE.AND P0, PT, R9, 0x21, PT ;  /* 0x000000210900780c */ /* 0x000fe20003f06270 */
[----:B0-----:R-:W-:Y:S02]  /*2e30*/  IMAD.MOV.U32 R13, RZ, RZ, R4 ;  /* 0x000000ffff0d7224 */ /* 0x001fe400078e0004 */
[----:B------:R-:W-:Y:S02]  /*2e40*/  IMAD.MOV.U32 R8, RZ, RZ, R5 ;  /* 0x000000ffff087224 */ /* 0x000fe400078e0005 */
[----:B------:R-:W-:Y:S02]  /*2e50*/  IMAD.MOV.U32 R2, RZ, RZ, R6 ;  /* 0x000000ffff027224 */ /* 0x000fe400078e0006 */
[----:B------:R-:W-:-:S06]  /*2e60*/  IMAD.MOV.U32 R3, RZ, RZ, R7 ;  /* 0x000000ffff037224 */ /* 0x000fcc00078e0007 */
[----:B------:R-:W-:Y:S05]  /*2e70*/  @!P0 BRA `(.L_x_174) ;  /* 0x00000000006c8947 */ /* 0x000fea0003800000 */
[----:B------:R-:W0:Y:S01]  /*2e80*/  S2UR UR5, SR_CgaCtaId ;  /* 0x00000000000579c3 */ /* 0x000e220000008800 */
[----:B------:R-:W-:Y:S01]  /*2e90*/  UMOV UR4, 0x400 ;  /* 0x0000040000047882 */ /* 0x000fe20000000000 */
[----:B------:R-:W-:Y:S01]  /*2ea0*/  BSSY.RECONVERGENT B1, `(.L_x_174) ;  /* 0x0000018000017945 */ /* 0x000fe20003800200 */
[----:B0-----:R-:W-:-:S09]  /*2eb0*/  ULEA UR4, UR5, UR4, 0x18 ;  /* 0x0000000405047291 */ /* 0x001fd2000f8ec0ff */
[----:B--2---:R-:W0:Y:S04]  /*2ec0*/  LDS.64 R10, [UR4+0x18] ;  /* 0x00001804ff0a7984 */ /* 0x004e280008000a00 */
[----:B-1-3--:R-:W1:Y:S01]  /*2ed0*/  LDS.64 R14, [UR4+0x20] ;  /* 0x00002004ff0e7984 */ /* 0x00ae620008000a00 */
[----:B0-----:R-:W-:Y:S01]  /*2ee0*/  DSETP.GEU.AND P0, PT, |R6|, |R10|, PT ;  /* 0x4000000a0600722a */ /* 0x001fe20003f0e200 */
[----:B------:R-:W-:Y:S02]  /*2ef0*/  IMAD.MOV.U32 R2, RZ, RZ, R10 ;  /* 0x000000ffff027224 */ /* 0x000fe400078e000a */
[----:B------:R-:W-:Y:S02]  /*2f00*/  IMAD.MOV.U32 R3, RZ, RZ, R11 ;  /* 0x000000ffff037224 */ /* 0x000fe400078e000b */
[----:B-1----:R-:W-:-:S02]  /*2f10*/  IMAD.MOV.U32 R13, RZ, RZ, R14 ;  /* 0x000000ffff0d7224 */ /* 0x002fc400078e000e */
[----:B------:R-:W-:-:S07]  /*2f20*/  IMAD.MOV.U32 R8, RZ, RZ, R15 ;  /* 0x000000ffff087224 */ /* 0x000fce00078e000f */
[----:B------:R-:W-:Y:S05]  /*2f30*/  @!P0 BRA `(.L_x_175) ;  /* 0x0000000000388947 */ /* 0x000fea0003800000 */
        /* <DEDUP_REMOVED lines=14> */
.L_x_175:
[----:B------:R-:W-:Y:S05]  /*3020*/  BSYNC.RECONVERGENT B1 ;  /* 0x0000000000017941 */ /* 0x000fea0003800200 */
.L_x_174:
[----:B------:R-:W-:Y:S01]  /*3030*/  ISETP.GE.AND P0, PT, R9, 0x41, PT ;  /* 0x000000410900780c */ /* 0x000fe20003f06270 */
[----:B--2---:R-:W-:Y:S02]  /*3040*/  IMAD.MOV.U32 R11, RZ, RZ, R13 ;  /* 0x000000ffff0b7224 */ /* 0x004fe400078e000d */
        /* <DEDUP_REMOVED lines=8> */
[----:B------:R-:W0:Y:S04]  /*30d0*/  LDS.64 R6, [UR4+0x28] ;  /* 0x00002804ff067984 */ /* 0x000e280008000a00 */
        /* <DEDUP_REMOVED lines=21> */
.L_x_177:
[----:B------:R-:W-:Y:S05]  /*3230*/  BSYNC.RECONVERGENT B1 ;  /* 0x0000000000017941 */ /* 0x000fea0003800200 */
.L_x_176:
[----:B------:R-:W-:Y:S01]  /*3240*/  ISETP.GE.AND P0, PT, R9, 0x61, PT ;  /* 0x000000610900780c */ /* 0x000fe20003f06270 */
[----:B------:R-:W-:Y:S02]  /*3250*/  IMAD.MOV.U32 R13, RZ, RZ, R11 ;  /* 0x000000ffff0d7224 */ /* 0x000fe400078e000b */
        /* <DEDUP_REMOVED lines=30> */
.L_x_179:
[----:B------:R-:W-:Y:S05]  /*3440*/  BSYNC.RECONVERGENT B1 ;  /* 0x0000000000017941 */ /* 0x000fea0003800200 */
.L_x_178:
        /* <DEDUP_REMOVED lines=32> */
.L_x_181:
[----:B------:R-:W-:Y:S05]  /*3650*/  BSYNC.RECONVERGENT B1 ;  /* 0x0000000000017941 */ /* 0x000fea0003800200 */
.L_x_180:
        /* <DEDUP_REMOVED lines=32> */
.L_x_183:
[----:B------:R-:W-:Y:S05]  /*3860*/  BSYNC.RECONVERGENT B1 ;  /* 0x0000000000017941 */ /* 0x000fea0003800200 */
.L_x_182:
        /* <DEDUP_REMOVED lines=32> */
.L_x_185:
[----:B------:R-:W-:Y:S05]  /*3a70*/  BSYNC.RECONVERGENT B1 ;  /* 0x0000000000017941 */ /* 0x000fea0003800200 */
.L_x_184:
[----:B------:R-:W-:Y:S01]  /*3a80*/  ISETP.GE.AND P0, PT, R9, 0xe1, PT ;  /* 0x000000e10900780c */ /* 0x000fe20003f06270 */
[----:B------:R-:W-:Y:S01]  /*3a90*/  IMAD.MOV.U32 R5, RZ, RZ, R10 ;  /* 0x000000ffff057224 */ /* 0x000fe200078e000a */
[----:B------:R-:W-:Y:S01]  /*3aa0*/  MOV R4, R11 ;  /* 0x0000000b00047202 */ /* 0x000fe20000000f00 */
[----:B------:R-:W-:Y:S02]  /*3ab0*/  IMAD.MOV.U32 R6, RZ, RZ, R2 ;  /* 0x000000ffff067224 */ /* 0x000fe400078e0002 */
[----:B------:R-:W-:-:S08]  /*3ac0*/  IMAD.MOV.U32 R7, RZ, RZ, R3 ;  /* 0x000000ffff077224 */ /* 0x000fd000078e0003 */
[----:B------:R-:W-:Y:S05]  /*3ad0*/  @!P0 BRA `(.L_x_149) ;  /* 0x0000002c00788947 */ /* 0x000fea0003800000 */
[----:B------:R-:W0:Y:S01]  /*3ae0*/  S2UR UR5, SR_CgaCtaId ;  /* 0x00000000000579c3 */ /* 0x000e220000008800 */
[----:B------:R-:W-:Y:S02]  /*3af0*/  UMOV UR4, 0x400 ;  /* 0x0000040000047882 */ /* 0x000fe40000000000 */
[----:B0-----:R-:W-:-:S09]  /*3b00*/  ULEA UR4, UR5, UR4, 0x18 ;  /* 0x0000000405047291 */ /* 0x001fd2000f8ec0ff */
[----:B------:R-:W0:Y:S04]  /*3b10*/  LDS.64 R8, [UR4+0x78] ;  /* 0x00007804ff087984 */ /* 0x000e280008000a00 */
[----:B------:R-:W2:Y:S01]  /*3b20*/  LDS.64 R12, [UR4+0x80] ;  /* 0x00008004ff0c7984 */ /* 0x000ea20008000a00 */
[----:B0-----:R-:W-:Y:S01]  /*3b30*/  DSETP.GEU.AND P0, PT, |R2|, |R8|, PT ;  /* 0x400000080200722a */ /* 0x001fe20003f0e200 */
        /* <DEDUP_REMOVED lines=20> */
.L_x_117:
[----:B------:R-:W0:Y:S01]  /*3c80*/  S2R R3, SR_TID.X ;  /* 0x0000000000037919 */ /* 0x000e220000002100 */
[----:B------:R-:W1:Y:S02]  /*3c90*/  LDCU.128 UR12, c[0x0][0x380] ;  /* 0x00007000ff0c77ac */ /* 0x000e640008000c00 */
[----:B-1----:R-:W-:Y:S02]  /*3ca0*/  IMAD.U32 R2, RZ, RZ, UR12 ;  /* 0x0000000cff027e24 */ /* 0x002fe4000f8e00ff */
[----:B------:R-:W-:Y:S01]  /*3cb0*/  IMAD.U32 R4, RZ, RZ, UR13 ;  /* 0x0000000dff047e24 */ /* 0x000fe2000f8e00ff */
[----:B0-----:R-:W-:-:S05]  /*3cc0*/  IADD3 R5, P0, PT, R8, R3, RZ ;  /* 0x0000000308057210 */ /* 0x001fca0007f1e0ff */
[----:B------:R-:W-:Y:S01]  /*3cd0*/  IMAD.X R6, RZ, RZ, RZ, P0 ;  /* 0x000000ffff067224 */ /* 0x000fe200000e06ff */
[----:B------:R-:W-:-:S04]  /*3ce0*/  LEA R20, P0, R5, R2, 0x3 ;  /* 0x0000000205147211 */ /* 0x000fc800078018ff */
[----:B------:R-:W-:-:S05]  /*3cf0*/  LEA.HI.X R21, R5, R4, R6, 0x3, P0 ;  /* 0x0000000405157211 */ /* 0x000fca00000f1c06 */
[----:B------:R-:W2:Y:S04]  /*3d00*/  LDG.E.64 R6, desc[UR10][R20.64] ;  /* 0x0000000a14067981 */ /* 0x000ea8000c1e1b00 */
[----:B------:R-:W2:Y:S04]  /*3d10*/  LDG.E.64 R14, desc[UR10][R20.64+0x800] ;  /* 0x0008000a140e7981 */ /* 0x000ea8000c1e1b00 */
[----:B------:R-:W3:Y:S04]  /*3d20*/  LDG.E.64 R18, desc[UR10][R20.64+0x1000] ;  /* 0x0010000a14127981 */ /* 0x000ee8000c1e1b00 */
[----:B------:R-:W4:Y:S04]  /*3d30*/  LDG.E.64 R12, desc[UR10][R20.64+0x1800] ;  /* 0x0018000a140c7981 */ /* 0x000f28000c1e1b00 */
[----:B------:R-:W5:Y:S01]  /*3d40*/  LDG.E.64 R10, desc[UR10][R20.64+0x2000] ;  /* 0x0020000a140a7981 */ /* 0x000f62000c1e1b00 */
[----:B------:R-:W-:Y:S01]  /*3d50*/  IMAD.U32 R5, RZ, RZ, UR14 ;  /* 0x0000000eff057e24 */ /* 0x000fe2000f8e00ff */
[----:B------:R-:W-:Y:S01]  /*3d60*/  LOP3.LUT R9, R3, 0x400, RZ, 0xfc, !PT ;  /* 0x0000040003097812 */ /* 0x000fe200078efcff */
[----:B------:R-:W-:Y:S01]  /*3d70*/  BSSY.RECONVERGENT B1, `(.L_x_186) ;  /* 0x0000020000017945 */ /* 0x000fe20003800200 */
[----:B------:R-:W-:-:S04]  /*3d80*/  ISETP.LE.U32.AND P0, PT, R25, UR6, PT ;  /* 0x0000000619007c0c */ /* 0x000fc8000bf03070 */
[----:B------:R-:W-:Y:S01]  /*3d90*/  ISETP.GE.U32.AND.EX P0, PT, RZ, R16, PT, P0 ;  /* 0x00000010ff00720c */ /* 0x000fe20003f06100 */
[----:B--2---:R-:W-:-:S06]  /*3da0*/  DSETP.GEU.AND P2, PT, |R6|, |R14|, PT ;  /* 0x4000000e0600722a */ /* 0x004fcc0003f4e200 */
[----:B------:R-:W-:Y:S02]  /*3db0*/  FSEL R6, R6, R14, P2 ;  /* 0x0000000e06067208 */ /* 0x000fe40001000000 */
[----:B------:R-:W-:-:S06]  /*3dc0*/  FSEL R7, R7, R15, P2 ;  /* 0x0000000f07077208 */ /* 0x000fcc0001000000 */
[----:B---3--:R-:W-:-:S06]  /*3dd0*/  DSETP.GEU.AND P3, PT, |R6|, |R18|, PT ;  /* 0x400000120600722a */ /* 0x008fcc0003f6e200 */
[----:B------:R-:W-:Y:S01]  /*3de0*/  FSEL R14, R6, R18, P3 ;  /* 0x00000012060e7208 */ /* 0x000fe20001800000 */
[----:B------:R-:W-:Y:S01]  /*3df0*/  IMAD.U32 R6, RZ, RZ, UR15 ;  /* 0x0000000fff067e24 */ /* 0x000fe2000f8e00ff */
[----:B------:R-:W-:Y:S01]  /*3e00*/  FSEL R15, R7, R19, P3 ;  /* 0x00000013070f7208 */ /* 0x000fe20001800000 */
[----:B------:R-:W-:-:S05]  /*3e10*/  VIADD R18, R3, 0x100 ;  /* 0x0000010003127836 */ /* 0x000fca0000000000 */
[----:B----4-:R-:W-:-:S06]  /*3e20*/  DSETP.GEU.AND P1, PT, |R14|, |R12|, PT ;  /* 0x4000000c0e00722a */ /* 0x010fcc0003f2e200 */
[----:B------:R-:W-:Y:S01]  /*3e30*/  FSEL R12, R14, R12, P1 ;  /* 0x0000000c0e0c7208 */ /* 0x000fe20000800000 */
[----:B------:R-:W-:Y:S01]  /*3e40*/  VIADD R14, R3, 0x200 ;  /* 0x00000200030e7836 */ /* 0x000fe20000000000 */
[----:B------:R-:W-:Y:S02]  /*3e50*/  FSEL R13, R15, R13, P1 ;  /* 0x0000000d0f0d7208 */ /* 0x000fe40000800000 */
[----:B------:R-:W-:Y:S02]  /*3e60*/  IADD3 R15, P5, PT, R8, R5, RZ ;  /* 0x00000005080f7210 */ /* 0x000fe40007fbe0ff */
[----:B------:R-:W-:Y:S02]  /*3e70*/  @P3 SEL R14, R3, R18, P2 ;  /* 0x00000012030e3207 */ /* 0x000fe40001000000 */
[----:B-----5:R-:W-:Y:S01]  /*3e80*/  DSETP.GEU.AND P4, PT, |R12|, |R10|, PT ;  /* 0x4000000a0c00722a */ /* 0x020fe20003f8e200 */
[----:B------:R-:W-:Y:S01]  /*3e90*/  IMAD.X R17, RZ, RZ, R6, P5 ;  /* 0x000000ffff117224 */ /* 0x000fe200028e0606 */
[----:B------:R-:W-:Y:S01]  /*3ea0*/  IADD3 R7, P5, PT, R9, R15, RZ ;  /* 0x0000000f09077210 */ /* 0x000fe20007fbe0ff */
[----:B------:R-:W-:-:S04]  /*3eb0*/  @!P1 VIADD R14, R3, 0x300 ;  /* 0x00000300030e9836 */ /* 0x000fc80000000000 */
[----:B------:R-:W-:-:S07]  /*3ec0*/  IMAD.X R8, RZ, RZ, R17, P5 ;  /* 0x000000ffff087224 */ /* 0x000fce00028e0611 */
[----:B------:R-:W-:Y:S05]  /*3ed0*/  @!P4 BRA `(.L_x_187) ;  /* 0x000000000024c947 */ /* 0x000fea0003800000 */
[C---:B------:R-:W-:Y:S02]  /*3ee0*/  ISETP.GE.U32.AND P1, PT, R14.reuse, R9, PT ;  /* 0x000000090e00720c */ /* 0x040fe40003f26070 */
[----:B------:R-:W-:Y:S02]  /*3ef0*/  IADD3 R14, P2, PT, R14, R15, RZ ;  /* 0x0000000f0e0e7210 */ /* 0x000fe40007f5e0ff */
[----:B------:R-:W-:-:S03]  /*3f00*/  ISETP.GE.U32.AND.EX P1, PT, RZ, RZ, PT, P1 ;  /* 0x000000ffff00720c */ /* 0x000fc60003f26110 */
[----:B------:R-:W-:-:S10]  /*3f10*/  IMAD.X R9, RZ, RZ, R17, P2 ;  /* 0x000000ffff097224 */ /* 0x000fd400010e0611 */
[----:B------:R-:W-:-:S06]  /*3f20*/  DSETP.LT.OR P1, PT, |R10|, |R12|, !P1 ;  /* 0x4000000c0a00722a */ /* 0x000fcc0004f21600 */
[----:B------:R-:W-:Y:S02]  /*3f30*/  FSEL R10, R12, R10, P1 ;  /* 0x0000000a0c0a7208 */ /* 0x000fe40000800000 */
[----:B------:R-:W-:Y:S02]  /*3f40*/  FSEL R11, R13, R11, P1 ;  /* 0x0000000b0d0b7208 */ /* 0x000fe40000800000 */
[----:B------:R-:W-:Y:S02]  /*3f50*/  SEL R7, R14, R7, P1 ;  /* 0x000000070e077207 */ /* 0x000fe40000800000 */
[----:B------:R-:W-:-:S07]  /*3f60*/  SEL R8, R9, R8, P1 ;  /* 0x0000000809087207 */ /* 0x000fce0000800000 */
.L_x_187:
[----:B------:R-:W-:Y:S05]  /*3f70*/  BSYNC.RECONVERGENT B1 ;  /* 0x0000000000017941 */ /* 0x000fea0003800200 */
.L_x_186:
[----:B------:R-:W-:Y:S05]  /*3f80*/  @P0 BRA `(.L_x_188) ;  /* 0x0000001400000947 */ /* 0x000fea0003800000 */
[----:B------:R-:W0:Y:S01]  /*3f90*/  LDCU.64 UR8, c[0x0][0x3e8] ;  /* 0x00007d00ff0877ac */ /* 0x000e220008000a00 */
[----:B------:R-:W-:Y:S01]  /*3fa0*/  ISETP.NE.AND P0, PT, R3, RZ, PT ;  /* 0x000000ff0300720c */ /* 0x000fe20003f05270 */
[----:B------:R-:W-:Y:S01]  /*3fb0*/  BSSY.RECONVERGENT B1, `(.L_x_189) ;  /* 0x0000012000017945 */ /* 0x000fe20003800200 */
[----:B------:R-:W-:Y:S01]  /*3fc0*/  UMOV UR4, 0x8 ;  /* 0x0000000800047882 */ /* 0x000fe20000000000 */
[----:B------:R-:W-:Y:S02]  /*3fd0*/  UMOV UR5, 0x0 ;  /* 0x0000000000057882 */ /* 0x000fe40000000000 */
[----:B0-----:R-:W-:-:S04]  /*3fe0*/  UIMAD.WIDE.U32 UR4, UR8, 0x1, UR4 ;  /* 0x00000001080478a5 */ /* 0x001fc8000f8e0004 */
[----:B------:R-:W-:Y:S02]  /*3ff0*/  UIADD3 UR7, UPT, UPT, UR5, UR9, URZ ;  /* 0x0000000905077290 */ /* 0x000fe4000fffe0ff */
[----:B------:R-:W-:Y:S02]  /*4000*/  IMAD.U32 R13, RZ, RZ, UR5 ;  /* 0x00000005ff0d7e24 */ /* 0x000fe4000f8e00ff */
[----:B------:R-:W-:Y:S02]  /*4010*/  IMAD.U32 R12, RZ, RZ, UR4 ;  /* 0x00000004ff0c7e24 */ /* 0x000fe4000f8e00ff */
[----:B------:R-:W-:Y:S01]  /*4020*/  IMAD.U32 R13, RZ, RZ, UR7 ;  /* 0x00000007ff0d7e24 */ /* 0x000fe2000f8e00ff */
[----:B------:R-:W-:Y:S06]  /*4030*/  @P0 BRA `(.L_x_190) ;  /* 0x0000000000240947 */ /* 0x000fec0003800000 */
[----:B------:R-:W-:Y:S02]  /*4040*/  IMAD.MOV.U32 R18, RZ, RZ, 0x500 ;  /* 0x00000500ff127424 */ /* 0x000fe400078e00ff */
[----:B------:R-:W-:-:S05]  /*4050*/  IMAD.MOV.U32 R19, RZ, RZ, 0x0 ;  /* 0x00000000ff137424 */ /* 0x000fca00078e00ff */
[----:B------:R-:W2:Y:S01]  /*4060*/  ATOMG.E.ADD.64.STRONG.GPU PT, R14, desc[UR10][R12.64], R18 ;  /* 0x800000120c0e79a8 */ /* 0x000ea200081ef50a */
[----:B------:R-:W0:Y:S01]  /*4070*/  S2UR UR5, SR_CgaCtaId ;  /* 0x00000000000579c3 */ /* 0x000e220000008800 */
[----:B------:R-:W-:Y:S02]  /*4080*/  UMOV UR4, 0x400 ;  /* 0x0000040000047882 */ /* 0x000fe40000000000 */
[----:B0-----:R-:W-:Y:S01]  /*4090*/  ULEA UR4, UR5, UR4, 0x18 ;  /* 0x0000000405047291 */ /* 0x001fe2000f8ec0ff */
[----:B--2---:R-:W-:-:S05]  /*40a0*/  IADD3 R14, P0, PT, R14, UR6, RZ ;  /* 0x000000060e0e7c10 */ /* 0x004fca000ff1e0ff */
[----:B------:R-:W-:-:S05]  /*40b0*/  IMAD.X R15, RZ, RZ, R15, P0 ;  /* 0x000000ffff0f7224 */ /* 0x000fca00000e060f */
[----:B------:R0:W-:Y:S03]  /*40c0*/  STS.64 [UR4+0x98], R14 ;  /* 0x0000980eff007988 */ /* 0x0001e60008000a04 */
.L_x_190:
[----:B------:R-:W-:Y:S05]  /*40d0*/  BSYNC.RECONVERGENT B1 ;  /* 0x0000000000017941 */ /* 0x000fea0003800200 */
.L_x_189:
[----:B------:R-:W1:Y:S08]  /*40e0*/  S2UR UR5, SR_CgaCtaId ;  /* 0x00000000000579c3 */ /* 0x000e700000008800 */
[----:B------:R-:W-:Y:S06]  /*40f0*/  BAR.SYNC.DEFER_BLOCKING 0x0 ;  /* 0x0000000000007b1d */ /* 0x000fec0000010000 */
[----:B------:R-:W-:-:S02]  /*4100*/  UMOV UR4, 0x400 ;  /* 0x0000040000047882 */ /* 0x000fc40000000000 */
[----:B-1----:R-:W-:-:S06]  /*4110*/  ULEA UR4, UR5, UR4, 0x18 ;  /* 0x0000000405047291 */ /* 0x002fcc000f8ec0ff */
[----:B------:R-:W-:-:S05]  /*4120*/  IMAD.U32 R9, RZ, RZ, UR4 ;  /* 0x00000004ff097e24 */ /* 0x000fca000f8e00ff */
[----:B------:R-:W0:Y:S02]  /*4130*/  LDS.64 R18, [R9+0x98] ;  /* 0x0000980009127984 */ /* 0x000e240000000a00 */
[----:B0-----:R-:W-:-:S04]  /*4140*/  IADD3 R14, P1, PT, R18, 0x500, RZ ;  /* 0x00000500120e7810 */ /* 0x001fc80007f3e0ff */
[----:B------:R-:W-:Y:S01]  /*4150*/  ISETP.GT.U32.AND P0, PT, R14, R25, PT ;  /* 0x000000190e00720c */ /* 0x000fe20003f04070 */
[----:B------:R-:W-:-:S05]  /*4160*/  IMAD.X R15, RZ, RZ, R19, P1 ;  /* 0x000000ffff0f7224 */ /* 0x000fca00008e0613 */
[----:B------:R-:W-:-:S13]  /*4170*/  ISETP.GT.AND.EX P0, PT, R15, R16, PT, P0 ;  /* 0x000000100f00720c */ /* 0x000fda0003f04300 */
[----:B------:R-:W-:Y:S05]  /*4180*/  @P0 BRA `(.L_x_191) ;  /* 0x0000000400b40947 */ /* 0x000fea0003800000 */
[----:B------:R-:W-:Y:S01]  /*4190*/  BSSY.RECONVERGENT B1, `(.L_x_191) ;  /* 0x000006c000017945 */ /* 0x000fe20003800200 */
[----:B------:R-:W-:Y:S01]  /*41a0*/  IMAD.MOV.U32 R20, RZ, RZ, R10 ;  /* 0x000000ffff147224 */ /* 0x000fe200078e000a */
[----:B------:R-:W0:Y:S01]  /*41b0*/  LDCU.64 UR8, c[0x0][0x398] ;  /* 0x00007300ff0877ac */ /* 0x000e220008000a00 */
[----:B------:R-:W-:Y:S02]  /*41c0*/  IMAD.MOV.U32 R21, RZ, RZ, R11 ;  /* 0x000000ffff157224 */ /* 0x000fe400078e000b */
[----:B------:R-:W-:Y:S01]  /*41d0*/  IMAD.MOV.U32 R15, RZ, RZ, R7 ;  /* 0x000000ffff0f7224 */ /* 0x000fe200078e0007 */
[----:B------:R-:W1:Y:S01]  /*41e0*/  LDCU.128 UR12, c[0x0][0x380] ;  /* 0x00007000ff0c77ac */ /* 0x000e620008000c00 */
[----:B------:R-:W-:-:S07]  /*41f0*/  IMAD.MOV.U32 R14, RZ, RZ, R8 ;  /* 0x000000ffff0e7224 */ /* 0x000fce00078e0008 */
.L_x_194:
[----:B------:R-:W-:Y:S01]  /*4200*/  IADD3 R7, P0, PT, R3, R18, RZ ;  /* 0x0000001203077210 */ /* 0x000fe20007f1e0ff */
[----:B-1----:R-:W-:Y:S02]  /*4210*/  IMAD.U32 R2, RZ, RZ, UR12 ;  /* 0x0000000cff027e24 */ /* 0x002fe4000f8e00ff */
[----:B------:R-:W-:Y:S02]  /*4220*/  IMAD.U32 R4, RZ, RZ, UR13 ;  /* 0x0000000dff047e24 */ /* 0x000fe4000f8e00ff */
[----:B------:R-:W-:Y:S01]  /*4230*/  IMAD.X R25, RZ, RZ, R19, P0 ;  /* 0x000000ffff197224 */ /* 0x000fe200000e0613 */
[----:B------:R-:W-:-:S04]  /*4240*/  LEA R10, P0, R7, R2, 0x3 ;  /* 0x00000002070a7211 */ /* 0x000fc800078018ff */
[----:B------:R-:W-:-:S05]  /*4250*/  LEA.HI.X R11, R7, R4, R25, 0x3, P0 ;  /* 0x00000004070b7211 */ /* 0x000fca00000f1c19 */
[----:B------:R-:W2:Y:S04]  /*4260*/  LDG.E.64 R16, desc[UR10][R10.64] ;  /* 0x0000000a0a107981 */ /* 0x000ea8000c1e1b00 */
[----:B------:R-:W3:Y:S01]  /*4270*/  LDG.E.64 R18, desc[UR10][R10.64+0x800] ;  /* 0x0008000a0a127981 */ /* 0x000ee2000c1e1b00 */
[----:B------:R-:W-:Y:S02]  /*4280*/  IMAD.U32 R5, RZ, RZ, UR14 ;  /* 0x0000000eff057e24 */ /* 0x000fe4000f8e00ff */
[----:B------:R-:W-:-:S03]  /*4290*/  IMAD.U32 R6, RZ, RZ, UR15 ;  /* 0x0000000fff067e24 */ /* 0x000fc6000f8e00ff */
[----:B------:R-:W-:-:S04]  /*42a0*/  IADD3 R24, P0, PT, R7, R5, RZ ;  /* 0x0000000507187210 */ /* 0x000fc80007f1e0ff */
[----:B------:R-:W-:Y:S01]  /*42b0*/  IADD3 R27, P3, PT, R24, 0x100, RZ ;  /* 0x00000100181b7810 */ /* 0x000fe20007f7e0ff */
[----:B------:R-:W-:-:S04]  /*42c0*/  IMAD.X R25, R25, 0x1, R6, P0 ;  /* 0x0000000119197824 */ /* 0x000fc800000e0606 */
[----:B------:R-:W-:Y:S01]  /*42d0*/  IMAD.X R26, RZ, RZ, R25, P3 ;  /* 0x000000ffff1a7224 */ /* 0x000fe200018e0619 */
[----:B--2---:R-:W-:-:S14]  /*42e0*/  DSETP.GEU.AND P2, PT, |R20|, |R16|, PT ;  /* 0x400000101400722a */ /* 0x004fdc0003f4e200 */
[----:B------:R-:W-:-:S04]  /*42f0*/  @P2 ISETP.GE.U32.AND P0, PT, R15, R24, PT ;  /* 0x000000180f00220c */ /* 0x000fc80003f06070 */
[----:B------:R-:W-:-:S13]  /*4300*/  @P2 ISETP.GE.AND.EX P0, PT, R14, R25, PT, P0 ;  /* 0x000000190e00220c */ /* 0x000fda0003f06300 */
[----:B------:R-:W-:-:S06]  /*4310*/  @P2 DSETP.LT.OR P0, PT, |R16|, |R20|, !P0 ;  /* 0x400000141000222a */ /* 0x000fcc0004701600 */
[----:B------:R-:W-:Y:S02]  /*4320*/  @P2 FSEL R7, R20, R16, P0 ;  /* 0x0000001014072208 */ /* 0x000fe40000000000 */
[----:B------:R-:W-:Y:S02]  /*4330*/  @P2 FSEL R20, R21, R17, P0 ;  /* 0x0000001115142208 */ /* 0x000fe40000000000 */
[C---:B------:R-:W-:Y:S01]  /*4340*/  IADD3 R21, P5, PT, R24.reuse, 0x300, RZ ;  /* 0x0000030018157810 */ /* 0x040fe20007fbe0ff */
[----:B------:R-:W-:Y:S01]  /*4350*/  @P2 IMAD.MOV.U32 R16, RZ, RZ, R7 ;  /* 0x000000ffff102224 */ /* 0x000fe200078e0007 */
[C---:B------:R-:W-:Y:S01]  /*4360*/  IADD3 R7, P6, PT, R24.reuse, 0x400, RZ ;  /* 0x0000040018077810 */ /* 0x040fe20007fde0ff */
[----:B------:R-:W-:Y:S01]  /*4370*/  @P2 IMAD.MOV.U32 R17, RZ, RZ, R20 ;  /* 0x000000ffff112224 */ /* 0x000fe200078e0014 */
[----:B------:R-:W-:Y:S01]  /*4380*/  IADD3 R20, P4, PT, R24, 0x200, RZ ;  /* 0x0000020018147810 */ /* 0x000fe20007f9e0ff */
[--C-:B------:R-:W-:Y:S01]  /*4390*/  IMAD.X R23, RZ, RZ, R25.reuse, P5 ;  /* 0x000000ffff177224 */ /* 0x100fe200028e0619 */
[----:B------:R-:W-:Y:S01]  /*43a0*/  @P2 SEL R24, R15, R24, P0 ;  /* 0x000000180f182207 */ /* 0x000fe20000000000 */
[----:B------:R-:W-:-:S02]  /*43b0*/  IMAD.X R8, RZ, RZ, R25, P6 ;  /* 0x000000ffff087224 */ /* 0x000fc400030e0619 */
[----:B------:R-:W-:Y:S01]  /*43c0*/  IMAD.X R22, RZ, RZ, R25, P4 ;  /* 0x000000ffff167224 */ /* 0x000fe200020e0619 */
[----:B------:R-:W-:Y:S01]  /*43d0*/  @P2 SEL R25, R14, R25, P0 ;  /* 0x000000190e192207 */ /* 0x000fe20000000000 */
[----:B---3--:R-:W-:Y:S01]  /*43e0*/  DSETP.GEU.AND P1, PT, |R16|, |R18|, PT ;  /* 0x400000121000722a */ /* 0x008fe20003f2e200 */
[----:B------:R-:W2:-:S13]  /*43f0*/  LDG.E.64 R14, desc[UR10][R10.64+0x1000] ;  /* 0x0010000a0a0e7981 */ /* 0x000e9a000c1e1b00 */
[----:B------:R-:W-:-:S04]  /*4400*/  @P1 ISETP.GE.U32.AND P0, PT, R24, R27, PT ;  /* 0x0000001b1800120c */ /* 0x000fc80003f06070 */
[----:B------:R-:W-:-:S13]  /*4410*/  @P1 ISETP.GE.AND.EX P0, PT, R25, R26, PT, P0 ;  /* 0x0000001a1900120c */ /* 0x000fda0003f06300 */
[----:B------:R-:W-:-:S06]  /*4420*/  @P1 DSETP.LT.OR P0, PT, |R18|, |R16|, !P0 ;  /* 0x400000101200122a */ /* 0x000fcc0004701600 */
[----:B------:R-:W-:Y:S02]  /*4430*/  @P1 FSEL R28, R16, R18, P0 ;  /* 0x00000012101c1208 */ /* 0x000fe40000000000 */
[----:B------:R-:W-:Y:S02]  /*4440*/  @P1 FSEL R29, R17, R19, P0 ;  /* 0x00000013111d1208 */ /* 0x000fe40000000000 */
[----:B------:R-:W3:Y:S01]  /*4450*/  LDG.E.64 R16, desc[UR10][R10.64+0x1800] ;  /* 0x0018000a0a107981 */ /* 0x000ee2000c1e1b00 */
[----:B------:R-:W-:Y:S02]  /*4460*/  @P1 IMAD.MOV.U32 R18, RZ, RZ, R28 ;  /* 0x000000ffff121224 */ /* 0x000fe400078e001c */
[----:B------:R-:W-:Y:S01]  /*4470*/  @P1 IMAD.MOV.U32 R19, RZ, RZ, R29 ;  /* 0x000000ffff131224 */ /* 0x000fe200078e001d */
[----:B------:R-:W-:Y:S02]  /*4480*/  @P1 SEL R27, R24, R27, P0 ;  /* 0x0000001b181b1207 */ /* 0x000fe40000000000 */
[----:B------:R-:W-:Y:S01]  /*4490*/  @P1 SEL R26, R25, R26, P0 ;  /* 0x0000001a191a1207 */ /* 0x000fe20000000000 */
[----:B------:R-:W-:Y:S01]  /*44a0*/  BSSY.RECONVERGENT B2, `(.L_x_192) ;  /* 0x000001d000027945 */ /* 0x000fe20003800200 */
[----:B------:R-:W5:Y:S01]  /*44b0*/  LDG.E.64 R10, desc[UR10][R10.64+0x2000] ;  /* 0x0020000a0a0a7981 */ /* 0x000f62000c1e1b00 */
[----:B------:R-:W-:Y:S06]  /*44c0*/  BAR.SYNC.DEFER_BLOCKING 0x0 ;  /* 0x0000000000007b1d */ /* 0x000fec0000010000 */
[----:B--2---:R-:W-:-:S14]  /*44d0*/  DSETP.GEU.AND P2, PT, |R18|, |R14|, PT ;  /* 0x4000000e1200722a */ /* 0x004fdc0003f4e200 */
[----:B------:R-:W-:-:S04]  /*44e0*/  @P2 ISETP.GE.U32.AND P0, PT, R27, R20, PT ;  /* 0x000000141b00220c */ /* 0x000fc80003f06070 */
[----:B------:R-:W-:-:S13]  /*44f0*/  @P2 ISETP.GE.AND.EX P0, PT, R26, R22, PT, P0 ;  /* 0x000000161a00220c */ /* 0x000fda0003f06300 */
[----:B------:R-:W-:-:S06]  /*4500*/  @P2 DSETP.LT.OR P0, PT, |R14|, |R18|, !P0 ;  /* 0x400000120e00222a */ /* 0x000fcc0004701600 */
[----:B------:R-:W-:Y:S02]  /*4510*/  @P2 FSEL R18, R18, R14, P0 ;  /* 0x0000000e12122208 */ /* 0x000fe40000000000 */
[----:B------:R-:W-:-:S03]  /*4520*/  @P2 FSEL R19, R19, R15, P0 ;  /* 0x0000000f13132208 */ /* 0x000fc60000000000 */
[----:B------:R-:W-:Y:S02]  /*4530*/  @P2 IMAD.MOV.U32 R14, RZ, RZ, R18 ;  /* 0x000000ffff0e2224 */ /* 0x000fe400078e0012 */
[----:B------:R-:W-:-:S06]  /*4540*/  @P2 IMAD.MOV.U32 R15, RZ, RZ, R19 ;  /* 0x000000ffff0f2224 */ /* 0x000fcc00078e0013 */
[----:B---3--:R-:W-:Y:S01]  /*4550*/  DSETP.GEU.AND P1, PT, |R14|, |R16|, PT ;  /* 0x400000100e00722a */ /* 0x008fe20003f2e200 */
[----:B------:R-:W-:Y:S02]  /*4560*/  @P2 SEL R20, R27, R20, P0 ;  /* 0x000000141b142207 */ /* 0x000fe40000000000 */
[----:B------:R-:W-:Y:S02]  /*4570*/  @P2 SEL R22, R26, R22, P0 ;  /* 0x000000161a162207 */ /* 0x000fe40000000000 */
[----:B------:R-:W-:-:S09]  /*4580*/  ISETP.NE.AND P2, PT, R3, RZ, PT ;  /* 0x000000ff0300720c */ /* 0x000fd20003f45270 */
[----:B------:R-:W-:-:S04]  /*4590*/  @P1 ISETP.GE.U32.AND P0, PT, R20, R21, PT ;  /* 0x000000151400120c */ /* 0x000fc80003f06070 */
[----:B------:R-:W-:-:S13]  /*45a0*/  @P1 ISETP.GE.AND.EX P0, PT, R22, R23, PT, P0 ;  /* 0x000000171600120c */ /* 0x000fda0003f06300 */
[----:B------:R-:W-:Y:S01]  /*45b0*/  @P1 DSETP.LT.OR P0, PT, |R16|, |R14|, !P0 ;  /* 0x4000000e1000122a */ /* 0x000fe20004701600 */
[----:B------:R-:W-:-:S13]  /*45c0*/  @P2 BRA `(.L_x_193) ;  /* 0x0000000000282947 */ /* 0x000fda0003800000 */
[----:B------:R-:W-:Y:S02]  /*45d0*/  IMAD.MOV.U32 R24, RZ, RZ, 0x500 ;  /* 0x00000500ff187424 */ /* 0x000fe400078e00ff */
[----:B------:R-:W-:-:S06]  /*45e0*/  IMAD.MOV.U32 R25, RZ, RZ, 0x0 ;  /* 0x00000000ff197424 */ /* 0x000fcc00078e00ff */
[----:B------:R-:W2:Y:S01]  /*45f0*/  ATOMG.E.ADD.64.STRONG.GPU PT, R24, desc[UR10][R12.64], R24 ;  /* 0x800000180c1879a8 */ /* 0x000ea200081ef50a */
[----:B------:R-:W1:Y:S01]  /*4600*/  S2UR UR5, SR_CgaCtaId ;  /* 0x00000000000579c3 */ /* 0x000e620000008800 */
[----:B------:R-:W-:Y:S02]  /*4610*/  UMOV UR4, 0x400 ;  /* 0x0000040000047882 */ /* 0x000fe40000000000 */
[----:B-1----:R-:W-:-:S06]  /*4620*/  ULEA UR4, UR5, UR4, 0x18 ;  /* 0x0000000405047291 */ /* 0x002fcc000f8ec0ff */
[----:B------:R-:W-:Y:S01]  /*4630*/  IMAD.U32 R9, RZ, RZ, UR4 ;  /* 0x00000004ff097e24 */ /* 0x000fe2000f8e00ff */
[----:B--2---:R-:W-:-:S05]  /*4640*/  IADD3 R18, P2, PT, R24, UR6, RZ ;  /* 0x0000000618127c10 */ /* 0x004fca000ff5e0ff */
[----:B------:R-:W-:-:S05]  /*4650*/  IMAD.X R19, RZ, RZ, R25, P2 ;  /* 0x000000ffff137224 */ /* 0x000fca00010e0619 */
[----:B------:R1:W-:Y:S03]  /*4660*/  STS.64 [R9+0x98], R18 ;  /* 0x0000981209007388 */ /* 0x0003e60000000a00 */
.L_x_193:
[----:B0-----:R-:W-:Y:S05]  /*4670*/  BSYNC.RECONVERGENT B2 ;  /* 0x0000000000027941 */ /* 0x001fea0003800200 */
.L_x_192:
[----:B------:R-:W-:Y:S01]  /*4680*/  BAR.SYNC.DEFER_BLOCKING 0x0 ;  /* 0x0000000000007b1d */ /* 0x000fe20000010000 */
[----:B------:R-:W-:Y:S01]  /*4690*/  @P1 FSEL R14, R14, R16, P0 ;  /* 0x000000100e0e1208 */ /* 0x000fe20000000000 */
[----:B------:R-:W-:Y:S01]  /*46a0*/  IMAD.U32 R25, RZ, RZ, UR8 ;  /* 0x00000008ff197e24 */ /* 0x000fe2000f8e00ff */
[----:B------:R-:W-:Y:S02]  /*46b0*/  @P1 FSEL R15, R15, R17, P0 ;  /* 0x000000110f0f1208 */ /* 0x000fe40000000000 */
[----:B------:R-:W-:Y:S01]  /*46c0*/  @P1 SEL R21, R20, R21, P0 ;  /* 0x0000001514151207 */ /* 0x000fe20000000000 */
[----:B------:R-:W-:Y:S01]  /*46d0*/  @P1 IMAD.MOV.U32 R16, RZ, RZ, R14 ;  /* 0x000000ffff101224 */ /* 0x000fe200078e000e */
[----:B------:R-:W-:Y:S01]  /*46e0*/  @P1 SEL R23, R22, R23, P0 ;  /* 0x0000001716171207 */ /* 0x000fe20000000000 */
[----:B------:R-:W-:-:S06]  /*46f0*/  @P1 IMAD.MOV.U32 R17, RZ, RZ, R15 ;  /* 0x000000ffff111224 */ /* 0x000fcc00078e000f */
[----:B-----5:R-:W-:Y:S01]  /*4700*/  DSETP.GEU.AND P2, PT, |R16|, |R10|, PT ;  /* 0x4000000a1000722a */ /* 0x020fe20003f4e200 */
[----:B-1----:R-:W0:-:S13]  /*4710*/  LDS.64 R18, [R9+0x98] ;  /* 0x0000980009127984 */ /* 0x002e1a0000000a00 */
[----:B------:R-:W-:-:S04]  /*4720*/  @P2 ISETP.GE.U32.AND P0, PT, R21, R7, PT ;  /* 0x000000071500220c */ /* 0x000fc80003f06070 */
[----:B------:R-:W-:-:S13]  /*4730*/  @P2 ISETP.GE.AND.EX P0, PT, R23, R8, PT, P0 ;  /* 0x000000081700220c */ /* 0x000fda0003f06300 */
[----:B------:R-:W-:-:S06]  /*4740*/  @P2 DSETP.LT.OR P0, PT, |R10|, |R16|, !P0 ;  /* 0x400000100a00222a */ /* 0x000fcc0004701600 */
[----:B------:R-:W-:Y:S02]  /*4750*/  @P2 FSEL R17, R17, R11, P0 ;  /* 0x0000000b11112208 */ /* 0x000fe40000000000 */
[----:B------:R-:W-:Y:S02]  /*4760*/  @P2 SEL R7, R21, R7, P0 ;  /* 0x0000000715072207 */ /* 0x000fe40000000000 */
[----:B------:R-:W-:Y:S01]  /*4770*/  @P2 SEL R8, R23, R8, P0 ;  /* 0x0000000817082207 */ /* 0x000fe20000000000 */
[----:B------:R-:W-:-:S04]  /*4780*/  @P2 IMAD.MOV.U32 R11, RZ, RZ, R17 ;  /* 0x000000ffff0b2224 */ /* 0x000fc800078e0011 */
[----:B------:R-:W-:Y:S01]  /*4790*/  IMAD.MOV.U32 R21, RZ, RZ, R11 ;  /* 0x000000ffff157224 */ /* 0x000fe200078e000b */
[----:B0-----:R-:W-:-:S04]  /*47a0*/  IADD3 R14, P3, PT, R18, 0x500, RZ ;  /* 0x00000500120e7810 */ /* 0x001fc80007f7e0ff */
[----:B------:R-:W-:Y:S01]  /*47b0*/  ISETP.GT.U32.AND P1, PT, R14, R25, PT ;  /* 0x000000190e00720c */ /* 0x000fe20003f24070 */
[----:B------:R-:W-:Y:S01]  /*47c0*/  IMAD.X R15, RZ, RZ, R19, P3 ;  /* 0x000000ffff0f7224 */ /* 0x000fe200018e0613 */
[----:B------:R-:W-:Y:S01]  /*47d0*/  @P2 FSEL R14, R16, R10, P0 ;  /* 0x0000000a100e2208 */ /* 0x000fe20000000000 */
[----:B------:R-:W-:-:S04]  /*47e0*/  IMAD.U32 R16, RZ, RZ, UR9 ;  /* 0x00000009ff107e24 */ /* 0x000fc8000f8e00ff */
[----:B------:R-:W-:Y:S01]  /*47f0*/  @P2 IMAD.MOV.U32 R10, RZ, RZ, R14 ;  /* 0x000000ffff0a2224 */ /* 0x000fe200078e000e */
[----:B------:R-:W-:Y:S01]  /*4800*/  ISETP.GT.AND.EX P0, PT, R15, R16, PT, P1 ;  /* 0x000000100f00720c */ /* 0x000fe20003f04310 */
[----:B------:R-:W-:Y:S01]  /*4810*/  IMAD.MOV.U32 R14, RZ, RZ, R8 ;  /* 0x000000ffff0e7224 */ /* 0x000fe200078e0008 */
[----:B------:R-:W-:Y:S01]  /*4820*/  MOV R15, R7 ;  /* 0x00000007000f7202 */ /* 0x000fe20000000f00 */
[----:B------:R-:W-:-:S10]  /*4830*/  IMAD.MOV.U32 R20, RZ, RZ, R10 ;  /* 0x000000ffff147224 */ /* 0x000fd400078e000a */
[----:B------:R-:W-:Y:S05]  /*4840*/  @!P0 BRA `(.L_x_194) ;  /* 0xfffffff8006c8947 */ /* 0x000fea000383ffff */
[----:B------:R-:W-:Y:S05]  /*4850*/  BSYNC.RECONVERGENT B1 ;  /* 0x0000000000017941 */ /* 0x000fea0003800200 */
.L_x_191:
[----:B------:R-:W-:Y:S01]  /*4860*/  ISETP.GE.U32.AND P0, PT, R18, R25, PT ;  /* 0x000000191200720c */ /* 0x000fe20003f06070 */
[----:B------:R-:W-:Y:S03]  /*4870*/  BSSY.RECONVERGENT B1, `(.L_x_188) ;  /* 0x00000b1000017945 */ /* 0x000fe60003800200 */
[----:B------:R-:W-:-:S13]  /*4880*/  ISETP.GE.AND.EX P0, PT, R19, R16, PT, P0 ;  /* 0x000000101300720c */ /* 0x000fda0003f06300 */
[----:B------:R-:W-:Y:S05]  /*4890*/  @P0 BRA `(.L_x_195) ;  /* 0x0000000800b80947 */ /* 0x000fea0003800000 */
[----:B------:R-:W-:-:S05]  /*48a0*/  IMAD.IADD R20, R25, 0x1, -R18 ;  /* 0x0000000119147824 */ /* 0x000fca00078e0a12 */
[----:B------:R-:W-:-:S13]  /*48b0*/  ISETP.GE.AND P0, PT, R3, R20, PT ;  /* 0x000000140300720c */ /* 0x000fda0003f06270 */
[----:B------:R-:W-:Y:S05]  /*48c0*/  @P0 BRA `(.L_x_195) ;  /* 0x0000000800ac0947 */ /* 0x000fea0003800000 */
[----:B------:R-:W-:Y:S01]  /*48d0*/  LOP3.LUT R9, RZ, R3, RZ, 0x33, !PT ;  /* 0x00000003ff097212 */ /* 0x000fe200078e33ff */
[----:B------:R-:W-:Y:S03]  /*48e0*/  BSSY.RECONVERGENT B2, `(.L_x_196) ;  /* 0x0000035000027945 */ /* 0x000fe60003800200 */
[----:B------:R-:W-:-:S04]  /*48f0*/  IADD3 R25, PT, PT, -R18, R25, R9 ;  /* 0x0000001912197210 */ /* 0x000fc80007ffe109 */
[----:B------:R-:W-:-:S04]  /*4900*/  LOP3.LUT R9, R25, 0x300, RZ, 0xc0, !PT ;  /* 0x0000030019097812 */ /* 0x000fc800078ec0ff */
[----:B------:R-:W-:Y:S01]  /*4910*/  ISETP.NE.AND P0, PT, R9, 0x300, PT ;  /* 0x000003000900780c */ /* 0x000fe20003f05270 */
[----:B------:R-:W-:-:S12]  /*4920*/  IMAD.MOV.U32 R9, RZ, RZ, R3 ;  /* 0x000000ffff097224 */ /* 0x000fd800078e0003 */
[----:B------:R-:W-:Y:S05]  /*4930*/  @!P0 BRA `(.L_x_197) ;  /* 0x0000000000bc8947 */ /* 0x000fea0003800000 */
[----:B------:R-:W-:Y:S02]  /*4940*/  IADD3 R15, P0, PT, R3, R18, RZ ;  /* 0x00000012030f7210 */ /* 0x000fe40007f1e0ff */
[----:B------:R-:W-:Y:S02]  /*4950*/  LEA.HI R9, R25, 0x1, RZ, 0x18 ;  /* 0x0000000119097811 */ /* 0x000fe400078fc0ff */
[C---:B------:R-:W-:Y:S01]  /*4960*/  LEA R2, P1, R15.reuse, R2, 0x3 ;  /* 0x000000020f027211 */ /* 0x040fe200078218ff */
[----:B------:R-:W-:Y:S01]  /*4970*/  IMAD.X R13, RZ, RZ, R19, P0 ;  /* 0x000000ffff0d7224 */ /* 0x000fe200000e0613 */
[----:B------:R-:W-:Y:S02]  /*4980*/  IADD3 R14, P0, PT, R15, R5, RZ ;  /* 0x000000050f0e7210 */ /* 0x000fe40007f1e0ff */
[----:B------:R-:W-:Y:S01]  /*4990*/  LOP3.LUT R5, R9, 0x3, RZ, 0xc0, !PT ;  /* 0x0000000309057812 */ /* 0x000fe200078ec0ff */
[----:B------:R-:W-:Y:S01]  /*49a0*/  IMAD.MOV.U32 R9, RZ, RZ, R3 ;  /* 0x000000ffff097224 */ /* 0x000fe200078e0003 */
[----:B------:R-:W-:Y:S01]  /*49b0*/  LEA.HI.X R15, R15, R4, R13, 0x3, P1 ;  /* 0x000000040f0f7211 */ /* 0x000fe200008f1c0d */
[----:B------:R-:W-:-:S02]  /*49c0*/  IMAD.X R16, R13, 0x1, R6, P0 ;  /* 0x000000010d107824 */ /* 0x000fc400000e0606 */
[----:B------:R-:W-:-:S07]  /*49d0*/  IMAD.MOV R6, RZ, RZ, -R5 ;  /* 0x000000ffff067224 */ /* 0x000fce00078e0a05 */
.L_x_200:
        /* <DEDUP_REMOVED lines=9> */
[----:B------:R-:W-:Y:S02]  /*4a70*/  IMAD.MOV.U32 R4, RZ, RZ, R10 ;  /* 0x000000ffff047224 */ /* 0x000fe400078e000a */
        /* <DEDUP_REMOVED lines=21> */
.L_x_199:
[----:B------:R-:W-:Y:S05]  /*4bd0*/  BSYNC.RECONVERGENT B3 ;  /* 0x0000000000037941 */ /* 0x000fea0003800200 */
.L_x_198:
[----:B------:R-:W-:Y:S01]  /*4be0*/  IADD3 R14, P0, PT, R14, 0x100, RZ ;  /* 0x000001000e0e7810 */ /* 0x000fe20007f1e0ff */
[----:B------:R-:W-:Y:S02]  /*4bf0*/  VIADD R9, R9, 0x100 ;  /* 0x0000010009097836 */ /* 0x000fe40000000000 */
[----:B------:R-:W-:Y:S02]  /*4c00*/  IMAD.X R15, RZ, RZ, R15, P3 ;  /* 0x000000ffff0f7224 */ /* 0x000fe400018e060f */
[----:B------:R-:W-:Y:S01]  /*4c10*/  IMAD.X R16, RZ, RZ, R16, P0 ;  /* 0x000000ffff107224 */ /* 0x000fe200000e0610 */
[----:B------:R-:W-:Y:S07]  /*4c20*/  @P2 BRA `(.L_x_200) ;  /* 0xfffffffc006c2947 */ /* 0x000fee000383ffff */
.L_x_197:
[----:B------:R-:W-:Y:S05]  /*4c30*/  BSYNC.RECONVERGENT B2 ;  /* 0x0000000000027941 */ /* 0x000fea0003800200 */
.L_x_196:
[----:B------:R-:W-:-:S13]  /*4c40*/  ISETP.GE.U32.AND P0, PT, R25, 0x300, PT ;  /* 0x000003001900780c */ /* 0x000fda0003f06070 */
[----:B------:R-:W-:Y:S05]  /*4c50*/  @!P0 BRA `(.L_x_195) ;  /* 0x0000000400c88947 */ /* 0x000fea0003800000 */
[----:B------:R-:W0:Y:S01]  /*4c60*/  LDC.64 R16, c[0x0][0x380] ;  /* 0x0000e000ff107b82 */ /* 0x000e220000000a00 */
[----:B------:R-:W-:-:S07]  /*4c70*/  VIADD R21, R9, 0x200 ;  /* 0x0000020009157836 */ /* 0x000fce0000000000 */
[----:B------:R-:W1:Y:S02]  /*4c80*/  LDC.64 R14, c[0x0][0x388] ;  /* 0x0000e200ff0e7b82 */ /* 0x000e640000000a00 */
.L_x_209:
[----:B------:R-:W-:-:S05]  /*4c90*/  VIADD R5, R21, 0xfffffe00 ;  /* 0xfffffe0015057836 */ /* 0x000fca0000000000 */
[----:B------:R-:W-:-:S05]  /*4ca0*/  IADD3 R5, P0, PT, R5, R18, RZ ;  /* 0x0000001205057210 */ /* 0x000fca0007f1e0ff */
[----:B------:R-:W-:Y:S01]  /*4cb0*/  IMAD.X R2, RZ, RZ, R19, P0 ;  /* 0x000000ffff027224 */ /* 0x000fe200000e0613 */
[----:B0-----:R-:W-:-:S04]  /*4cc0*/  LEA R22, P0, R5, R16, 0x3 ;  /* 0x0000001005167211 */ /* 0x001fc800078018ff */
[----:B------:R-:W-:-:S05]  /*4cd0*/  LEA.HI.X R23, R5, R17, R2, 0x3, P0 ;  /* 0x0000001105177211 */ /* 0x000fca00000f1c02 */
[----:B------:R-:W2:Y:S04]  /*4ce0*/  LDG.E.64 R24, desc[UR10][R22.64] ;  /* 0x0000000a16187981 */ /* 0x000ea8000c1e1b00 */
[----:B------:R0:W5:Y:S01]  /*4cf0*/  LDG.E.64 R12, desc[UR10][R22.64+0x800] ;  /* 0x0008000a160c7981 */ /* 0x000162000c1e1b00 */
        /* <DEDUP_REMOVED lines=23> */
.L_x_202:
[----:B------:R-:W-:Y:S05]  /*4e70*/  BSYNC.RECONVERGENT B2 ;  /* 0x0000000000027941 */ /* 0x000fea0003800200 */
.L_x_201:
[----:B------:R0:W5:Y:S04]  /*4e80*/  LDG.E.64 R6, desc[UR10][R22.64+0x1000] ;  /* 0x0010000a16067981 */ /* 0x000168000c1e1b00 */
[----:B------:R0:W5:Y:S02]  /*4e90*/  LDG.E.64 R24, desc[UR10][R22.64+0x1800] ;  /* 0x0018000a16187981 */ /* 0x000164000c1e1b00 */
[----:B-----5:R-:W-:Y:S01]  /*4ea0*/  DSETP.GEU.AND P0, PT, |R4|, |R12|, PT ;  /* 0x4000000c0400722a */ /* 0x020fe20003f0e200 */
[----:B------:R-:W-:Y:S01]  /*4eb0*/  VIADD R11, R21, 0xffffff00 ;  /* 0xffffff00150b7836 */ /* 0x000fe20000000000 */
[----:B------:R-:W-:Y:S01]  /*4ec0*/  BSSY.RECONVERGENT B2, `(.L_x_203) ;  /* 0x0000016000027945 */ /* 0x000fe20003800200 */
[----:B------:R-:W-:-:S03]  /*4ed0*/  IMAD.MOV.U32 R10, RZ, RZ, R12 ;  /* 0x000000ffff0a7224 */ /* 0x000fc600078e000c */
[----:B------:R-:W-:Y:S01]  /*4ee0*/  IADD3 R28, P1, P2, R18, R14, R11 ;  /* 0x0000000e121c7210 */ /* 0x000fe20007a3e00b */
[----:B------:R-:W-:-:S03]  /*4ef0*/  IMAD.MOV.U32 R11, RZ, RZ, R13 ;  /* 0x000000ffff0b7224 */ /* 0x000fc600078e000d */
[----:B------:R-:W-:Y:S01]  /*4f00*/  IADD3.X R27, PT, PT, R19, R15, RZ, P1, P2 ;  /* 0x0000000f131b7210 */ /* 0x000fe20000fe44ff */
[----:B------:R-:W-:-:S04]  /*4f10*/  IMAD.MOV.U32 R8, RZ, RZ, R28 ;  /* 0x000000ffff087224 */ /* 0x000fc800078e001c */
        /* <DEDUP_REMOVED lines=16> */
.L_x_204:
[----:B------:R-:W-:Y:S05]  /*5020*/  BSYNC.RECONVERGENT B2 ;  /* 0x0000000000027941 */ /* 0x000fea0003800200 */
.L_x_203:
[----:B------:R-:W-:Y:S01]  /*5030*/  DSETP.GEU.AND P0, PT, |R10|, |R6|, PT ;  /* 0x400000060a00722a */ /* 0x000fe20003f0e200 */
[----:B------:R-:W-:Y:S01]  /*5040*/  IADD3 R23, P1, P2, R18, R14, R21 ;  /* 0x0000000e12177210 */ /* 0x000fe20007a3e015 */
[----:B------:R-:W-:Y:S01]  /*5050*/  BSSY.RECONVERGENT B2, `(.L_x_205) ;  /* 0x0000016000027945 */ /* 0x000fe20003800200 */
[----:B------:R-:W-:Y:S02]  /*5060*/  VIADD R13, R21, 0x100 ;  /* 0x00000100150d7836 */ /* 0x000fe40000000000 */
[----:B------:R-:W-:Y:S01]  /*5070*/  IADD3.X R27, PT, PT, R19, R15, RZ, P1, P2 ;  /* 0x0000000f131b7210 */ /* 0x000fe20000fe44ff */
[----:B------:R-:W-:Y:S02]  /*5080*/  IMAD.MOV.U32 R2, RZ, RZ, R23 ;  /* 0x000000ffff027224 */ /* 0x000fe400078e0017 */
        /* <DEDUP_REMOVED lines=18> */
.L_x_206:
[----:B------:R-:W-:Y:S05]  /*51b0*/  BSYNC.RECONVERGENT B2 ;  /* 0x0000000000027941 */ /* 0x000fea0003800200 */
.L_x_205:
[----:B------:R-:W-:Y:S01]  /*51c0*/  DSETP.GEU.AND P0, PT, |R4|, |R24|, PT ;  /* 0x400000180400722a */ /* 0x000fe20003f0e200 */
[----:B------:R-:W-:Y:S01]  /*51d0*/  IADD3 R13, P1, P2, R18, R14, R13 ;  /* 0x0000000e120d7210 */ /* 0x000fe20007a3e00d */
[----:B------:R-:W-:Y:S01]  /*51e0*/  BSSY.RECONVERGENT B2, `(.L_x_207) ;  /* 0x0000015000027945 */ /* 0x000fe20003800200 */
[----:B------:R-:W-:Y:S02]  /*51f0*/  IMAD.MOV.U32 R10, RZ, RZ, R24 ;  /* 0x000000ffff0a7224 */ /* 0x000fe400078e0018 */
[----:B------:R-:W-:Y:S01]  /*5200*/  IADD3.X R6, PT, PT, R19, R15, RZ, P1, P2 ;  /* 0x0000000f13067210 */ /* 0x000fe20000fe44ff */
[----:B------:R-:W-:Y:S02]  /*5210*/  IMAD.MOV.U32 R7, RZ, RZ, R13 ;  /* 0x000000ffff077224 */ /* 0x000fe400078e000d */
[----:B------:R-:W-:Y:S02]  /*5220*/  IMAD.MOV.U32 R11, RZ, RZ, R25 ;  /* 0x000000ffff0b7224 */ /* 0x000fe400078e0019 */
[----:B------:R-:W-:-:S04]  /*5230*/  IMAD.MOV.U32 R8, RZ, RZ, R6 ;  /* 0x000000ffff087224 */ /* 0x000fc800078e0006 */
[----:B------:R-:W-:Y:S05]  /*5240*/  @!P0 BRA `(.L_x_208) ;  /* 0x0000000000388947 */ /* 0x000fea0003800000 */
[----:B------:R-:W-:Y:S01]  /*5250*/  DSETP.GEU.AND P0, PT, |R24|, |R4|, PT ;  /* 0x400000041800722a */ /* 0x000fe20003f0e200 */
[----:B------:R-:W-:Y:S01]  /*5260*/  MOV R7, R2 ;  /* 0x0000000200077202 */ /* 0x000fe20000000f00 */
[----:B------:R-:W-:Y:S02]  /*5270*/  IMAD.MOV.U32 R8, RZ, RZ, R9 ;  /* 0x000000ffff087224 */ /* 0x000fe400078e0009 */
[----:B------:R-:W-:Y:S02]  /*5280*/  IMAD.MOV.U32 R10, RZ, RZ, R4 ;  /* 0x000000ffff0a7224 */ /* 0x000fe400078e0004 */
[----:B------:R-:W-:-:S08]  /*5290*/  IMAD.MOV.U32 R11, RZ, RZ, R5 ;  /* 0x000000ffff0b7224 */ /* 0x000fd000078e0005 */
        /* <DEDUP_REMOVED lines=9> */
.L_x_208:
[----:B------:R-:W-:Y:S05]  /*5330*/  BSYNC.RECONVERGENT B2 ;  /* 0x0000000000027941 */ /* 0x000fea0003800200 */
.L_x_207:
[C---:B------:R-:W-:Y:S02]  /*5340*/  VIADD R5, R21.reuse, 0x200 ;  /* 0x0000020015057836 */ /* 0x040fe40000000000 */
[----:B------:R-:W-:-:S03]  /*5350*/  VIADD R21, R21, 0x400 ;  /* 0x0000040015157836 */ /* 0x000fc60000000000 */
[----:B------:R-:W-:-:S13]  /*5360*/  ISETP.GE.AND P0, PT, R5, R20, PT ;  /* 0x000000140500720c */ /* 0x000fda0003f06270 */
[----:B------:R-:W-:Y:S05]  /*5370*/  @!P0 BRA `(.L_x_209) ;  /* 0xfffffff800448947 */ /* 0x000fea000383ffff */
.L_x_195:
[----:B------:R-:W-:Y:S05]  /*5380*/  BSYNC.RECONVERGENT B1 ;  /* 0x0000000000017941 */ /* 0x000fea0003800200 */
.L_x_188:
        /* <DEDUP_REMOVED lines=32> */
.L_x_211:
[----:B------:R-:W-:Y:S05]  /*5590*/  BSYNC.RECONVERGENT B1 ;  /* 0x0000000000017941 */ /* 0x000fea0003800200 */
.L_x_210:
        /* <DEDUP_REMOVED lines=31> */
.L_x_213:
[----:B------:R-:W-:Y:S05]  /*5790*/  BSYNC.RECONVERGENT B1 ;  /* 0x0000000000017941 */ /* 0x000fea0003800200 */
.L_x_212:
        /* <DEDUP_REMOVED lines=31> */
.L_x_215:
[----:B------:R-:W-:Y:S05]  /*5990*/  BSYNC.RECONVERGENT B1 ;  /* 0x0000000000017941 */ /* 0x000fea0003800200 */
.L_x_214:
[----:B------:R-:W-:Y:S01]  /*59a0*/  ISETP.GT.AND P0, PT, R2, 0x17, PT ;  /* 0x000000170200780c */ /* 0x000fe20003f04270 */
[----:B-1----:R1:W1:Y:S01]  /*59b0*/  SHFL.DOWN PT, R6, R4, 0x8, 0x1f ;  /* 0x09001f0004067f89 */ /* 0x00226200000e0000 */
[----:B------:R-:W-:Y:S01]  /*59c0*/  BSSY.RECONVERGENT B1, `(.L_x_216) ;  /* 0x000001d000017945 */ /* 0x000fe20003800200 */
[----:B--2---:R-:W-:Y:S02]  /*59d0*/  IMAD.MOV.U32 R12, RZ, RZ, R10 ;  /* 0x000000ffff0c7224 */ /* 0x004fe400078e000a */
[----:B------:R2:W1:Y:S01]  /*59e0*/  SHFL.DOWN PT, R7, R5, 0x8, 0x1f ;  /* 0x09001f0005077f89 */ /* 0x00046200000e0000 */
[----:B------:R-:W-:Y:S02]  /*59f0*/  IMAD.MOV.U32 R13, RZ, RZ, R11 ;  /* 0x000000ffff0d7224 */ /* 0x000fe400078e000b */
[----:B------:R-:W-:Y:S01]  /*5a00*/  IMAD.MOV.U32 R8, RZ, RZ, R4 ;  /* 0x000000ffff087224 */ /* 0x000fe200078e0004 */
[----:B0-----:R2:W0:Y:S01]  /*5a10*/  SHFL.DOWN PT, R15, R10, 0x8, 0x1f ;  /* 0x09001f000a0f7f89 */ /* 0x00142200000e0000 */
[----:B----4-:R-:W-:-:S03]  /*5a20*/  IMAD.MOV.U32 R9, RZ, RZ, R5 ;  /* 0x000000ffff097224 */ /* 0x010fc600078e0005 */
[----:B---3--:R2:W3:Y:S01]  /*5a30*/  SHFL.DOWN PT, R14, R11, 0x8, 0x1f ;  /* 0x09001f000b0e7f89 */ /* 0x0084e200000e0000 */
[----:B------:R-:W-:Y:S05]  /*5a40*/  @P0 BRA `(.L_x_217) ;  /* 0x0000000000500947 */ /* 0x000fea0003800000 */
[----:B-1----:R-:W-:Y:S01]  /*5a50*/  DSETP.GEU.AND P0, PT, |R4|, |R6|, PT ;  /* 0x400000060400722a */ /* 0x002fe20003f0e200 */
        /* <DEDUP_REMOVED lines=19> */
.L_x_217:
[----:B------:R-:W-:Y:S05]  /*5b90*/  BSYNC.RECONVERGENT B1 ;  /* 0x0000000000017941 */ /* 0x000fea0003800200 */
.L_x_216:
[----:B------:R-:W-:Y:S01]  /*5ba0*/  ISETP.GT.AND P0, PT, R2, 0xf, PT ;  /* 0x0000000f0200780c */ /* 0x000fe20003f04270 */
[----:B--2---:R2:W4:Y:S01]  /*5bb0*/  SHFL.DOWN PT, R10, R8, 0x10, 0x1f ;  /* 0x0a001f00080a7f89 */ /* 0x00452200000e0000 */
[----:B------:R-:W-:Y:S01]  /*5bc0*/  BSSY.RECONVERGENT B1, `(.L_x_218) ;  /* 0x000001d000017945 */ /* 0x000fe20003800200 */
[----:B-1----:R-:W-:Y:S02]  /*5bd0*/  IMAD.MOV.U32 R4, RZ, RZ, R12 ;  /* 0x000000ffff047224 */ /* 0x002fe400078e000c */
[----:B------:R2:W1:Y:S01]  /*5be0*/  SHFL.DOWN PT, R11, R9, 0x10, 0x1f ;  /* 0x0a001f00090b7f89 */ /* 0x00046200000e0000 */
[----:B------:R-:W-:Y:S02]  /*5bf0*/  IMAD.MOV.U32 R5, RZ, RZ, R13 ;  /* 0x000000ffff057224 */ /* 0x000fe400078e000d */
[----:B------:R-:W-:Y:S01]  /*5c00*/  IMAD.MOV.U32 R6, RZ, RZ, R8 ;  /* 0x000000ffff067224 */ /* 0x000fe200078e0008 */
[----:B0-----:R2:W0:Y:S01]  /*5c10*/  SHFL.DOWN PT, R15, R12, 0x10, 0x1f ;  /* 0x0a001f000c0f7f89 */ /* 0x00142200000e0000 */
[----:B------:R-:W-:-:S03]  /*5c20*/  IMAD.MOV.U32 R7, RZ, RZ, R9 ;  /* 0x000000ffff077224 */ /* 0x000fc600078e0009 */
[----:B---3--:R2:W3:Y:S01]  /*5c30*/  SHFL.DOWN PT, R14, R13, 0x10, 0x1f ;  /* 0x0a001f000d0e7f89 */ /* 0x0084e200000e0000 */
        /* <DEDUP_REMOVED lines=21> */
.L_x_219:
[----:B------:R-:W-:Y:S05]  /*5d90*/  BSYNC.RECONVERGENT B1 ;  /* 0x0000000000017941 */ /* 0x000fea0003800200 */
.L_x_218:
[----:B------:R-:W-:Y:S01]  /*5da0*/  ISETP.NE.AND P0, PT, R2, RZ, PT ;  /* 0x000000ff0200720c */ /* 0x000fe20003f05270 */
[----:B------:R-:W-:-:S12]  /*5db0*/  BSSY.RECONVERGENT B1, `(.L_x_220) ;  /* 0x000000a000017945 */ /* 0x000fd80003800200 */
[----:B------:R-:W-:Y:S05]  /*5dc0*/  @P0 BRA `(.L_x_221) ;  /* 0x0000000000200947 */ /* 0x000fea0003800000 */
[----:B--2---:R-:W2:Y:S01]  /*5dd0*/  S2R R9, SR_CgaCtaId ;  /* 0x0000000000097919 */ /* 0x004ea20000008800 */
[----:B------:R-:W-:Y:S02]  /*5de0*/  MOV R8, 0x400 ;  /* 0x0000040000087802 */ /* 0x000fe40000000f00 */
[----:B------:R-:W-:-:S04]  /*5df0*/  SHF.R.U32.HI R2, RZ, 0x1, R3 ;  /* 0x00000001ff027819 */ /* 0x000fc80000011603 */
[----:B------:R-:W-:Y:S02]  /*5e00*/  LOP3.LUT R2, R2, 0x1f0, RZ, 0xc0, !PT ;  /* 0x000001f002027812 */ /* 0x000fe400078ec0ff */
[----:B--2---:R-:W-:-:S05]  /*5e10*/  LEA R9, R9, R8, 0x18 ;  /* 0x0000000809097211 */ /* 0x004fca00078ec0ff */
[----:B------:R-:W-:-:S05]  /*5e20*/  IMAD.IADD R9, R2, 0x1, R9 ;  /* 0x0000000102097824 */ /* 0x000fca00078e0209 */
[----:B------:R2:W-:Y:S04]  /*5e30*/  STS.64 [R9+0x10], R4 ;  /* 0x0000100409007388 */ /* 0x0005e80000000a00 */
[----:B------:R2:W-:Y:S02]  /*5e40*/  STS.64 [R9+0x8], R6 ;  /* 0x0000080609007388 */ /* 0x0005e40000000a00 */
.L_x_221:
[----:B------:R-:W-:Y:S05]  /*5e50*/  BSYNC.RECONVERGENT B1 ;  /* 0x0000000000017941 */ /* 0x000fea0003800200 */
.L_x_220:
[----:B------:R-:W-:Y:S01]  /*5e60*/  BAR.SYNC.DEFER_BLOCKING 0x0 ;  /* 0x0000000000007b1d */ /* 0x000fe20000010000 */
[----:B------:R-:W-:-:S13]  /*5e70*/  ISETP.NE.AND P1, PT, R3, RZ, PT ;  /* 0x000000ff0300720c */ /* 0x000fda0003f25270 */
[----:B------:R-:W-:Y:S05]  /*5e80*/  @P1 BRA `(.L_x_149) ;  /* 0x00000008008c1947 */ /* 0x000fea0003800000 */
[----:B------:R-:W5:Y:S01]  /*5e90*/  S2R R3, SR_CgaCtaId ;  /* 0x0000000000037919 */ /* 0x000f620000008800 */
[----:B------:R-:W-:Y:S01]  /*5ea0*/  MOV R20, 0x400 ;  /* 0x0000040000147802 */ /* 0x000fe20000000f00 */
[----:B------:R-:W-:Y:S03]  /*5eb0*/  BSSY.RECONVERGENT B1, `(.L_x_222) ;  /* 0x000001a000017945 */ /* 0x000fe60003800200 */
[----:B-----5:R-:W-:-:S05]  /*5ec0*/  LEA R20, R3, R20, 0x18 ;  /* 0x0000001403147211 */ /* 0x020fca00078ec0ff */
[----:B------:R-:W5:Y:S04]  /*5ed0*/  LDS.64 R16, [R20+0x18] ;  /* 0x0000180014107984 */ /* 0x000f680000000a00 */
[----:B-12-4-:R-:W1:Y:S04]  /*5ee0*/  LDS.128 R8, [R20+0x20] ;  /* 0x0000200014087984 */ /* 0x016e680000000c00 */
[----:B------:R2:W4:Y:S04]  /*5ef0*/  LDS.64 R2, [R20+0x80] ;  /* 0x0000800014027984 */ /* 0x0005280000000a00 */
[----:B0--3--:R2:W0:Y:S01]  /*5f00*/  LDS.128 R12, [R20+0x30] ;  /* 0x00003000140c7984 */ /* 0x0094220000000c00 */
[----:B-----5:R-:W-:Y:S01]  /*5f10*/  DSETP.GEU.AND P0, PT, |R6|, |R16|, PT ;  /* 0x400000100600722a */ /* 0x020fe20003f0e200 */
[----:B------:R-:W-:-:S02]  /*5f20*/  IMAD.MOV.U32 R22, RZ, RZ, R16 ;  /* 0x000000ffff167224 */ /* 0x000fc400078e0010 */
[----:B------:R-:W-:Y:S02]  /*5f30*/  IMAD.MOV.U32 R23, RZ, RZ, R17 ;  /* 0x000000ffff177224 */ /* 0x000fe400078e0011 */
[----:B-1----:R-:W-:Y:S02]  /*5f40*/  IMAD.MOV.U32 R25, RZ, RZ, R8 ;  /* 0x000000ffff197224 */ /* 0x002fe400078e0008 */
[----:B------:R-:W-:-:S07]  /*5f50*/  IMAD.MOV.U32 R21, RZ, RZ, R9 ;  /* 0x000000ffff157224 */ /* 0x000fce00078e0009 */
[----:B0-2-4-:R-:W-:Y:S05]  /*5f60*/  @!P0 BRA `(.L_x_223) ;  /* 0x0000000000388947 */ /* 0x015fea0003800000 */
        /* <DEDUP_REMOVED lines=14> */
.L_x_223:
[----:B------:R-:W-:Y:S05]  /*6050*/  BSYNC.RECONVERGENT B1 ;  /* 0x0000000000017941 */ /* 0x000fea0003800200 */
.L_x_222:
        /* <DEDUP_REMOVED lines=23> */
.L_x_225:
[----:B------:R-:W-:Y:S05]  /*61d0*/  BSYNC.RECONVERGENT B1 ;  /* 0x0000000000017941 */ /* 0x000fea0003800200 */
.L_x_224:
        /* <DEDUP_REMOVED lines=21> */
.L_x_227:
[----:B------:R-:W-:Y:S05]  /*6330*/  BSYNC.RECONVERGENT B1 ;  /* 0x0000000000017941 */ /* 0x000fea0003800200 */
.L_x_226:
        /* <DEDUP_REMOVED lines=23> */
.L_x_229:
[----:B------:R-:W-:Y:S05]  /*64b0*/  BSYNC.RECONVERGENT B1 ;  /* 0x0000000000017941 */ /* 0x000fea0003800200 */
.L_x_228:
        /* <DEDUP_REMOVED lines=21> */
.L_x_231:
[----:B------:R-:W-:Y:S05]  /*6610*/  BSYNC.RECONVERGENT B1 ;  /* 0x0000000000017941 */ /* 0x000fea0003800200 */
.L_x_230:
        /* <DEDUP_REMOVED lines=21> */
.L_x_233:
[----:B------:R-:W-:Y:S05]  /*6770*/  BSYNC.RECONVERGENT B1 ;  /* 0x0000000000017941 */ /* 0x000fea0003800200 */
.L_x_232:
        /* <DEDUP_REMOVED lines=20> */
.L_x_149:
[----:B------:R-:W-:Y:S05]  /*68c0*/  BSYNC.RECONVERGENT B0 ;  /* 0x0000000000007941 */ /* 0x000fea0003800200 */
.L_x_116:
[----:B------:R-:W-:Y:S05]  /*68d0*/  @P1 EXIT ;  /* 0x000000000000194d */ /* 0x000fea0003800000 */
[----:B01--4-:R-:W0:Y:S02]  /*68e0*/  LDC.64 R2, c[0x0][0x390] ;  /* 0x0000e400ff027b82 */ /* 0x013e240000000a00 */
[----:B0-----:R-:W-:-:S05]  /*68f0*/  IMAD.WIDE.U32 R2, R0, 0x10, R2 ;  /* 0x0000001000027825 */ /* 0x001fca00078e0002 */
[----:B------:R-:W-:Y:S04]  /*6900*/  STG.E.64 desc[UR10][R2.64], R6 ;  /* 0x0000000602007986 */ /* 0x000fe8000c101b0a */
[----:B------:R-:W-:Y:S01]  /*6910*/  STG.E.64 desc[UR10][R2.64+0x8], R4 ;  /* 0x0000080402007986 */ /* 0x000fe2000c101b0a */
[----:B------:R-:W-:Y:S05]  /*6920*/  EXIT ;  /* 0x000000000000794d */ /* 0x000fea0003800000 */
.L_x_234:
        /* <DEDUP_REMOVED lines=13> */
.L_x_733:


//--------------------- .text._ZN6thrust24THRUST_300001_SM_1000_NS8cuda_cub4core6detail13_kernel_agentINS1_8__reduce11ReduceAgentINS0_12zip_iteratorIN4cuda3std3__45tupleIJNS0_10device_ptrIdEENS0_17counting_iteratorIlNS0_11use_defaultESF_SF_EEEEEEEPNSB_IJdlEEESJ_lNS1_9__extrema9arg_max_fIdl10comparatorEEEEJSI_SK_lSO_EEEvDpT0_ --------------------------
	.section	.text._ZN6thrust24THRUST_300001_SM_1000_NS8cuda_cub4core6detail13_kernel_agentINS1_8__reduce11ReduceAgentINS0_12zip_iteratorIN4cuda3std3__45tupleIJNS0_10device_ptrIdEENS0_17counting_iteratorIlNS0_11use_defaultESF_SF_EEEEEEEPNSB_IJdlEEESJ_lNS1_9__extrema9arg_max_fIdl10comparatorEEEEJSI_SK_lSO_EEEvDpT0_,"ax",@progbits
	.align	128
        .global         _ZN6thrust24THRUST_300001_SM_1000_NS8cuda_cub4core6detail13_kernel_agentINS1_8__reduce11ReduceAgentINS0_12zip_iteratorIN4cuda3std3__45tupleIJNS0_10device_ptrIdEENS0_17counting_iteratorIlNS0_11use_defaultESF_SF_EEEEEEEPNSB_IJdlEEESJ_lNS1_9__extrema9arg_max_fIdl10comparatorEEEEJSI_SK_lSO_EEEvDpT0_
        .type           _ZN6thrust24THRUST_300001_SM_1000_NS8cuda_cub4core6detail13_kernel_agentINS1_8__reduce11ReduceAgentINS0_12zip_iteratorIN4cuda3std3__45tupleIJNS0_10device_ptrIdEENS0_17counting_iteratorIlNS0_11use_defaultESF_SF_EEEEEEEPNSB_IJdlEEESJ_lNS1_9__extrema9arg_max_fIdl10comparatorEEEEJSI_SK_lSO_EEEvDpT0_,@function
        .size           _ZN6thrust24THRUST_300001_SM_1000_NS8cuda_cub4core6detail13_kernel_agentINS1_8__reduce11ReduceAgentINS0_12zip_iteratorIN4cuda3std3__45tupleIJNS0_10device_ptrIdEENS0_17counting_iteratorIlNS0_11use_defaultESF_SF_EEEEEEEPNSB_IJdlEEESJ_lNS1_9__extrema9arg_max_fIdl10comparatorEEEEJSI_SK_lSO_EEEvDpT0_,(.L_x_734 - _ZN6thrust24THRUST_300001_SM_1000_NS8cuda_cub4core6detail13_kernel_agentINS1_8__reduce11ReduceAgentINS0_12zip_iteratorIN4cuda3std3__45tupleIJNS0_10device_ptrIdEENS0_17counting_iteratorIlNS0_11use_defaultESF_SF_EEEEEEEPNSB_IJdlEEESJ_lNS1_9__extrema9arg_max_fIdl10comparatorEEEEJSI_SK_lSO_EEEvDpT0_)
        .other          _ZN6thrust24THRUST_300001_SM_1000_NS8cuda_cub4core6detail13_kernel_agentINS1_8__reduce11ReduceAgentINS0_12zip_iteratorIN4cuda3std3__45tupleIJNS0_10device_ptrIdEENS0_17counting_iteratorIlNS0_11use_defaultESF_SF_EEEEEEEPNSB_IJdlEEESJ_lNS1_9__extrema9arg_max_fIdl10comparatorEEEEJSI_SK_lSO_EEEvDpT0_,@"STO_CUDA_ENTRY STV_DEFAULT"
_ZN6thrust24THRUST_300001_SM_1000_NS8cuda_cub4core6detail13_kernel_agentINS1_8__reduce11ReduceAgentINS0_12zip_iteratorIN4cuda3std3__45tupleIJNS0_10device_ptrIdEENS0_17counting_iteratorIlNS0_11use_defaultESF_SF_EEEEEEEPNSB_IJdlEEESJ_lNS1_9__extrema9arg_max_fIdl10comparatorEEEEJSI_SK_lSO_EEEvDpT0_:
.text._ZN6thrust24THRUST_300001_SM_1000_NS8cuda_cub4core6detail13_kernel_agentINS1_8__reduce11ReduceAgentINS0_12zip_iteratorIN4cuda3std3__45tupleIJNS0_10device_ptrIdEENS0_17counting_iteratorIlNS0_11use_defaultESF_SF_EEEEEEEPNSB_IJdlEEESJ_lNS1_9__extrema9arg_max_fIdl10comparatorEEEEJSI_SK_lSO_EEEvDpT0_:
[----:B------:R-:W-:Y:S01]  /*0000*/  LDC R1, c[0x0][0x37c] ;  /* 0x0000df00ff017b82 */ /* 0x000fe20000000800 */
[----:B------:R-:W0:Y:S02]  /*0010*/  LDCU.64 UR4, c[0x0][0x398] ;  /* 0x00007300ff0477ac */ /* 0x000e240008000a00 */
[----:B0-----:R-:W-:-:S04]  /*0020*/  ISETP.NE.U32.AND P0, PT, RZ, UR4, PT ;  /* 0x00000004ff007c0c */ /* 0x001fc8000bf05070 */
[----:B------:R-:W-:-:S13]  /*0030*/  ISETP.NE.AND.EX P0, PT, RZ, UR5, PT, P0 ;  /* 0x00000005ff007c0c */ /* 0x000fda000bf05300 */
[----:B------:R-:W-:Y:S05]  /*0040*/  @!P0 EXIT ;  /* 0x000000000000894d */ /* 0x000fea0003800000 */
[----:B------:R-:W-:Y:S01]  /*0050*/  UISETP.GT.U32.AND UP0, UPT, UR4, 0x4ff, UPT ;  /* 0x000004ff0400788c */ /* 0x000fe2000bf04070 */
[----:B------:R-:W-:Y:S01]  /*0060*/  BSSY.RECONVERGENT B0, `(.L_x_235) ;  /* 0x000063e000007945 */ /* 0x000fe20003800200 */
[----:B------:R-:W0:Y:S02]  /*0070*/  LDCU.64 UR8, c[0x0][0x358] ;  /* 0x00006b00ff0877ac */ /* 0x000e240008000a00 */
[----:B------:R-:W-:-:S09]  /*0080*/  UISETP.GT.AND.EX UP0, UPT, UR5, URZ, UPT, UP0 ;  /* 0x000000ff0500728c */ /* 0x000fd2000bf04300 */
        /* <DEDUP_REMOVED lines=9> */
[----:B------:R-:W1:Y:S01]  /*0120*/  LDC.64 R2, c[0x0][0x380] ;  /* 0x0000e000ff027b82 */ /* 0x000e620000000a00 */
[----:B------:R-:W2:Y:S01]  /*0130*/  LDCU.64 UR6, c[0x0][0x388] ;  /* 0x00007100ff0677ac */ /* 0x000ea20008000a00 */
[----:B-1----:R-:W-:-:S06]  /*0140*/  IMAD.WIDE.U32 R2, R0, 0x8, R2 ;  /* 0x0000000800027825 */ /* 0x002fcc00078e0002 */
[----:B0-----:R-:W5:Y:S01]  /*0150*/  LDG.E.64 R2, desc[UR8][R2.64] ;  /* 0x0000000802027981 */ /* 0x001f62000c1e1b00 */
[C---:B--2---:R-:W-:Y:S01]  /*0160*/  IADD3 R9, P0, PT, R0.reuse, UR6, RZ ;  /* 0x0000000600097c10 */ /* 0x044fe2000ff1e0ff */
[----:B------:R-:W-:-:S04]  /*0170*/  VIADD R10, R0, 0x100 ;  /* 0x00000100000a7836 */ /* 0x000fc80000000000 */
[----:B------:R-:W-:-:S08]  /*0180*/  IMAD.X R8, RZ, RZ, UR7, P0 ;  /* 0x00000007ff087e24 */ /* 0x000fd000080e06ff */
.L_x_238:
[----:B0-----:R-:W-:Y:S05]  /*0190*/  BSYNC.RECONVERGENT B1 ;  /* 0x0000000000017941 */ /* 0x001fea0003800200 */
.L_x_237:
[----:B------:R-:W-:Y:S01]  /*01a0*/  ISETP.GE.AND P0, PT, R10, UR4, PT ;  /* 0x000000040a007c0c */ /* 0x000fe2000bf06270 */
[----:B------:R-:W-:-:S12]  /*01b0*/  BSSY.RECONVERGENT B1, `(.L_x_239) ;  /* 0x00000a9000017945 */ /* 0x000fd80003800200 */
[----:B------:R-:W-:Y:S05]  /*01c0*/  @P0 BRA `(.L_x_240) ;  /* 0x00000008009c0947 */ /* 0x000fea0003800000 */
[----:B------:R-:W-:Y:S01]  /*01d0*/  LOP3.LUT R4, RZ, R10, RZ, 0x33, !PT ;  /* 0x0000000aff047212 */ /* 0x000fe200078e33ff */
[----:B------:R-:W-:Y:S04]  /*01e0*/  BSSY.RECONVERGENT B2, `(.L_x_241) ;  /* 0x0000034000027945 */ /* 0x000fe80003800200 */
[----:B------:R-:W-:-:S05]  /*01f0*/  VIADD R16, R4, UR4 ;  /* 0x0000000404107c36 */ /* 0x000fca0008000000 */
[----:B------:R-:W-:-:S04]  /*0200*/  LOP3.LUT R4, R16, 0x300, RZ, 0xc0, !PT ;  /* 0x0000030010047812 */ /* 0x000fc800078ec0ff */
[----:B------:R-:W-:-:S13]  /*0210*/  ISETP.NE.AND P0, PT, R4, 0x300, PT ;  /* 0x000003000400780c */ /* 0x000fda0003f05270 */
[----:B------:R-:W-:Y:S05]  /*0220*/  @!P0 BRA `(.L_x_242) ;  /* 0x0000000000bc8947 */ /* 0x000fea0003800000 */
[----:B------:R-:W0:Y:S01]  /*0230*/  LDC.64 R4, c[0x0][0x380] ;  /* 0x0000e000ff047b82 */ /* 0x000e220000000a00 */
[----:B------:R-:W1:Y:S01]  /*0240*/  LDCU.64 UR6, c[0x0][0x388] ;  /* 0x00007100ff0677ac */ /* 0x000e620008000a00 */
[----:B------:R-:W-:-:S04]  /*0250*/  LEA.HI R6, R16, 0x1, RZ, 0x18 ;  /* 0x0000000110067811 */ /* 0x000fc800078fc0ff */
[----:B------:R-:W-:-:S05]  /*0260*/  LOP3.LUT R6, R6, 0x3, RZ, 0xc0, !PT ;  /* 0x0000000306067812 */ /* 0x000fca00078ec0ff */
[----:B------:R-:W-:Y:S01]  /*0270*/  IMAD.MOV R11, RZ, RZ, -R6 ;  /* 0x000000ffff0b7224 */ /* 0x000fe200078e0a06 */
[C---:B-1----:R-:W-:Y:S01]  /*0280*/  IADD3 R14, P0, PT, R10.reuse, UR6, RZ ;  /* 0x000000060a0e7c10 */ /* 0x042fe2000ff1e0ff */
[----:B0-----:R-:W-:-:S04]  /*0290*/  IMAD.WIDE.U32 R4, R10, 0x8, R4 ;  /* 0x000000080a047825 */ /* 0x001fc800078e0004 */
[----:B------:R-:W-:Y:S02]  /*02a0*/  IMAD.MOV.U32 R12, RZ, RZ, R4 ;  /* 0x000000ffff0c7224 */ /* 0x000fe400078e0004 */
[----:B------:R-:W-:Y:S02]  /*02b0*/  IMAD.MOV.U32 R13, RZ, RZ, R5 ;  /* 0x000000ffff0d7224 */ /* 0x000fe400078e0005 */
[----:B------:R-:W-:-:S07]  /*02c0*/  IMAD.X R15, RZ, RZ, UR7, P0 ;  /* 0x00000007ff0f7e24 */ /* 0x000fce00080e06ff */
.L_x_245:
        /* <DEDUP_REMOVED lines=31> */
.L_x_244:
[----:B------:R-:W-:Y:S05]  /*04c0*/  BSYNC.RECONVERGENT B3 ;  /* 0x0000000000037941 */ /* 0x000fea0003800200 */
.L_x_243:
[----:B------:R-:W-:Y:S01]  /*04d0*/  IADD3 R14, P0, PT, R14, 0x100, RZ ;  /* 0x000001000e0e7810 */ /* 0x000fe20007f1e0ff */
[----:B------:R-:W-:Y:S02]  /*04e0*/  VIADD R10, R10, 0x100 ;  /* 0x000001000a0a7836 */ /* 0x000fe40000000000 */
[----:B------:R-:W-:Y:S02]  /*04f0*/  IMAD.X R13, RZ, RZ, R13, P3 ;  /* 0x000000ffff0d7224 */ /* 0x000fe400018e060d */
[----:B------:R-:W-:Y:S01]  /*0500*/  IMAD.X R15, RZ, RZ, R15, P0 ;  /* 0x000000ffff0f7224 */ /* 0x000fe200000e060f */
[----:B------:R-:W-:Y:S07]  /*0510*/  @P2 BRA `(.L_x_245) ;  /* 0xfffffffc006c2947 */ /* 0x000fee000383ffff */
.L_x_242:
[----:B------:R-:W-:Y:S05]  /*0520*/  BSYNC.RECONVERGENT B2 ;  /* 0x0000000000027941 */ /* 0x000fea0003800200 */
.L_x_241:
[----:B------:R-:W-:-:S13]  /*0530*/  ISETP.GE.U32.AND P0, PT, R16, 0x300, PT ;  /* 0x000003001000780c */ /* 0x000fda0003f06070 */
[----:B------:R-:W-:Y:S05]  /*0540*/  @!P0 BRA `(.L_x_240) ;  /* 0x0000000400bc8947 */ /* 0x000fea0003800000 */
[----:B------:R-:W0:Y:S01]  /*0550*/  LDC.64 R4, c[0x0][0x380] ;  /* 0x0000e000ff047b82 */ /* 0x000e220000000a00 */
[----:B------:R-:W-:-:S07]  /*0560*/  VIADD R20, R10, 0x200 ;  /* 0x000002000a147836 */ /* 0x000fce0000000000 */
[----:B------:R-:W1:Y:S02]  /*0570*/  LDC.64 R6, c[0x0][0x388] ;  /* 0x0000e200ff067b82 */ /* 0x000e640000000a00 */
.L_x_254:
[----:B------:R-:W-:-:S04]  /*0580*/  VIADD R17, R20, 0xfffffe00 ;  /* 0xfffffe0014117836 */ /* 0x000fc80000000000 */
[----:B0-----:R-:W-:-:S05]  /*0590*/  IMAD.WIDE R24, R17, 0x8, R4 ;  /* 0x0000000811187825 */ /* 0x001fca00078e0204 */
[----:B------:R-:W2:Y:S04]  /*05a0*/  LDG.E.64 R18, desc[UR8][R24.64] ;  /* 0x0000000818127981 */ /* 0x000ea8000c1e1b00 */
[----:B-----5:R0:W5:Y:S04]  /*05b0*/  LDG.E.64 R14, desc[UR8][R24.64+0x800] ;  /* 0x00080008180e7981 */ /* 0x020168000c1e1b00 */
[----:B------:R0:W5:Y:S04]  /*05c0*/  LDG.E.64 R12, desc[UR8][R24.64+0x1000] ;  /* 0x00100008180c7981 */ /* 0x000168000c1e1b00 */
[----:B------:R0:W5:Y:S01]  /*05d0*/  LDG.E.64 R10, desc[UR8][R24.64+0x1800] ;  /* 0x00180008180a7981 */ /* 0x000162000c1e1b00 */
[----:B-1----:R-:W-:Y:S01]  /*05e0*/  IADD3 R26, P1, PT, R17, R6, RZ ;  /* 0x00000006111a7210 */ /* 0x002fe20007f3e0ff */
[----:B------:R-:W-:Y:S01]  /*05f0*/  BSSY.RECONVERGENT B2, `(.L_x_246) ;  /* 0x0000017000027945 */ /* 0x000fe20003800200 */
[----:B------:R-:W-:-:S02]  /*0600*/  VIADD R23, R20, 0xffffff00 ;  /* 0xffffff0014177836 */ /* 0x000fc40000000000 */
[----:B------:R-:W-:Y:S01]  /*0610*/  LEA.HI.X.SX32 R27, R17, R7, 0x1, P1 ;  /* 0x00000007111b7211 */ /* 0x000fe200008f0eff */
[----:B------:R-:W-:-:S04]  /*0620*/  IMAD.MOV.U32 R22, RZ, RZ, R26 ;  /* 0x000000ffff167224 */ /* 0x000fc800078e001a */
        /* <DEDUP_REMOVED lines=19> */
.L_x_247:
[----:B------:R-:W-:Y:S05]  /*0760*/  BSYNC.RECONVERGENT B2 ;  /* 0x0000000000027941 */ /* 0x000fea0003800200 */
.L_x_246:
[----:B-----5:R-:W-:Y:S01]  /*0770*/  DSETP.GEU.AND P0, PT, |R16|, |R14|, PT ;  /* 0x4000000e1000722a */ /* 0x020fe20003f0e200 */
[C---:B------:R-:W-:Y:S01]  /*0780*/  IADD3 R19, P1, PT, R23.reuse, R6, RZ ;  /* 0x0000000617137210 */ /* 0x040fe20007f3e0ff */
[----:B------:R-:W-:Y:S01]  /*0790*/  BSSY.RECONVERGENT B2, `(.L_x_248) ;  /* 0x0000015000027945 */ /* 0x000fe20003800200 */
[----:B------:R-:W-:Y:S02]  /*07a0*/  IMAD.MOV.U32 R2, RZ, RZ, R14 ;  /* 0x000000ffff027224 */ /* 0x000fe400078e000e */
[----:B------:R-:W-:Y:S01]  /*07b0*/  LEA.HI.X.SX32 R18, R23, R7, 0x1, P1 ;  /* 0x0000000717127211 */ /* 0x000fe200008f0eff */
[----:B------:R-:W-:Y:S02]  /*07c0*/  IMAD.MOV.U32 R9, RZ, RZ, R19 ;  /* 0x000000ffff097224 */ /* 0x000fe400078e0013 */
[----:B------:R-:W-:Y:S01]  /*07d0*/  IMAD.MOV.U32 R3, RZ, RZ, R15 ;  /* 0x000000ffff037224 */ /* 0x000fe200078e000f */
[----:B------:R-:W-:-:S05]  /*07e0*/  MOV R8, R18 ;  /* 0x0000001200087202 */ /* 0x000fca0000000f00 */
        /* <DEDUP_REMOVED lines=15> */
.L_x_249:
[----:B------:R-:W-:Y:S05]  /*08e0*/  BSYNC.RECONVERGENT B2 ;  /* 0x0000000000027941 */ /* 0x000fea0003800200 */
.L_x_248:
[----:B------:R-:W-:Y:S01]  /*08f0*/  DSETP.GEU.AND P0, PT, |R2|, |R12|, PT ;  /* 0x4000000c0200722a */ /* 0x000fe20003f0e200 */
[CC--:B------:R-:W-:Y:S01]  /*0900*/  IADD3 R22, P1, PT, R20.reuse, R6.reuse, RZ ;  /* 0x0000000614167210 */ /* 0x0c0fe20007f3e0ff */
[C---:B------:R-:W-:Y:S01]  /*0910*/  VIADD R16, R20.reuse, 0x100 ;  /* 0x0000010014107836 */ /* 0x040fe20000000000 */
[----:B------:R-:W-:Y:S01]  /*0920*/  BSSY.RECONVERGENT B2, `(.L_x_250) ;  /* 0x0000016000027945 */ /* 0x000fe20003800200 */
[----:B------:R-:W-:Y:S01]  /*0930*/  IMAD.MOV.U32 R14, RZ, RZ, R12 ;  /* 0x000000ffff0e7224 */ /* 0x000fe200078e000c */
[----:B------:R-:W-:Y:S01]  /*0940*/  LEA.HI.X.SX32 R19, R20, R7, 0x1, P1 ;  /* 0x0000000714137211 */ /* 0x000fe200008f0eff */
[----:B------:R-:W-:Y:S01]  /*0950*/  IMAD.MOV.U32 R17, RZ, RZ, R22 ;  /* 0x000000ffff117224 */ /* 0x000fe200078e0016 */
[----:B------:R-:W-:Y:S01]  /*0960*/  IADD3 R24, P2, PT, R16, R6, RZ ;  /* 0x0000000610187210 */ /* 0x000fe20007f5e0ff */
[----:B------:R-:W-:Y:S02]  /*0970*/  IMAD.MOV.U32 R15, RZ, RZ, R13 ;  /* 0x000000ffff0f7224 */ /* 0x000fe400078e000d */
[----:B------:R-:W-:-:S04]  /*0980*/  IMAD.MOV.U32 R18, RZ, RZ, R19 ;  /* 0x000000ffff127224 */ /* 0x000fc800078e0013 */
[----:B------:R-:W-:Y:S06]  /*0990*/  @!P0 BRA `(.L_x_251) ;  /* 0x0000000000388947 */ /* 0x000fec0003800000 */
        /* <DEDUP_REMOVED lines=14> */
.L_x_251:
[----:B------:R-:W-:Y:S05]  /*0a80*/  BSYNC.RECONVERGENT B2 ;  /* 0x0000000000027941 */ /* 0x000fea0003800200 */
.L_x_250:
[----:B------:R-:W-:Y:S01]  /*0a90*/  DSETP.GEU.AND P0, PT, |R14|, |R10|, PT ;  /* 0x4000000a0e00722a */ /* 0x000fe20003f0e200 */
[----:B------:R-:W-:Y:S01]  /*0aa0*/  LEA.HI.X.SX32 R13, R16, R7, 0x1, P2 ;  /* 0x00000007100d7211 */ /* 0x000fe200010f0eff */
[----:B------:R-:W-:Y:S01]  /*0ab0*/  BSSY.RECONVERGENT B2, `(.L_x_252) ;  /* 0x0000014000027945 */ /* 0x000fe20003800200 */
[----:B------:R-:W-:Y:S02]  /*0ac0*/  IMAD.MOV.U32 R9, RZ, RZ, R24 ;  /* 0x000000ffff097224 */ /* 0x000fe400078e0018 */
[----:B------:R-:W-:Y:S02]  /*0ad0*/  IMAD.MOV.U32 R2, RZ, RZ, R10 ;  /* 0x000000ffff027224 */ /* 0x000fe400078e000a */
[----:B------:R-:W-:Y:S02]  /*0ae0*/  IMAD.MOV.U32 R8, RZ, RZ, R13 ;  /* 0x000000ffff087224 */ /* 0x000fe400078e000d */
[----:B------:R-:W-:-:S05]  /*0af0*/  IMAD.MOV.U32 R3, RZ, RZ, R11 ;  /* 0x000000ffff037224 */ /* 0x000fca00078e000b */
        /* <DEDUP_REMOVED lines=15> */
.L_x_253:
[----:B------:R-:W-:Y:S05]  /*0bf0*/  BSYNC.RECONVERGENT B2 ;  /* 0x0000000000027941 */ /* 0x000fea0003800200 */
.L_x_252:
[C---:B------:R-:W-:Y:S02]  /*0c00*/  VIADD R10, R20.reuse, 0x200 ;  /* 0x00000200140a7836 */ /* 0x040fe40000000000 */
[----:B------:R-:W-:-:S03]  /*0c10*/  VIADD R20, R20, 0x400 ;  /* 0x0000040014147836 */ /* 0x000fc60000000000 */
[----:B------:R-:W-:-:S13]  /*0c20*/  ISETP.GE.AND P0, PT, R10, UR5, PT ;  /* 0x000000050a007c0c */ /* 0x000fda000bf06270 */
[----:B------:R-:W-:Y:S05]  /*0c30*/  @!P0 BRA `(.L_x_254) ;  /* 0xfffffff800508947 */ /* 0x000fea000383ffff */
.L_x_240:
[----:B------:R-:W-:Y:S05]  /*0c40*/  BSYNC.RECONVERGENT B1 ;  /* 0x0000000000017941 */ /* 0x000fea0003800200 */
.L_x_239:
[----:B------:R-:W0:Y:S02]  /*0c50*/  LDCU UR6, c[0x0][0x398] ;  /* 0x00007300ff0677ac */ /* 0x000e240008000800 */
[----:B0-----:R-:W-:-:S09]  /*0c60*/  UISETP.GE.AND UP0, UPT, UR6, 0x100, UPT ;  /* 0x000001000600788c */ /* 0x001fd2000bf06270 */
[----:B------:R-:W-:Y:S05]  /*0c70*/  BRA.U !UP0, `(.L_x_255) ;  /* 0x0000001508507547 */ /* 0x000fea000b800000 */
        /* <DEDUP_REMOVED lines=32> */
.L_x_257:
[----:B------:R-:W-:Y:S05]  /*0e80*/  BSYNC.RECONVERGENT B1 ;  /* 0x0000000000017941 */ /* 0x000fea0003800200 */
.L_x_256:
        /* <DEDUP_REMOVED lines=31> */
.L_x_259:
[----:B------:R-:W-:Y:S05]  /*1080*/  BSYNC.RECONVERGENT B1 ;  /* 0x0000000000017941 */ /* 0x000fea0003800200 */
.L_x_258:
[----:B------:R-:W-:Y:S01]  /*1090*/  ISETP.GT.AND P0, PT, R10, 0x1b, PT ;  /* 0x0000001b0a00780c */ /* 0x000fe20003f04270 */
[----:B-1----:R1:W1:Y:S01]  /*10a0*/  SHFL.DOWN PT, R6, R2, 0x4, 0x1f ;  /* 0x08801f0002067f89 */ /* 0x00226200000e0000 */
[----:B------:R-:W-:Y:S01]  /*10b0*/  BSSY.RECONVERGENT B1, `(.L_x_260) ;  /* 0x000001d000017945 */ /* 0x000fe20003800200 */
[----:B0-----:R-:W-:Y:S02]  /*10c0*/  IMAD.MOV.U32 R11, RZ, RZ, R8 ;  /* 0x000000ffff0b7224 */ /* 0x001fe400078e0008 */
[----:B--2---:R0:W2:Y:S01]  /*10d0*/  SHFL.DOWN PT, R7, R3, 0x4, 0x1f ;  /* 0x08801f0003077f89 */ /* 0x0040a200000e0000 */
[----:B------:R-:W-:Y:S02]  /*10e0*/  IMAD.MOV.U32 R12, RZ, RZ, R9 ;  /* 0x000000ffff0c7224 */ /* 0x000fe400078e0009 */
[----:B------:R-:W-:Y:S01]  /*10f0*/  IMAD.MOV.U32 R4, RZ, RZ, R2 ;  /* 0x000000ffff047224 */ /* 0x000fe200078e0002 */
[----:B----4-:R0:W4:Y:S01]  /*1100*/  SHFL.DOWN PT, R13, R8, 0x4, 0x1f ;  /* 0x08801f00080d7f89 */ /* 0x01012200000e0000 */
[----:B------:R-:W-:-:S03]  /*1110*/  IMAD.MOV.U32 R5, RZ, RZ, R3 ;  /* 0x000000ffff057224 */ /* 0x000fc600078e0003 */
[----:B---3--:R0:W3:Y:S01]  /*1120*/  SHFL.DOWN PT, R14, R9, 0x4, 0x1f ;  /* 0x08801f00090e7f89 */ /* 0x0080e200000e0000 */
[----:B------:R-:W-:Y:S05]  /*1130*/  @P0 BRA `(.L_x_261) ;  /* 0x0000000000500947 */ /* 0x000fea0003800000 */
[----:B-12---:R-:W-:Y:S01]  /*1140*/  DSETP.GEU.AND P0, PT, |R2|, |R6|, PT ;  /* 0x400000060200722a */ /* 0x006fe20003f0e200 */
[----:B----4-:R-:W-:Y:S02]  /*1150*/  IMAD.MOV.U32 R11, RZ, RZ, R13 ;  /* 0x000000ffff0b7224 */ /* 0x010fe400078e000d */
        /* <DEDUP_REMOVED lines=18> */
.L_x_261:
[----:B------:R-:W-:Y:S05]  /*1280*/  BSYNC.RECONVERGENT B1 ;  /* 0x0000000000017941 */ /* 0x000fea0003800200 */
.L_x_260:
        /* <DEDUP_REMOVED lines=31> */
.L_x_263:
[----:B------:R-:W-:Y:S05]  /*1480*/  BSYNC.RECONVERGENT B1 ;  /* 0x0000000000017941 */ /* 0x000fea0003800200 */
.L_x_262:
[----:B------:R-:W-:Y:S01]  /*1490*/  ISETP.GT.AND P0, PT, R10, 0xf, PT ;  /* 0x0000000f0a00780c */ /* 0x000fe20003f04270 */
[----:B-1----:R1:W1:Y:S01]  /*14a0*/  SHFL.DOWN PT, R4, R2, 0x10, 0x1f ;  /* 0x0a001f0002047f89 */ /* 0x00226200000e0000 */
[----:B------:R-:W-:Y:S01]  /*14b0*/  BSSY.RECONVERGENT B1, `(.L_x_264) ;  /* 0x000001d000017945 */ /* 0x000fe20003800200 */
[----:B---3--:R-:W-:Y:S01]  /*14c0*/  MOV R14, R8 ;  /* 0x00000008000e7202 */ /* 0x008fe20000000f00 */
[----:B------:R-:W-:Y:S01]  /*14d0*/  IMAD.MOV.U32 R15, RZ, RZ, R9 ;  /* 0x000000ffff0f7224 */ /* 0x000fe200078e0009 */
[----:B0-----:R0:W3:Y:S01]  /*14e0*/  SHFL.DOWN PT, R5, R3, 0x10, 0x1f ;  /* 0x0a001f0003057f89 */ /* 0x0010e200000e0000 */
[----:B------:R-:W-:Y:S02]  /*14f0*/  IMAD.MOV.U32 R12, RZ, RZ, R2 ;  /* 0x000000ffff0c7224 */ /* 0x000fe400078e0002 */
[----:B----4-:R-:W-:Y:S01]  /*1500*/  IMAD.MOV.U32 R13, RZ, RZ, R3 ;  /* 0x000000ffff0d7224 */ /* 0x010fe200078e0003 */
[----:B--2---:R0:W2:Y:S04]  /*1510*/  SHFL.DOWN PT, R7, R8, 0x10, 0x1f ;  /* 0x0a001f0008077f89 */ /* 0x0040a800000e0000 */
[----:B------:R0:W4:Y:S01]  /*1520*/  SHFL.DOWN PT, R6, R9, 0x10, 0x1f ;  /* 0x0a001f0009067f89 */ /* 0x00012200000e0000 */
        /* <DEDUP_REMOVED lines=21> */
.L_x_265:
[----:B------:R-:W-:Y:S05]  /*1680*/  BSYNC.RECONVERGENT B1 ;  /* 0x0000000000017941 */ /* 0x000fea0003800200 */
.L_x_264:
        /* <DEDUP_REMOVED lines=11> */
.L_x_267:
[----:B------:R-:W-:Y:S05]  /*1740*/  BSYNC.RECONVERGENT B1 ;  /* 0x0000000000017941 */ /* 0x000fea0003800200 */
.L_x_266:
        /* <DEDUP_REMOVED lines=8> */
[----:B-1234-:R-:W1:Y:S04]  /*17d0*/  LDS.128 R4, [R0+0x20] ;  /* 0x0000200000047984 */ /* 0x01ee680000000c00 */
[----:B------:R2:W3:Y:S04]  /*17e0*/  LDS.64 R2, [R0+0x80] ;  /* 0x0000800000027984 */ /* 0x0004e80000000a00 */
[----:B------:R2:W4:Y:S01]  /*17f0*/  LDS.128 R8, [R0+0x30] ;  /* 0x0000300000087984 */ /* 0x0005220000000c00 */
        /* <DEDUP_REMOVED lines=20> */
.L_x_270:
[----:B------:R-:W-:Y:S05]  /*1940*/  BSYNC.RECONVERGENT B1 ;  /* 0x0000000000017941 */ /* 0x000fea0003800200 */
.L_x_269:
        /* <DEDUP_REMOVED lines=23> */
.L_x_272:
[----:B------:R-:W-:Y:S05]  /*1ac0*/  BSYNC.RECONVERGENT B1 ;  /* 0x0000000000017941 */ /* 0x000fea0003800200 */
.L_x_271:
        /* <DEDUP_REMOVED lines=21> */
.L_x_274:
[----:B------:R-:W-:Y:S05]  /*1c20*/  BSYNC.RECONVERGENT B1 ;  /* 0x0000000000017941 */ /* 0x000fea0003800200 */
.L_x_273:
[----:B------:R0:W1:Y:S01]  /*1c30*/  LDS.128 R8, [R0+0x60] ;  /* 0x0000600000087984 */ /* 0x0000620000000c00 */
[----:B------:R-:W-:Y:S01]  /*1c40*/  DSETP.GEU.AND P0, PT, |R20|, |R14|, PT ;  /* 0x4000000e1400722a */ /* 0x000fe20003f0e200 */
[----:B------:R-:W-:Y:S01]  /*1c50*/  BSSY.RECONVERGENT B1, `(.L_x_275) ;  /* 0x0000015000017945 */ /* 0x000fe20003800200 */
[----:B------:R-:W-:Y:S01]  /*1c60*/  MOV R12, R14 ;  /* 0x0000000e000c7202 */ /* 0x000fe20000000f00 */
        /* <DEDUP_REMOVED lines=19> */
.L_x_276:
[----:B------:R-:W-:Y:S05]  /*1da0*/  BSYNC.RECONVERGENT B1 ;  /* 0x0000000000017941 */ /* 0x000fea0003800200 */
.L_x_275:
        /* <DEDUP_REMOVED lines=21> */
.L_x_278:
[----:B------:R-:W-:Y:S05]  /*1f00*/  BSYNC.RECONVERGENT B1 ;  /* 0x0000000000017941 */ /* 0x000fea0003800200 */
.L_x_277:
        /* <DEDUP_REMOVED lines=21> */
.L_x_280:
[----:B------:R-:W-:Y:S05]  /*2060*/  BSYNC.RECONVERGENT B1 ;  /* 0x0000000000017941 */ /* 0x000fea0003800200 */
.L_x_279:
        /* <DEDUP_REMOVED lines=21> */
.L_x_255:
[----:B------:R-:W0:Y:S01]  /*21c0*/  S2R R4, SR_LANEID ;  /* 0x0000000000047919 */ /* 0x000e220000000000 */
[----:B------:R-:W-:Y:S01]  /*21d0*/  LOP3.LUT R5, R0, 0x3e0, RZ, 0xc0, !PT ;  /* 0x000003e000057812 */ /* 0x000fe200078ec0ff */
[----:B------:R-:W-:Y:S01]  /*21e0*/  BSSY.RECONVERGENT B1, `(.L_x_281) ;  /* 0x0000024000017945 */ /* 0x000fe20003800200 */
[----:B------:R-:W-:Y:S02]  /*21f0*/  IMAD.MOV.U32 R12, RZ, RZ, R9 ;  /* 0x000000ffff0c7224 */ /* 0x000fe400078e0009 */
[----:B------:R-:W-:Y:S02]  /*2200*/  IMAD.MOV.U32 R14, RZ, RZ, R8 ;  /* 0x000000ffff0e7224 */ /* 0x000fe400078e0008 */
[----:B------:R-:W-:Y:S01]  /*2210*/  VIADD R6, R5, 0x20 ;  /* 0x0000002005067836 */ /* 0x000fe20000000000 */
[----:B------:R-:W-:Y:S01]  /*2220*/  LOP3.LUT R5, RZ, R5, RZ, 0x33, !PT ;  /* 0x00000005ff057212 */ /* 0x000fe200078e33ff */
[----:B-----5:R-:W-:-:S03]  /*2230*/  IMAD.MOV.U32 R7, RZ, RZ, R3 ;  /* 0x000000ffff077224 */ /* 0x020fc600078e0003 */
[----:B------:R-:W-:Y:S01]  /*2240*/  ISETP.GT.AND P0, PT, R6, UR6, PT ;  /* 0x0000000606007c0c */ /* 0x000fe2000bf04270 */
[----:B------:R-:W-:Y:S01]  /*2250*/  VIADD R5, R5, UR6 ;  /* 0x0000000605057c36 */ /* 0x000fe20008000000 */
[----:B------:R-:W-:-:S04]  /*2260*/  MOV R6, R2 ;  /* 0x0000000200067202 */ /* 0x000fc80000000f00 */
[----:B------:R-:W-:-:S05]  /*2270*/  SEL R5, R5, 0x1f, P0 ;  /* 0x0000001f05057807 */ /* 0x000fca0000000000 */
[----:B------:R1:W2:Y:S04]  /*2280*/  SHFL.DOWN PT, R10, R2, 0x1, R5 ;  /* 0x08200000020a7989 */ /* 0x0002a800000e0005 */
[----:B------:R1:W3:Y:S04]  /*2290*/  SHFL.DOWN PT, R11, R3, 0x1, R5 ;  /* 0x08200000030b7989 */ /* 0x0002e800000e0005 */
[----:B------:R1:W4:Y:S01]  /*22a0*/  SHFL.DOWN PT, R16, R9, 0x1, R5 ;  /* 0x0820000009107989 */ /* 0x00032200000e0005 */
[----:B0-----:R-:W-:-:S03]  /*22b0*/  ISETP.GE.AND P0, PT, R4, R5, PT ;  /* 0x000000050400720c */ /* 0x001fc60003f06270 */
[----:B------:R1:W0:Y:S10]  /*22c0*/  SHFL.DOWN PT, R13, R8, 0x1, R5 ;  /* 0x08200000080d7989 */ /* 0x00023400000e0005 */
[----:B-1----:R-:W-:Y:S05]  /*22d0*/  @P0 BRA `(.L_x_282) ;  /* 0x0000000000500947 */ /* 0x002fea0003800000 */
[----:B--23--:R-:W-:Y:S01]  /*22e0*/  DSETP.GEU.AND P0, PT, |R2|, |R10|, PT ;  /* 0x4000000a0200722a */ /* 0x00cfe20003f0e200 */
        /* <DEDUP_REMOVED lines=19> */
.L_x_282:
[----:B------:R-:W-:Y:S05]  /*2420*/  BSYNC.RECONVERGENT B1 ;  /* 0x0000000000017941 */ /* 0x000fea0003800200 */
.L_x_281:
[----:B------:R-:W-:Y:S01]  /*2430*/  VIADD R2, R4, 0x2 ;  /* 0x0000000204027836 */ /* 0x000fe20000000000 */
[----:B------:R1:W1:Y:S01]  /*2440*/  SHFL.DOWN PT, R8, R6, 0x2, R5 ;  /* 0x0840000006087989 */ /* 0x00026200000e0005 */
[----:B------:R-:W-:Y:S01]  /*2450*/  BSSY.RECONVERGENT B1, `(.L_x_283) ;  /* 0x000001e000017945 */ /* 0x000fe20003800200 */
[----:B--2---:R-:W-:Y:S02]  /*2460*/  IMAD.MOV.U32 R10, RZ, RZ, R12 ;  /* 0x000000ffff0a7224 */ /* 0x004fe400078e000c */
[----:B------:R-:W-:Y:S01]  /*2470*/  ISETP.GT.AND P0, PT, R2, R5, PT ;  /* 0x000000050200720c */ /* 0x000fe20003f04270 */
[----:B------:R2:W1:Y:S01]  /*2480*/  SHFL.DOWN PT, R9, R7, 0x2, R5 ;  /* 0x0840000007097989 */ /* 0x00046200000e0005 */
[----:B----4-:R-:W-:Y:S02]  /*2490*/  IMAD.MOV.U32 R16, RZ, RZ, R14 ;  /* 0x000000ffff107224 */ /* 0x010fe400078e000e */
[----:B------:R-:W-:Y:S01]  /*24a0*/  IMAD.MOV.U32 R2, RZ, RZ, R6 ;  /* 0x000000ffff027224 */ /* 0x000fe200078e0006 */
[----:B---3--:R2:W3:Y:S01]  /*24b0*/  SHFL.DOWN PT, R11, R12, 0x2, R5 ;  /* 0x084000000c0b7989 */ /* 0x0084e200000e0005 */
[----:B------:R-:W-:-:S03]  /*24c0*/  IMAD.MOV.U32 R3, RZ, RZ, R7 ;  /* 0x000000ffff037224 */ /* 0x000fc600078e0007 */
[----:B0-----:R2:W0:Y:S04]  /*24d0*/  SHFL.DOWN PT, R13, R14, 0x2, R5 ;  /* 0x084000000e0d7989 */ /* 0x00142800000e0005 */
        /* <DEDUP_REMOVED lines=21> */
.L_x_284:
[----:B------:R-:W-:Y:S05]  /*2630*/  BSYNC.RECONVERGENT B1 ;  /* 0x0000000000017941 */ /* 0x000fea0003800200 */
.L_x_283:
[----:B-1----:R-:W-:Y:S01]  /*2640*/  VIADD R6, R4, 0x4 ;  /* 0x0000000404067836 */ /* 0x002fe20000000000 */
[----:B------:R1:W4:Y:S01]  /*2650*/  SHFL.DOWN PT, R8, R2, 0x4, R5 ;  /* 0x0880000002087989 */ /* 0x00032200000e0005 */
[----:B------:R-:W-:Y:S01]  /*2660*/  BSSY.RECONVERGENT B1, `(.L_x_285) ;  /* 0x000001e000017945 */ /* 0x000fe20003800200 */
[----:B--2---:R-:W-:Y:S02]  /*2670*/  IMAD.MOV.U32 R12, RZ, RZ, R10 ;  /* 0x000000ffff0c7224 */ /* 0x004fe400078e000a */
[----:B------:R-:W-:Y:S01]  /*2680*/  ISETP.GT.AND P0, PT, R6, R5, PT ;  /* 0x000000050600720c */ /* 0x000fe20003f04270 */
[----:B------:R1:W2:Y:S01]  /*2690*/  SHFL.DOWN PT, R9, R3, 0x4, R5 ;  /* 0x0880000003097989 */ /* 0x0002a200000e0005 */
[----:B------:R-:W-:Y:S02]  /*26a0*/  IMAD.MOV.U32 R14, RZ, RZ, R16 ;  /* 0x000000ffff0e7224 */ /* 0x000fe400078e0010 */
[----:B------:R-:W-:Y:S01]  /*26b0*/  IMAD.MOV.U32 R6, RZ, RZ, R2 ;  /* 0x000000ffff067224 */ /* 0x000fe200078e0002 */
[----:B---3--:R1:W3:Y:S01]  /*26c0*/  SHFL.DOWN PT, R11, R10, 0x4, R5 ;  /* 0x088000000a0b7989 */ /* 0x0082e200000e0005 */
[----:B------:R-:W-:-:S03]  /*26d0*/  IMAD.MOV.U32 R7, RZ, RZ, R3 ;  /* 0x000000ffff077224 */ /* 0x000fc600078e0003 */
[----:B0-----:R1:W0:Y:S04]  /*26e0*/  SHFL.DOWN PT, R13, R16, 0x4, R5 ;  /* 0x08800000100d7989 */ /* 0x00122800000e0005 */
[----:B------:R-:W-:Y:S05]  /*26f0*/  @P0 BRA `(.L_x_286) ;  /* 0x0000000000500947 */ /* 0x000fea0003800000 */
[----:B--2-4-:R-:W-:Y:S01]  /*2700*/  DSETP.GEU.AND P0, PT, |R2|, |R8|, PT ;  /* 0x400000080200722a */ /* 0x014fe20003f0e200 */
        /* <DEDUP_REMOVED lines=19> */
.L_x_286:
[----:B------:R-:W-:Y:S05]  /*2840*/  BSYNC.RECONVERGENT B1 ;  /* 0x0000000000017941 */ /* 0x000fea0003800200 */
.L_x_285:
[----:B-1----:R-:W-:Y:S01]  /*2850*/  IADD3 R2, PT, PT, R4, 0x8, RZ ;  /* 0x0000000804027810 */ /* 0x002fe20007ffe0ff */
[----:B----4-:R1:W4:Y:S01]  /*2860*/  SHFL.DOWN PT, R8, R6, 0x8, R5 ;  /* 0x0900000006087989 */ /* 0x01032200000e0005 */
[----:B------:R-:W-:Y:S01]  /*2870*/  BSSY.RECONVERGENT B1, `(.L_x_287) ;  /* 0x000001e000017945 */ /* 0x000fe20003800200 */
[----:B------:R-:W-:Y:S01]  /*2880*/  IMAD.MOV.U32 R10, RZ, RZ, R12 ;  /* 0x000000ffff0a7224 */ /* 0x000fe200078e000c */
[----:B------:R-:W-:Y:S01]  /*2890*/  ISETP.GT.AND P0, PT, R2, R5, PT ;  /* 0x000000050200720c */ /* 0x000fe20003f04270 */
[----:B--2---:R1:W2:Y:S01]  /*28a0*/  SHFL.DOWN PT, R9, R7, 0x8, R5 ;  /* 0x0900000007097989 */ /* 0x0042a200000e0005 */
        /* <DEDUP_REMOVED lines=26> */
.L_x_288:
[----:B------:R-:W-:Y:S05]  /*2a50*/  BSYNC.RECONVERGENT B1 ;  /* 0x0000000000017941 */ /* 0x000fea0003800200 */
.L_x_287:
[----:B----4-:R-:W-:Y:S01]  /*2a60*/  VIADD R8, R4, 0x10 ;  /* 0x0000001004087836 */ /* 0x010fe20000000000 */
[----:B-1----:R1:W4:Y:S01]  /*2a70*/  SHFL.DOWN PT, R6, R2, 0x10, R5 ;  /* 0x0a00000002067989 */ /* 0x00232200000e0005 */
[----:B------:R-:W-:Y:S01]  /*2a80*/  BSSY.RECONVERGENT B1, `(.L_x_289) ;  /* 0x000001e000017945 */ /* 0x000fe20003800200 */
[----:B------:R-:W-:Y:S02]  /*2a90*/  IMAD.MOV.U32 R14, RZ, RZ, R10 ;  /* 0x000000ffff0e7224 */ /* 0x000fe400078e000a */
[----:B------:R-:W-:Y:S01]  /*2aa0*/  ISETP.GT.AND P0, PT, R8, R5, PT ;  /* 0x000000050800720c */ /* 0x000fe20003f04270 */
[----:B------:R1:W1:Y:S01]  /*2ab0*/  SHFL.DOWN PT, R7, R3, 0x10, R5 ;  /* 0x0a00000003077989 */ /* 0x00026200000e0005 */
[----:B------:R-:W-:Y:S02]  /*2ac0*/  IMAD.MOV.U32 R15, RZ, RZ, R16 ;  /* 0x000000ffff0f7224 */ /* 0x000fe400078e0010 */
[----:B------:R-:W-:Y:S01]  /*2ad0*/  IMAD.MOV.U32 R12, RZ, RZ, R2 ;  /* 0x000000ffff0c7224 */ /* 0x000fe200078e0002 */
[----:B--2---:R2:W1:Y:S01]  /*2ae0*/  SHFL.DOWN PT, R9, R10, 0x10, R5 ;  /* 0x0a0000000a097989 */ /* 0x00446200000e0005 */
[----:B0-----:R-:W-:-:S03]  /*2af0*/  IMAD.MOV.U32 R13, RZ, RZ, R3 ;  /* 0x000000ffff0d7224 */ /* 0x001fc600078e0003 */
[----:B---3--:R2:W0:Y:S04]  /*2b00*/  SHFL.DOWN PT, R11, R16, 0x10, R5 ;  /* 0x0a000000100b7989 */ /* 0x00842800000e0005 */
[----:B------:R-:W-:Y:S05]  /*2b10*/  @P0 BRA `(.L_x_290) ;  /* 0x0000000000500947 */ /* 0x000fea0003800000 */
[----:B-1--4-:R-:W-:Y:S01]  /*2b20*/  DSETP.GEU.AND P0, PT, |R2|, |R6|, PT ;  /* 0x400000060200722a */ /* 0x012fe20003f0e200 */
[----:B------:R-:W-:Y:S02]  /*2b30*/  IMAD.MOV.U32 R14, RZ, RZ, R9 ;  /* 0x000000ffff0e7224 */ /* 0x000fe400078e0009 */
        /* <DEDUP_REMOVED lines=18> */
.L_x_290:
[----:B------:R-:W-:Y:S05]  /*2c60*/  BSYNC.RECONVERGENT B1 ;  /* 0x0000000000017941 */ /* 0x000fea0003800200 */
.L_x_289:
[----:B------:R-:W-:Y:S01]  /*2c70*/  ISETP.NE.AND P0, PT, R4, RZ, PT ;  /* 0x000000ff0400720c */ /* 0x000fe20003f05270 */
[----:B------:R-:W-:-:S12]  /*2c80*/  BSSY.RECONVERGENT B1, `(.L_x_291) ;  /* 0x000000a000017945 */ /* 0x000fd80003800200 */
[----:B------:R-:W-:Y:S05]  /*2c90*/  @P0 BRA `(.L_x_292) ;  /* 0x0000000000200947 */ /* 0x000fea0003800000 */
[----:B------:R-:W3:Y:S01]  /*2ca0*/  S2R R4, SR_CgaCtaId ;  /* 0x0000000000047919 */ /* 0x000ee20000008800 */
[----:B-1----:R-:W-:Y:S02]  /*2cb0*/  MOV R3, 0x400 ;  /* 0x0000040000037802 */ /* 0x002fe40000000f00 */
[----:B------:R-:W-:-:S04]  /*2cc0*/  SHF.R.U32.HI R2, RZ, 0x1, R0 ;  /* 0x00000001ff027819 */ /* 0x000fc80000011600 */
[----:B------:R-:W-:Y:S02]  /*2cd0*/  LOP3.LUT R2, R2, 0x1f0, RZ, 0xc0, !PT ;  /* 0x000001f002027812 */ /* 0x000fe400078ec0ff */
[----:B---3--:R-:W-:-:S05]  /*2ce0*/  LEA R3, R4, R3, 0x18 ;  /* 0x0000000304037211 */ /* 0x008fca00078ec0ff */
[----:B------:R-:W-:-:S05]  /*2cf0*/  IMAD.IADD R3, R2, 0x1, R3 ;  /* 0x0000000102037824 */ /* 0x000fca00078e0203 */
[----:B------:R3:W-:Y:S04]  /*2d00*/  STS.64 [R3+0x10], R14 ;  /* 0x0000100e03007388 */ /* 0x0007e80000000a00 */
[----:B------:R3:W-:Y:S02]  /*2d10*/  STS.64 [R3+0x8], R12 ;  /* 0x0000080c03007388 */ /* 0x0007e40000000a00 */
.L_x_292:
[----:B------:R-:W-:Y:S05]  /*2d20*/  BSYNC.RECONVERGENT B1 ;  /* 0x0000000000017941 */ /* 0x000fea0003800200 */
.L_x_291:
[----:B------:R-:W-:Y:S01]  /*2d30*/  BAR.SYNC.DEFER_BLOCKING 0x0 ;  /* 0x0000000000007b1d */ /* 0x000fe20000010000 */
[----:B------:R-:W-:-:S13]  /*2d40*/  ISETP.NE.AND P1, PT, R0, RZ, PT ;  /* 0x000000ff0000720c */ /* 0x000fda0003f25270 */
[----:B------:R-:W-:Y:S05]  /*2d50*/  @P1 BRA `(.L_x_268) ;  /* 0x0000003400b81947 */ /* 0x000fea0003800000 */
[----:B------:R-:W-:Y:S01]  /*2d60*/  UISETP.GE.AND UP0, UPT, UR6, 0x21, UPT ;  /* 0x000000210600788c */ /* 0x000fe2000bf06270 */
[----:B0-----:R-:W-:Y:S02]  /*2d70*/  IMAD.MOV.U32 R11, RZ, RZ, R14 ;  /* 0x000000ffff0b7224 */ /* 0x001fe400078e000e */
[----:B------:R-:W-:Y:S02]  /*2d80*/  IMAD.MOV.U32 R8, RZ, RZ, R15 ;  /* 0x000000ffff087224 */ /* 0x000fe400078e000f */
[----:B-1----:R-:W-:Y:S02]  /*2d90*/  IMAD.MOV.U32 R2, RZ, RZ, R12 ;  /* 0x000000ffff027224 */ /* 0x002fe400078e000c */
[----:B---3--:R-:W-:Y:S02]  /*2da0*/  IMAD.MOV.U32 R3, RZ, RZ, R13 ;  /* 0x000000ffff037224 */ /* 0x008fe400078e000d */
[----:B------:R-:W-:Y:S05]  /*2db0*/  BRA.U !UP0, `(.L_x_293) ;  /* 0x00000001086c7547 */ /* 0x000fea000b800000 */
[----:B------:R-:W0:Y:S01]  /*2dc0*/  S2UR UR5, SR_CgaCtaId ;  /* 0x00000000000579c3 */ /* 0x000e220000008800 */
[----:B------:R-:W-:Y:S01]  /*2dd0*/  UMOV UR4, 0x400 ;  /* 0x0000040000047882 */ /* 0x000fe20000000000 */
[----:B------:R-:W-:Y:S01]  /*2de0*/  BSSY.RECONVERGENT B1, `(.L_x_293) ;  /* 0x0000018000017945 */ /* 0x000fe20003800200 */
[----:B0-----:R-:W-:-:S09]  /*2df0*/  ULEA UR4, UR5, UR4, 0x18 ;  /* 0x0000000405047291 */ /* 0x001fd2000f8ec0ff */
[----:B--2---:R-:W0:Y:S04]  /*2e00*/  LDS.64 R4, [UR4+0x18] ;  /* 0x00001804ff047984 */ /* 0x004e280008000a00 */
        /* <DEDUP_REMOVED lines=21> */
.L_x_294:
[----:B------:R-:W-:Y:S05]  /*2f60*/  BSYNC.RECONVERGENT B1 ;  /* 0x0000000000017941 */ /* 0x000fea0003800200 */
.L_x_293:
[----:B------:R-:W-:Y:S01]  /*2f70*/  UISETP.GE.AND UP0, UPT, UR6, 0x41, UPT ;  /* 0x000000410600788c */ /* 0x000fe2000bf06270 */
[----:B------:R-:W-:Y:S02]  /*2f80*/  IMAD.MOV.U32 R9, RZ, RZ, R11 ;  /* 0x000000ffff097224 */ /* 0x000fe400078e000b */
[----:B------:R-:W-:Y:S02]  /*2f90*/  IMAD.MOV.U32 R0, RZ, RZ, R8 ;  /* 0x000000ffff007224 */ /* 0x000fe400078e0008 */
[----:B------:R-:W-:Y:S02]  /*2fa0*/  IMAD.MOV.U32 R4, RZ, RZ, R2 ;  /* 0x000000ffff047224 */ /* 0x000fe400078e0002 */
[----:B--2---:R-:W-:Y:S02]  /*2fb0*/  IMAD.MOV.U32 R5, RZ, RZ, R3 ;  /* 0x000000ffff057224 */ /* 0x004fe400078e0003 */
[----:B------:R-:W-:Y:S05]  /*2fc0*/  BRA.U !UP0, `(.L_x_295) ;  /* 0x00000001086c7547 */ /* 0x000fea000b800000 */
[----:B------:R-:W0:Y:S01]  /*2fd0*/  S2UR UR5, SR_CgaCtaId ;  /* 0x00000000000579c3 */ /* 0x000e220000008800 */
[----:B------:R-:W-:Y:S01]  /*2fe0*/  UMOV UR4, 0x400 ;  /* 0x0000040000047882 */ /* 0x000fe20000000000 */
[----:B------:R-:W-:Y:S01]  /*2ff0*/  BSSY.RECONVERGENT B1, `(.L_x_295) ;  /* 0x0000018000017945 */ /* 0x000fe20003800200 */
[----:B0-----:R-:W-:-:S09]  /*3000*/  ULEA UR4, UR5, UR4, 0x18 ;  /* 0x0000000405047291 */ /* 0x001fd2000f8ec0ff */
[----:B----4-:R-:W0:Y:S04]  /*3010*/  LDS.64 R6, [UR4+0x28] ;  /* 0x00002804ff067984 */ /* 0x010e280008000a00 */
        /* <DEDUP_REMOVED lines=21> */
.L_x_296:
[----:B------:R-:W-:Y:S05]  /*3170*/  BSYNC.RECONVERGENT B1 ;  /* 0x0000000000017941 */ /* 0x000fea0003800200 */
.L_x_295:
        /* <DEDUP_REMOVED lines=32> */
.L_x_298:
[----:B------:R-:W-:Y:S05]  /*3380*/  BSYNC.RECONVERGENT B1 ;  /* 0x0000000000017941 */ /* 0x000fea0003800200 */
.L_x_297:
        /* <DEDUP_REMOVED lines=32> */
.L_x_300:
[----:B------:R-:W-:Y:S05]  /*3590*/  BSYNC.RECONVERGENT B1 ;  /* 0x0000000000017941 */ /* 0x000fea0003800200 */
.L_x_299:
        /* <DEDUP_REMOVED lines=32> */
.L_x_302:
[----:B------:R-:W-:Y:S05]  /*37a0*/  BSYNC.RECONVERGENT B1 ;  /* 0x0000000000017941 */ /* 0x000fea0003800200 */
.L_x_301:
        /* <DEDUP_REMOVED lines=32> */
.L_x_304:
[----:B------:R-:W-:Y:S05]  /*39b0*/  BSYNC.RECONVERGENT B1 ;  /* 0x0000000000017941 */ /* 0x000fea0003800200 */
.L_x_303:
        /* <DEDUP_REMOVED lines=32> */
.L_x_236:
[----:B------:R-:W1:Y:S01]  /*3bc0*/  S2R R0, SR_TID.X ;  /* 0x0000000000007919 */ /* 0x000e620000002100 */
[----:B------:R-:W1:Y:S01]  /*3bd0*/  LDC.64 R2, c[0x0][0x380] ;  /* 0x0000e000ff027b82 */ /* 0x000e620000000a00 */
[----:B------:R-:W2:Y:S01]  /*3be0*/  LDCU.64 UR6, c[0x0][0x388] ;  /* 0x00007100ff0677ac */ /* 0x000ea20008000a00 */
[----:B-1----:R-:W-:-:S05]  /*3bf0*/  IMAD.WIDE.U32 R2, R0, 0x8, R2 ;  /* 0x0000000800027825 */ /* 0x002fca00078e0002 */
[----:B0-----:R-:W3:Y:S04]  /*3c00*/  LDG.E.64 R4, desc[UR8][R2.64] ;  /* 0x0000000802047981 */ /* 0x001ee8000c1e1b00 */
[----:B------:R-:W3:Y:S04]  /*3c10*/  LDG.E.64 R6, desc[UR8][R2.64+0x800] ;  /* 0x0008000802067981 */ /* 0x000ee8000c1e1b00 */
[----:B------:R-:W4:Y:S04]  /*3c20*/  LDG.E.64 R8, desc[UR8][R2.64+0x1000] ;  /* 0x0010000802087981 */ /* 0x000f28000c1e1b00 */
[----:B------:R-:W5:Y:S04]  /*3c30*/  LDG.E.64 R12, desc[UR8][R2.64+0x1800] ;  /* 0x00180008020c7981 */ /* 0x000f68000c1e1b00 */
[----:B------:R-:W5:Y:S01]  /*3c40*/  LDG.E.64 R10, desc[UR8][R2.64+0x2000] ;  /* 0x00200008020a7981 */ /* 0x000f62000c1e1b00 */
[----:B------:R-:W-:Y:S01]  /*3c50*/  BSSY.RECONVERGENT B1, `(.L_x_305) ;  /* 0x000001c000017945 */ /* 0x000fe20003800200 */
[----:B---3--:R-:W-:-:S06]  /*3c60*/  DSETP.GEU.AND P0, PT, |R4|, |R6|, PT ;  /* 0x400000060400722a */ /* 0x008fcc0003f0e200 */
[----:B------:R-:W-:Y:S02]  /*3c70*/  FSEL R4, R4, R6, P0 ;  /* 0x0000000604047208 */ /* 0x000fe40000000000 */
[----:B------:R-:W-:Y:S01]  /*3c80*/  FSEL R5, R5, R7, P0 ;  /* 0x0000000705057208 */ /* 0x000fe20000000000 */
[C---:B------:R-:W-:Y:S01]  /*3c90*/  VIADD R7, R0.reuse, 0x200 ;  /* 0x0000020000077836 */ /* 0x040fe20000000000 */
[----:B------:R-:W-:-:S04]  /*3ca0*/  LOP3.LUT R6, R0, 0x400, RZ, 0xfc, !PT ;  /* 0x0000040000067812 */ /* 0x000fc800078efcff */
[----:B----4-:R-:W-:Y:S01]  /*3cb0*/  DSETP.GEU.AND P1, PT, |R4|, |R8|, PT ;  /* 0x400000080400722a */ /* 0x010fe20003f2e200 */
[----:B--2---:R-:W-:-:S05]  /*3cc0*/  IADD3 R17, P4, PT, R6, UR6, RZ ;  /* 0x0000000606117c10 */ /* 0x004fca000ff9e0ff */
[----:B------:R-:W-:Y:S01]  /*3cd0*/  FSEL R4, R4, R8, P1 ;  /* 0x0000000804047208 */ /* 0x000fe20000800000 */
[----:B------:R-:W-:Y:S01]  /*3ce0*/  IMAD.X R16, RZ, RZ, UR7, P4 ;  /* 0x00000007ff107e24 */ /* 0x000fe2000a0e06ff */
[----:B------:R-:W-:Y:S01]  /*3cf0*/  FSEL R5, R5, R9, P1 ;  /* 0x0000000905057208 */ /* 0x000fe20000800000 */
[----:B------:R-:W-:-:S05]  /*3d00*/  VIADD R9, R0, 0x100 ;  /* 0x0000010000097836 */ /* 0x000fca0000000000 */
[----:B-----5:R-:W-:Y:S01]  /*3d10*/  DSETP.GEU.AND P2, PT, |R4|, |R12|, PT ;  /* 0x4000000c0400722a */ /* 0x020fe20003f4e200 */
[----:B------:R-:W-:-:S05]  /*3d20*/  @P1 SEL R7, R0, R9, P0 ;  /* 0x0000000900071207 */ /* 0x000fca0000000000 */
[----:B------:R-:W-:Y:S02]  /*3d30*/  FSEL R4, R4, R12, P2 ;  /* 0x0000000c04047208 */ /* 0x000fe40001000000 */
[----:B------:R-:W-:-:S06]  /*3d40*/  FSEL R5, R5, R13, P2 ;  /* 0x0000000d05057208 */ /* 0x000fcc0001000000 */
[----:B------:R-:W-:Y:S01]  /*3d50*/  DSETP.GEU.AND P3, PT, |R4|, |R10|, PT ;  /* 0x4000000a0400722a */ /* 0x000fe20003f6e200 */
[----:B------:R-:W-:-:S13]  /*3d60*/  @!P2 VIADD R7, R0, 0x300 ;  /* 0x000003000007a836 */ /* 0x000fda0000000000 */
[----:B------:R-:W-:Y:S05]  /*3d70*/  @!P3 BRA `(.L_x_306) ;  /* 0x000000000024b947 */ /* 0x000fea0003800000 */
[C---:B------:R-:W-:Y:S02]  /*3d80*/  ISETP.GE.U32.AND P0, PT, R7.reuse, R6, PT ;  /* 0x000000060700720c */ /* 0x040fe40003f06070 */
[----:B------:R-:W-:Y:S02]  /*3d90*/  IADD3 R6, P1, PT, R7, UR6, RZ ;  /* 0x0000000607067c10 */ /* 0x000fe4000ff3e0ff */
[----:B------:R-:W-:-:S03]  /*3da0*/  ISETP.GE.U32.AND.EX P0, PT, RZ, RZ, PT, P0 ;  /* 0x000000ffff00720c */ /* 0x000fc60003f06100 */
[----:B------:R-:W-:-:S10]  /*3db0*/  IMAD.X R7, RZ, RZ, UR7, P1 ;  /* 0x00000007ff077e24 */ /* 0x000fd400088e06ff */
[----:B------:R-:W-:-:S06]  /*3dc0*/  DSETP.LT.OR P0, PT, |R10|, |R4|, !P0 ;  /* 0x400000040a00722a */ /* 0x000fcc0004701600 */
[----:B------:R-:W-:Y:S02]  /*3dd0*/  FSEL R10, R4, R10, P0 ;  /* 0x0000000a040a7208 */ /* 0x000fe40000000000 */
[----:B------:R-:W-:Y:S02]  /*3de0*/  FSEL R11, R5, R11, P0 ;  /* 0x0000000b050b7208 */ /* 0x000fe40000000000 */
[----:B------:R-:W-:Y:S02]  /*3df0*/  SEL R17, R6, R17, P0 ;  /* 0x0000001106117207 */ /* 0x000fe40000000000 */
[----:B------:R-:W-:-:S07]  /*3e00*/  SEL R16, R7, R16, P0 ;  /* 0x0000001007107207 */ /* 0x000fce0000000000 */
.L_x_306:
[----:B------:R-:W-:Y:S05]  /*3e10*/  BSYNC.RECONVERGENT B1 ;  /* 0x0000000000017941 */ /* 0x000fea0003800200 */
.L_x_305:
[----:B------:R-:W-:Y:S01]  /*3e20*/  UISETP.GE.U32.AND UP0, UPT, UR4, 0xa00, UPT ;  /* 0x00000a000400788c */ /* 0x000fe2000bf06070 */
[----:B------:R-:W-:Y:S02]  /*3e30*/  IMAD.MOV.U32 R19, RZ, RZ, 0x500 ;  /* 0x00000500ff137424 */ /* 0x000fe400078e00ff */
[----:B------:R-:W-:Y:S01]  /*3e40*/  IMAD.MOV.U32 R18, RZ, RZ, RZ ;  /* 0x000000ffff127224 */ /* 0x000fe200078e00ff */
[----:B------:R-:W-:-:S09]  /*3e50*/  UISETP.GE.U32.AND.EX UP0, UPT, UR5, URZ, UPT, UP0 ;  /* 0x000000ff0500728c */ /* 0x000fd2000bf06100 */
[----:B------:R-:W-:Y:S05]  /*3e60*/  BRA.U !UP0, `(.L_x_307) ;  /* 0x0000000508587547 */ /* 0x000fea000b800000 */
[----:B------:R-:W-:Y:S01]  /*3e70*/  IMAD.MOV.U32 R12, RZ, RZ, R10 ;  /* 0x000000ffff0c7224 */ /* 0x000fe200078e000a */
[----:B------:R-:W0:Y:S01]  /*3e80*/  LDCU.64 UR6, c[0x0][0x388] ;  /* 0x00007100ff0677ac */ /* 0x000e220008000a00 */
[----:B------:R-:W-:Y:S02]  /*3e90*/  IMAD.MOV.U32 R13, RZ, RZ, R11 ;  /* 0x000000ffff0d7224 */ /* 0x000fe400078e000b */
[----:B------:R-:W-:Y:S01]  /*3ea0*/  IMAD.MOV.U32 R21, RZ, RZ, 0x500 ;  /* 0x00000500ff157424 */ /* 0x000fe200078e00ff */
[----:B------:R-:W1:Y:S01]  /*3eb0*/  LDCU.64 UR4, c[0x0][0x398] ;  /* 0x00007300ff0477ac */ /* 0x000e620008000a00 */
[----:B------:R-:W-:-:S07]  /*3ec0*/  IMAD.MOV.U32 R19, RZ, RZ, RZ ;  /* 0x000000ffff137224 */ /* 0x000fce00078e00ff */
.L_x_308:
[----:B------:R-:W-:-:S04]  /*3ed0*/  LEA R24, P0, R21, R2, 0x3 ;  /* 0x0000000215187211 */ /* 0x000fc800078018ff */
[----:B------:R-:W-:-:S05]  /*3ee0*/  LEA.HI.X R25, R21, R3, R19, 0x3, P0 ;  /* 0x0000000315197211 */ /* 0x000fca00000f1c13 */
[----:B------:R-:W2:Y:S04]  /*3ef0*/  LDG.E.64 R14, desc[UR8][R24.64] ;  /* 0x00000008180e7981 */ /* 0x000ea8000c1e1b00 */
[----:B------:R-:W3:Y:S04]  /*3f00*/  LDG.E.64 R8, desc[UR8][R24.64+0x800] ;  /* 0x0008000818087981 */ /* 0x000ee8000c1e1b00 */
[----:B------:R-:W4:Y:S04]  /*3f10*/  LDG.E.64 R6, desc[UR8][R24.64+0x1000] ;  /* 0x0010000818067981 */ /* 0x000f28000c1e1b00 */
[----:B------:R-:W5:Y:S04]  /*3f20*/  LDG.E.64 R4, desc[UR8][R24.64+0x1800] ;  /* 0x0018000818047981 */ /* 0x000f68000c1e1b00 */
[----:B------:R-:W5:Y:S01]  /*3f30*/  LDG.E.64 R10, desc[UR8][R24.64+0x2000] ;  /* 0x00200008180a7981 */ /* 0x000f62000c1e1b00 */
[----:B0-----:R-:W-:-:S04]  /*3f40*/  IADD3 R20, P0, P1, R21, UR6, R0 ;  /* 0x0000000615147c10 */ /* 0x001fc8000f91e000 */
[----:B------:R-:W-:Y:S01]  /*3f50*/  IADD3.X R18, PT, PT, R19, UR7, RZ, P0, P1 ;  /* 0x0000000713127c10 */ /* 0x000fe200087e24ff */
[----:B------:R-:W-:-:S04]  /*3f60*/  IMAD.MOV.U32 R22, RZ, RZ, R20 ;  /* 0x000000ffff167224 */ /* 0x000fc800078e0014 */
[----:B------:R-:W-:Y:S01]  /*3f70*/  IMAD.MOV.U32 R23, RZ, RZ, R18 ;  /* 0x000000ffff177224 */ /* 0x000fe200078e0012 */
[----:B--2---:R-:W-:-:S14]  /*3f80*/  DSETP.GEU.AND P2, PT, |R12|, |R14|, PT ;  /* 0x4000000e0c00722a */ /* 0x004fdc0003f4e200 */
[----:B------:R-:W-:-:S04]  /*3f90*/  @P2 ISETP.GE.U32.AND P0, PT, R17, R22, PT ;  /* 0x000000161100220c */ /* 0x000fc80003f06070 */
[----:B------:R-:W-:-:S13]  /*3fa0*/  @P2 ISETP.GE.AND.EX P0, PT, R16, R23, PT, P0 ;  /* 0x000000171000220c */ /* 0x000fda0003f06300 */
[----:B------:R-:W-:-:S06]  /*3fb0*/  @P2 DSETP.LT.OR P0, PT, |R14|, |R12|, !P0 ;  /* 0x4000000c0e00222a */ /* 0x000fcc0004701600 */
[----:B------:R-:W-:Y:S02]  /*3fc0*/  @P2 FSEL R13, R13, R15, P0 ;  /* 0x0000000f0d0d2208 */ /* 0x000fe40000000000 */
[----:B------:R-:W-:Y:S02]  /*3fd0*/  @P2 FSEL R12, R12, R14, P0 ;  /* 0x0000000e0c0c2208 */ /* 0x000fe40000000000 */
[----:B------:R-:W-:Y:S01]  /*3fe0*/  @P2 SEL R22, R17, R22, P0 ;  /* 0x0000001611162207 */ /* 0x000fe20000000000 */
[----:B------:R-:W-:Y:S01]  /*3ff0*/  @P2 IMAD.MOV.U32 R15, RZ, RZ, R13 ;  /* 0x000000ffff0f2224 */ /* 0x000fe200078e000d */
[----:B------:R-:W-:Y:S01]  /*4000*/  IADD3 R13, P3, PT, R20, 0x100, RZ ;  /* 0x00000100140d7810 */ /* 0x000fe20007f7e0ff */
[----:B------:R-:W-:Y:S01]  /*4010*/  @P2 IMAD.MOV.U32 R14, RZ, RZ, R12 ;  /* 0x000000ffff0e2224 */ /* 0x000fe200078e000c */
[----:B------:R-:W-:-:S03]  /*4020*/  @P2 SEL R23, R16, R23, P0 ;  /* 0x0000001710172207 */ /* 0x000fc60000000000 */
[----:B------:R-:W-:Y:S02]  /*4030*/  IMAD.X R16, RZ, RZ, R18, P3 ;  /* 0x000000ffff107224 */ /* 0x000fe400018e0612 */
[----:B---3--:R-:W-:-:S14]  /*4040*/  DSETP.GEU.AND P1, PT, |R14|, |R8|, PT ;  /* 0x400000080e00722a */ /* 0x008fdc0003f2e200 */
        /* <DEDUP_REMOVED lines=11> */
[----:B----4-:R-:W-:-:S14]  /*4100*/  DSETP.GEU.AND P2, PT, |R8|, |R6|, PT ;  /* 0x400000060800722a */ /* 0x010fdc0003f4e200 */
        /* <DEDUP_REMOVED lines=10> */
[----:B------:R-:W-:Y:S01]  /*41b0*/  IMAD.X R9, RZ, RZ, R18, P3 ;  /* 0x000000ffff097224 */ /* 0x000fe200018e0612 */
[----:B------:R-:W-:Y:S01]  /*41c0*/  IADD3 R17, P3, PT, R20, 0x400, RZ ;  /* 0x0000040014117810 */ /* 0x000fe20007f7e0ff */
[----:B-----5:R-:W-:-:S04]  /*41d0*/  DSETP.GEU.AND P1, PT, |R6|, |R4|, PT ;  /* 0x400000040600722a */ /* 0x020fc80003f2e200 */
[----:B------:R-:W-:-:S10]  /*41e0*/  IMAD.X R16, RZ, RZ, R18, P3 ;  /* 0x000000ffff107224 */ /* 0x000fd400018e0612 */
        /* <DEDUP_REMOVED lines=8> */
[----:B------:R-:W-:Y:S01]  /*4270*/  @P1 IMAD.MOV.U32 R5, RZ, RZ, R7 ;  /* 0x000000ffff051224 */ /* 0x000fe200078e0007 */
[C---:B------:R-:W-:Y:S02]  /*4280*/  IADD3 R6, P1, PT, R21.reuse, 0xa00, RZ ;  /* 0x00000a0015067810 */ /* 0x040fe40007f3e0ff */
[----:B------:R-:W-:-:S02]  /*4290*/  IADD3 R21, P3, PT, R21, 0x500, RZ ;  /* 0x0000050015157810 */ /* 0x000fc40007f7e0ff */
[----:B-1----:R-:W-:Y:S01]  /*42a0*/  ISETP.GT.U32.AND P4, PT, R6, UR4, PT ;  /* 0x0000000406007c0c */ /* 0x002fe2000bf84070 */
[----:B------:R-:W-:Y:S01]  /*42b0*/  DSETP.GEU.AND P2, PT, |R4|, |R10|, PT ;  /* 0x4000000a0400722a */ /* 0x000fe20003f4e200 */
[--C-:B------:R-:W-:Y:S02]  /*42c0*/  IMAD.X R6, RZ, RZ, R19.reuse, P1 ;  /* 0x000000ffff067224 */ /* 0x100fe400008e0613 */
[----:B------:R-:W-:-:S03]  /*42d0*/  IMAD.X R18, RZ, RZ, R19, P3 ;  /* 0x000000ffff127224 */ /* 0x000fc600018e0613 */
[----:B------:R-:W-:Y:S01]  /*42e0*/  ISETP.GT.AND.EX P1, PT, R6, UR5, PT, P4 ;  /* 0x0000000506007c0c */ /* 0x000fe2000bf24340 */
[----:B------:R-:W-:-:S07]  /*42f0*/  IMAD.MOV.U32 R19, RZ, RZ, R18 ;  /* 0x000000ffff137224 */ /* 0x000fce00078e0012 */
        /* <DEDUP_REMOVED lines=8> */
[----:B------:R-:W-:Y:S02]  /*4380*/  @P2 IMAD.MOV.U32 R11, RZ, RZ, R5 ;  /* 0x000000ffff0b2224 */ /* 0x000fe400078e0005 */
[----:B------:R-:W-:Y:S02]  /*4390*/  IMAD.MOV.U32 R12, RZ, RZ, R10 ;  /* 0x000000ffff0c7224 */ /* 0x000fe400078e000a */
[----:B------:R-:W-:Y:S01]  /*43a0*/  IMAD.MOV.U32 R13, RZ, RZ, R11 ;  /* 0x000000ffff0d7224 */ /* 0x000fe200078e000b */
[----:B------:R-:W-:Y:S06]  /*43b0*/  @!P1 BRA `(.L_x_308) ;  /* 0xfffffff800c49947 */ /* 0x000fec000383ffff */
[----:B------:R-:W-:-:S07]  /*43c0*/  IMAD.MOV.U32 R19, RZ, RZ, R21 ;  /* 0x000000ffff137224 */ /* 0x000fce00078e0015 */
.L_x_307:
[----:B------:R-:W-:-:S04]  /*43d0*/  ISETP.GE.U32.AND P0, PT, R19, UR4, PT ;  /* 0x0000000413007c0c */ /* 0x000fc8000bf06070 */
[----:B------:R-:W-:-:S13]  /*43e0*/  ISETP.GE.AND.EX P0, PT, R18, UR5, PT, P0 ;  /* 0x0000000512007c0c */ /* 0x000fda000bf06300 */
[----:B------:R-:W-:Y:S05]  /*43f0*/  @P0 BRA `(.L_x_309) ;  /* 0x0000000800c40947 */ /* 0x000fea0003800000 */
[----:B------:R-:W-:Y:S01]  /*4400*/  IADD3 R21, PT, PT, -R19, UR4, RZ ;  /* 0x0000000413157c10 */ /* 0x000fe2000fffe1ff */
[----:B------:R-:W-:Y:S03]  /*4410*/  BSSY.RECONVERGENT B1, `(.L_x_309) ;  /* 0x00000af000017945 */ /* 0x000fe60003800200 */
[----:B------:R-:W-:-:S13]  /*4420*/  ISETP.GE.AND P0, PT, R0, R21, PT ;  /* 0x000000150000720c */ /* 0x000fda0003f06270 */
[----:B------:R-:W-:Y:S05]  /*4430*/  @P0 BRA `(.L_x_310) ;  /* 0x0000000800b00947 */ /* 0x000fea0003800000 */
[-C--:B------:R-:W-:Y:S01]  /*4440*/  LOP3.LUT R6, RZ, R0.reuse, RZ, 0x33, !PT ;  /* 0x00000000ff067212 */ /* 0x080fe200078e33ff */
[----:B------:R-:W-:Y:S01]  /*4450*/  BSSY.RECONVERGENT B2, `(.L_x_311) ;  /* 0x0000036000027945 */ /* 0x000fe20003800200 */
[----:B------:R-:W-:Y:S02]  /*4460*/  MOV R12, R0 ;  /* 0x00000000000c7202 */ /* 0x000fe40000000f00 */
        /* <DEDUP_REMOVED lines=9> */
[----:B------:R-:W-:Y:S02]  /*4500*/  LOP3.LUT R2, R2, 0x3, RZ, 0xc0, !PT ;  /* 0x0000000302027812 */ /* 0x000fe400078ec0ff */
[----:B------:R-:W-:-:S03]  /*4510*/  IADD3 R13, P0, PT, R9, UR6, RZ ;  /* 0x00000006090d7c10 */ /* 0x000fc6000ff1e0ff */
[----:B------:R-:W-:Y:S01]  /*4520*/  IMAD.MOV R7, RZ, RZ, -R2 ;  /* 0x000000ffff077224 */ /* 0x000fe200078e0a02 */
[----:B0-----:R-:W-:-:S04]  /*4530*/  LEA R8, P1, R9, UR10, 0x3 ;  /* 0x0000000a09087c11 */ /* 0x001fc8000f8218ff */
[----:B------:R-:W-:Y:S02]  /*4540*/  LEA.HI.X R9, R9, UR11, R14, 0x3, P1 ;  /* 0x0000000b09097c11 */ /* 0x000fe400088f1c0e */
[----:B------:R-:W-:-:S07]  /*4550*/  IADD3.X R14, PT, PT, R14, UR7, RZ, P0, !PT ;  /* 0x000000070e0e7c10 */ /* 0x000fce00087fe4ff */
.L_x_315:
        /* <DEDUP_REMOVED lines=31> */
.L_x_314:
[----:B------:R-:W-:Y:S05]  /*4750*/  BSYNC.RECONVERGENT B3 ;  /* 0x0000000000037941 */ /* 0x000fea0003800200 */
.L_x_313:
[----:B------:R-:W-:Y:S01]  /*4760*/  IADD3 R13, P0, PT, R13, 0x100, RZ ;  /* 0x000001000d0d7810 */ /* 0x000fe20007f1e0ff */
[----:B------:R-:W-:Y:S02]  /*4770*/  VIADD R12, R12, 0x100 ;  /* 0x000001000c0c7836 */ /* 0x000fe40000000000 */
[----:B------:R-:W-:Y:S02]  /*4780*/  IMAD.X R9, RZ, RZ, R9, P3 ;  /* 0x000000ffff097224 */ /* 0x000fe400018e0609 */
[----:B------:R-:W-:Y:S01]  /*4790*/  IMAD.X R14, RZ, RZ, R14, P0 ;  /* 0x000000ffff0e7224 */ /* 0x000fe200000e060e */
[----:B------:R-:W-:Y:S07]  /*47a0*/  @P2 BRA `(.L_x_315) ;  /* 0xfffffffc006c2947 */ /* 0x000fee000383ffff */
.L_x_312:
[----:B------:R-:W-:Y:S05]  /*47b0*/  BSYNC.RECONVERGENT B2 ;  /* 0x0000000000027941 */ /* 0x000fea0003800200 */
.L_x_311:
[----:B------:R-:W-:-:S13]  /*47c0*/  ISETP.GE.U32.AND P0, PT, R6, 0x300, PT ;  /* 0x000003000600780c */ /* 0x000fda0003f06070 */
[----:B------:R-:W-:Y:S05]  /*47d0*/  @!P0 BRA `(.L_x_310) ;  /* 0x0000000400c88947 */ /* 0x000fea0003800000 */
[----:B------:R-:W0:Y:S01]  /*47e0*/  LDC.64 R8, c[0x0][0x380] ;  /* 0x0000e000ff087b82 */ /* 0x000e220000000a00 */
[----:B------:R-:W-:-:S07]  /*47f0*/  VIADD R20, R12, 0x200 ;  /* 0x000002000c147836 */ /* 0x000fce0000000000 */
[----:B------:R-:W1:Y:S02]  /*4800*/  LDC.64 R6, c[0x0][0x388] ;  /* 0x0000e200ff067b82 */ /* 0x000e640000000a00 */
.L_x_324:
        /* <DEDUP_REMOVED lines=30> */
.L_x_317:
[----:B------:R-:W-:Y:S05]  /*49f0*/  BSYNC.RECONVERGENT B2 ;  /* 0x0000000000027941 */ /* 0x000fea0003800200 */
.L_x_316:
        /* <DEDUP_REMOVED lines=9> */
[----:B------:R-:W-:-:S03]  /*4a90*/  IMAD.MOV.U32 R24, RZ, RZ, R26 ;  /* 0x000000ffff187224 */ /* 0x000fc600078e001a */
[----:B------:R-:W-:Y:S01]  /*4aa0*/  MOV R25, R27 ;  /* 0x0000001b00197202 */ /* 0x000fe20000000f00 */
        /* <DEDUP_REMOVED lines=15> */
.L_x_319:
[----:B------:R-:W-:Y:S05]  /*4ba0*/  BSYNC.RECONVERGENT B2 ;  /* 0x0000000000027941 */ /* 0x000fea0003800200 */
.L_x_318:
[----:B------:R-:W-:Y:S01]  /*4bb0*/  DSETP.GEU.AND P0, PT, |R16|, |R10|, PT ;  /* 0x4000000a1000722a */ /* 0x000fe20003f0e200 */
[CC--:B------:R-:W-:Y:S01]  /*4bc0*/  IADD3 R13, P1, P4, R19.reuse, R6.reuse, R20 ;  /* 0x00000006130d7210 */ /* 0x0c0fe20007c3e014 */
[----:B------:R-:W-:Y:S01]  /*4bd0*/  VIADD R4, R20, 0x100 ;  /* 0x0000010014047836 */ /* 0x000fe20000000000 */
[----:B------:R-:W-:Y:S01]  /*4be0*/  BSSY.RECONVERGENT B2, `(.L_x_320) ;  /* 0x0000016000027945 */ /* 0x000fe20003800200 */
[----:B------:R-:W-:Y:S01]  /*4bf0*/  IMAD.MOV.U32 R2, RZ, RZ, R10 ;  /* 0x000000ffff027224 */ /* 0x000fe200078e000a */
[----:B------:R-:W-:Y:S01]  /*4c00*/  IADD3.X R22, PT, PT, R18, R7, RZ, P1, P4 ;  /* 0x0000000712167210 */ /* 0x000fe20000fe84ff */
[----:B------:R-:W-:Y:S01]  /*4c10*/  IMAD.MOV.U32 R5, RZ, RZ, R13 ;  /* 0x000000ffff057224 */ /* 0x000fe200078e000d */
[----:B------:R-:W-:Y:S01]  /*4c20*/  IADD3 R4, P2, P3, R19, R6, R4 ;  /* 0x0000000613047210 */ /* 0x000fe20007b5e004 */
        /* <DEDUP_REMOVED lines=17> */
.L_x_321:
[----:B------:R-:W-:Y:S05]  /*4d40*/  BSYNC.RECONVERGENT B2 ;  /* 0x0000000000027941 */ /* 0x000fea0003800200 */
.L_x_320:
[----:B------:R-:W-:Y:S01]  /*4d50*/  DSETP.GEU.AND P0, PT, |R2|, |R14|, PT ;  /* 0x4000000e0200722a */ /* 0x000fe20003f0e200 */
[----:B------:R-:W-:Y:S01]  /*4d60*/  IADD3.X R13, PT, PT, R18, R7, RZ, P2, P3 ;  /* 0x00000007120d7210 */ /* 0x000fe200017e64ff */
        /* <DEDUP_REMOVED lines=20> */
.L_x_323:
[----:B------:R-:W-:Y:S05]  /*4eb0*/  BSYNC.RECONVERGENT B2 ;  /* 0x0000000000027941 */ /* 0x000fea0003800200 */
.L_x_322:
[C---:B------:R-:W-:Y:S02]  /*4ec0*/  VIADD R2, R20.reuse, 0x200 ;  /* 0x0000020014027836 */ /* 0x040fe40000000000 */
[----:B------:R-:W-:-:S03]  /*4ed0*/  VIADD R20, R20, 0x400 ;  /* 0x0000040014147836 */ /* 0x000fc60000000000 */
[----:B------:R-:W-:-:S13]  /*4ee0*/  ISETP.GE.AND P0, PT, R2, R21, PT ;  /* 0x000000150200720c */ /* 0x000fda0003f06270 */
[----:B------:R-:W-:Y:S05]  /*4ef0*/  @!P0 BRA `(.L_x_324) ;  /* 0xfffffff800448947 */ /* 0x000fea000383ffff */
.L_x_310:
[----:B------:R-:W-:Y:S05]  /*4f00*/  BSYNC.RECONVERGENT B1 ;  /* 0x0000000000017941 */ /* 0x000fea0003800200 */
.L_x_309:
        /* <DEDUP_REMOVED lines=32> */
.L_x_326:
[----:B------:R-:W-:Y:S05]  /*5110*/  BSYNC.RECONVERGENT B1 ;  /* 0x0000000000017941 */ /* 0x000fea0003800200 */
.L_x_325:
        /* <DEDUP_REMOVED lines=31> */
.L_x_328:
[----:B------:R-:W-:Y:S05]  /*5310*/  BSYNC.RECONVERGENT B1 ;  /* 0x0000000000017941 */ /* 0x000fea0003800200 */
.L_x_327:
        /* <DEDUP_REMOVED lines=31> */
.L_x_330:
[----:B------:R-:W-:Y:S05]  /*5510*/  BSYNC.RECONVERGENT B1 ;  /* 0x0000000000017941 */ /* 0x000fea0003800200 */
.L_x_329:
[----:B------:R-:W-:Y:S01]  /*5520*/  ISETP.GT.AND P0, PT, R8, 0x17, PT ;  /* 0x000000170800780c */ /* 0x000fe20003f04270 */
[----:B-1----:R1:W1:Y:S01]  /*5530*/  SHFL.DOWN PT, R6, R2, 0x8, 0x1f ;  /* 0x09001f0002067f89 */ /* 0x00226200000e0000 */
[----:B------:R-:W-:Y:S01]  /*5540*/  BSSY.RECONVERGENT B1, `(.L_x_331) ;  /* 0x000001d000017945 */ /* 0x000fe20003800200 */
[----:B--2---:R-:W-:Y:S02]  /*5550*/  IMAD.MOV.U32 R9, RZ, RZ, R11 ;  /* 0x000000ffff097224 */ /* 0x004fe400078e000b */
[----:B---3--:R2:W3:Y:S01]  /*5560*/  SHFL.DOWN PT, R7, R3, 0x8, 0x1f ;  /* 0x09001f0003077f89 */ /* 0x0084e200000e0000 */
[----:B------:R-:W-:Y:S02]  /*5570*/  IMAD.MOV.U32 R10, RZ, RZ, R12 ;  /* 0x000000ffff0a7224 */ /* 0x000fe400078e000c */
[----:B------:R-:W-:Y:S01]  /*5580*/  IMAD.MOV.U32 R4, RZ, RZ, R2 ;  /* 0x000000ffff047224 */ /* 0x000fe200078e0002 */
[----:B0-----:R2:W0:Y:S01]  /*5590*/  SHFL.DOWN PT, R14, R11, 0x8, 0x1f ;  /* 0x09001f000b0e7f89 */ /* 0x00142200000e0000 */
[----:B------:R-:W-:-:S03]  /*55a0*/  IMAD.MOV.U32 R5, RZ, RZ, R3 ;  /* 0x000000ffff057224 */ /* 0x000fc600078e0003 */
[----:B----4-:R2:W4:Y:S01]  /*55b0*/  SHFL.DOWN PT, R13, R12, 0x8, 0x1f ;  /* 0x09001f000c0d7f89 */ /* 0x01052200000e0000 */
        /* <DEDUP_REMOVED lines=21> */
.L_x_332:
[----:B------:R-:W-:Y:S05]  /*5710*/  BSYNC.RECONVERGENT B1 ;  /* 0x0000000000017941 */ /* 0x000fea0003800200 */
.L_x_331:
        /* <DEDUP_REMOVED lines=8> */
[----:B----4-:R-:W-:-:S03]  /*57a0*/  IMAD.MOV.U32 R13, RZ, RZ, R5 ;  /* 0x000000ffff0d7224 */ /* 0x010fc600078e0005 */
[----:B---3--:R3:W4:Y:S01]  /*57b0*/  SHFL.DOWN PT, R7, R10, 0x10, 0x1f ;  /* 0x0a001f000a077f89 */ /* 0x00872200000e0000 */
[----:B------:R-:W-:Y:S05]  /*57c0*/  @P0 BRA `(.L_x_334) ;  /* 0x0000000000500947 */ /* 0x000fea0003800000 */
[----:B-12---:R-:W-:Y:S01]  /*57d0*/  DSETP.GEU.AND P0, PT, |R4|, |R2|, PT ;  /* 0x400000020400722a */ /* 0x006fe20003f0e200 */
        /* <DEDUP_REMOVED lines=19> */
.L_x_334:
[----:B------:R-:W-:Y:S05]  /*5910*/  BSYNC.RECONVERGENT B1 ;  /* 0x0000000000017941 */ /* 0x000fea0003800200 */
.L_x_333:
        /* <DEDUP_REMOVED lines=11> */
.L_x_336:
[----:B------:R-:W-:Y:S05]  /*59d0*/  BSYNC.RECONVERGENT B1 ;  /* 0x0000000000017941 */ /* 0x000fea0003800200 */
.L_x_335:
        /* <DEDUP_REMOVED lines=8> */
[----:B0---4-:R-:W0:Y:S04]  /*5a60*/  LDS.128 R4, [R0+0x20] ;  /* 0x0000200000047984 */ /* 0x011e280000000c00 */
[----:B------:R2:W4:Y:S04]  /*5a70*/  LDS.64 R2, [R0+0x80] ;  /* 0x0000800000027984 */ /* 0x0005280000000a00 */
[----:B---3--:R2:W3:Y:S01]  /*5a80*/  LDS.128 R8, [R0+0x30] ;  /* 0x0000300000087984 */ /* 0x0084e20000000c00 */
[----:B-1----:R-:W-:Y:S01]  /*5a90*/  DSETP.GEU.AND P0, PT, |R12|, |R16|, PT ;  /* 0x400000100c00722a */ /* 0x002fe20003f0e200 */
[----:B------:R-:W-:-:S02]  /*5aa0*/  IMAD.MOV.U32 R20, RZ, RZ, R16 ;  /* 0x000000ffff147224 */ /* 0x000fc400078e0010 */
[----:B------:R-:W-:Y:S02]  /*5ab0*/  IMAD.MOV.U32 R21, RZ, RZ, R17 ;  /* 0x000000ffff157224 */ /* 0x000fe400078e0011 */
[----:B0-----:R-:W-:Y:S02]  /*5ac0*/  IMAD.MOV.U32 R23, RZ, RZ, R4 ;  /* 0x000000ffff177224 */ /* 0x001fe400078e0004 */
        /* <DEDUP_REMOVED lines=16> */
.L_x_338:
[----:B------:R-:W-:Y:S05]  /*5bd0*/  BSYNC.RECONVERGENT B1 ;  /* 0x0000000000017941 */ /* 0x000fea0003800200 */
.L_x_337:
        /* <DEDUP_REMOVED lines=23> */
.L_x_340:
[----:B------:R-:W-:Y:S05]  /*5d50*/  BSYNC.RECONVERGENT B1 ;  /* 0x0000000000017941 */ /* 0x000fea0003800200 */
.L_x_339:
        /* <DEDUP_REMOVED lines=21> */
.L_x_342:
[----:B------:R-:W-:Y:S05]  /*5eb0*/  BSYNC.RECONVERGENT B1 ;  /* 0x0000000000017941 */ /* 0x000fea0003800200 */
.L_x_341:
        /* <DEDUP_REMOVED lines=23> */
.L_x_344:
[----:B------:R-:W-:Y:S05]  /*6030*/  BSYNC.RECONVERGENT B1 ;  /* 0x0000000000017941 */ /* 0x000fea0003800200 */
.L_x_343:
        /* <DEDUP_REMOVED lines=21> */
.L_x_346:
[----:B------:R-:W-:Y:S05]  /*6190*/  BSYNC.RECONVERGENT B1 ;  /* 0x0000000000017941 */ /* 0x000fea0003800200 */
.L_x_345:
        /* <DEDUP_REMOVED lines=21> */
.L_x_348:
[----:B------:R-:W-:Y:S05]  /*62f0*/  BSYNC.RECONVERGENT B1 ;  /* 0x0000000000017941 */ /* 0x000fea0003800200 */
.L_x_347:
        /* <DEDUP_REMOVED lines=20> */
.L_x_268:
[----:B------:R-:W-:Y:S05]  /*6440*/  BSYNC.RECONVERGENT B0 ;  /* 0x0000000000007941 */ /* 0x000fea0003800200 */
.L_x_235:
[----:B------:R-:W-:Y:S05]  /*6450*/  @P1 EXIT ;  /* 0x000000000000194d */ /* 0x000fea0003800000 */
[----:B0123--:R-:W0:Y:S02]  /*6460*/  LDC.64 R2, c[0x0][0x390] ;  /* 0x0000e400ff027b82 */ /* 0x00fe240000000a00 */
[----:B0-----:R-:W-:Y:S04]  /*6470*/  STG.E.64 desc[UR8][R2.64], R12 ;  /* 0x0000000c02007986 */ /* 0x001fe8000c101b08 */
[----:B------:R-:W-:Y:S01]  /*6480*/  STG.E.64 desc[UR8][R2.64+0x8], R14 ;  /* 0x0000080e02007986 */ /* 0x000fe2000c101b08 */
[----:B------:R-:W-:Y:S05]  /*6490*/  EXIT ;  /* 0x000000000000794d */ /* 0x000fea0003800000 */
.L_x_349:
        /* <DEDUP_REMOVED lines=14> */
.L_x_734:


//--------------------- .text._ZN6thrust24THRUST_300001_SM_1000_NS8cuda_cub4core6detail13_kernel_agentINS1_8__reduce11ReduceAgentIPN4cuda3std3__45tupleIJdlEEESC_SB_iNS1_9__extrema9arg_max_fIdl10comparatorEEEEJSC_SC_iSG_EEEvDpT0_ --------------------------
	.section	.text._ZN6thrust24THRUST_300001_SM_1000_NS8cuda_cub4core6detail13_kernel_agentINS1_8__reduce11ReduceAgentIPN4cuda3std3__45tupleIJdlEEESC_SB_iNS1_9__extrema9arg_max_fIdl10comparatorEEEEJSC_SC_iSG_EEEvDpT0_,"ax",@progbits
	.align	128
        .global         _ZN6thrust24THRUST_300001_SM_1000_NS8cuda_cub4core6detail13_kernel_agentINS1_8__reduce11ReduceAgentIPN4cuda3std3__45tupleIJdlEEESC_SB_iNS1_9__extrema9arg_max_fIdl10comparatorEEEEJSC_SC_iSG_EEEvDpT0_
        .type           _ZN6thrust24THRUST_300001_SM_1000_NS8cuda_cub4core6detail13_kernel_agentINS1_8__reduce11ReduceAgentIPN4cuda3std3__45tupleIJdlEEESC_SB_iNS1_9__extrema9arg_max_fIdl10comparatorEEEEJSC_SC_iSG_EEEvDpT0_,@function
        .size           _ZN6thrust24THRUST_300001_SM_1000_NS8cuda_cub4core6detail13_kernel_agentINS1_8__reduce11ReduceAgentIPN4cuda3std3__45tupleIJdlEEESC_SB_iNS1_9__extrema9arg_max_fIdl10comparatorEEEEJSC_SC_iSG_EEEvDpT0_,(.L_x_735 - _ZN6thrust24THRUST_300001_SM_1000_NS8cuda_cub4core6detail13_kernel_agentINS1_8__reduce11ReduceAgentIPN4cuda3std3__45tupleIJdlEEESC_SB_iNS1_9__extrema9arg_max_fIdl10comparatorEEEEJSC_SC_iSG_EEEvDpT0_)
        .other          _ZN6thrust24THRUST_300001_SM_1000_NS8cuda_cub4core6detail13_kernel_agentINS1_8__reduce11ReduceAgentIPN4cuda3std3__45tupleIJdlEEESC_SB_iNS1_9__extrema9arg_max_fIdl10comparatorEEEEJSC_SC_iSG_EEEvDpT0_,@"STO_CUDA_ENTRY STV_DEFAULT"
_ZN6thrust24THRUST_300001_SM_1000_NS8cuda_cub4core6detail13_kernel_agentINS1_8__reduce11ReduceAgentIPN4cuda3std3__45tupleIJdlEEESC_SB_iNS1_9__extrema9arg_max_fIdl10comparatorEEEEJSC_SC_iSG_EEEvDpT0_:
.text._ZN6thrust24THRUST_300001_SM_1000_NS8cuda_cub4core6detail13_kernel_agentINS1_8__reduce11ReduceAgentIPN4cuda3std3__45tupleIJdlEEESC_SB_iNS1_9__extrema9arg_max_fIdl10comparatorEEEEJSC_SC_iSG_EEEvDpT0_:
        /* <DEDUP_REMOVED lines=21> */
.L_x_353:
[----:B0-----:R-:W-:Y:S05]  /*0150*/  BSYNC.RECONVERGENT B1 ;  /* 0x0000000000017941 */ /* 0x001fea0003800200 */
.L_x_352:
        /* <DEDUP_REMOVED lines=15> */
.L_x_360:
        /* <DEDUP_REMOVED lines=31> */
.L_x_359:
[----:B------:R-:W-:Y:S05]  /*0440*/  BSYNC.RECONVERGENT B3 ;  /* 0x0000000000037941 */ /* 0x000fea0003800200 */
.L_x_358:
[----:B------:R-:W-:Y:S02]  /*0450*/  IMAD.X R3, RZ, RZ, R3, P3 ;  /* 0x000000ffff037224 */ /* 0x000fe400018e0603 */
[----:B------:R-:W-:Y:S01]  /*0460*/  VIADD R19, R19, 0x100 ;  /* 0x0000010013137836 */ /* 0x000fe20000000000 */
[----:B------:R-:W-:Y:S06]  /*0470*/  @P2 BRA `(.L_x_360) ;  /* 0xfffffffc00742947 */ /* 0x000fec000383ffff */
.L_x_357:
[----:B------:R-:W-:Y:S05]  /*0480*/  BSYNC.RECONVERGENT B2 ;  /* 0x0000000000027941 */ /* 0x000fea0003800200 */
.L_x_356:
[----:B------:R-:W0:Y:S01]  /*0490*/  LDC.64 R8, c[0x0][0x380] ;  /* 0x0000e000ff087b82 */ /* 0x000e220000000a00 */
[----:B------:R-:W-:-:S13]  /*04a0*/  ISETP.GE.U32.AND P0, PT, R4, 0x300, PT ;  /* 0x000003000400780c */ /* 0x000fda0003f06070 */
[----:B------:R-:W-:Y:S05]  /*04b0*/  @!P0 BRA `(.L_x_355) ;  /* 0x0000000400908947 */ /* 0x000fea0003800000 */
.L_x_369:
        /* <DEDUP_REMOVED lines=13> */
[----:B------:R-:W-:Y:S01]  /*0590*/  IMAD.MOV.U32 R23, RZ, RZ, R12 ;  /* 0x000000ffff177224 */ /* 0x000fe200078e000c */
[----:B------:R-:W-:Y:S01]  /*05a0*/  MOV R25, R13 ;  /* 0x0000000d00197202 */ /* 0x000fe20000000f00 */
[----:B------:R-:W-:Y:S02]  /*05b0*/  IMAD.MOV.U32 R2, RZ, RZ, R14 ;  /* 0x000000ffff027224 */ /* 0x000fe400078e000e */
[----:B------:R-:W-:-:S09]  /*05c0*/  IMAD.MOV.U32 R3, RZ, RZ, R15 ;  /* 0x000000ffff037224 */ /* 0x000fd200078e000f */
        /* <DEDUP_REMOVED lines=9> */
.L_x_362:
[----:B------:R-:W-:Y:S05]  /*0660*/  BSYNC.RECONVERGENT B2 ;  /* 0x0000000000027941 */ /* 0x000fea0003800200 */
.L_x_361:
        /* <DEDUP_REMOVED lines=25> */
.L_x_364:
[----:B------:R-:W-:Y:S05]  /*0800*/  BSYNC.RECONVERGENT B2 ;  /* 0x0000000000027941 */ /* 0x000fea0003800200 */
.L_x_363:
        /* <DEDUP_REMOVED lines=21> */
.L_x_366:
[----:B------:R-:W-:Y:S05]  /*0960*/  BSYNC.RECONVERGENT B2 ;  /* 0x0000000000027941 */ /* 0x000fea0003800200 */
.L_x_365:
        /* <DEDUP_REMOVED lines=21> */
.L_x_368:
[----:B------:R-:W-:Y:S05]  /*0ac0*/  BSYNC.RECONVERGENT B2 ;  /* 0x0000000000027941 */ /* 0x000fea0003800200 */
.L_x_367:
[----:B------:R-:W-:-:S05]  /*0ad0*/  VIADD R19, R19, 0x400 ;  /* 0x0000040013137836 */ /* 0x000fca0000000000 */
[----:B------:R-:W-:-:S13]  /*0ae0*/  ISETP.GE.AND P0, PT, R19, UR5, PT ;  /* 0x0000000513007c0c */ /* 0x000fda000bf06270 */
[----:B------:R-:W-:Y:S05]  /*0af0*/  @!P0 BRA `(.L_x_369) ;  /* 0xfffffff800708947 */ /* 0x000fea000383ffff */
.L_x_355:
[----:B------:R-:W-:Y:S05]  /*0b00*/  BSYNC.RECONVERGENT B1 ;  /* 0x0000000000017941 */ /* 0x000fea0003800200 */
.L_x_354:
        /* <DEDUP_REMOVED lines=35> */
.L_x_372:
[----:B------:R-:W-:Y:S05]  /*0d40*/  BSYNC.RECONVERGENT B1 ;  /* 0x0000000000017941 */ /* 0x000fea0003800200 */
.L_x_371:
        /* <DEDUP_REMOVED lines=31> */
.L_x_374:
[----:B------:R-:W-:Y:S05]  /*0f40*/  BSYNC.RECONVERGENT B1 ;  /* 0x0000000000017941 */ /* 0x000fea0003800200 */
.L_x_373:
        /* <DEDUP_REMOVED lines=31> */
.L_x_376:
[----:B------:R-:W-:Y:S05]  /*1140*/  BSYNC.RECONVERGENT B1 ;  /* 0x0000000000017941 */ /* 0x000fea0003800200 */
.L_x_375:
        /* <DEDUP_REMOVED lines=31> */
.L_x_378:
[----:B------:R-:W-:Y:S05]  /*1340*/  BSYNC.RECONVERGENT B1 ;  /* 0x0000000000017941 */ /* 0x000fea0003800200 */
.L_x_377:
[----:B------:R-:W-:Y:S01]  /*1350*/  ISETP.GT.AND P0, PT, R9, 0xf, PT ;  /* 0x0000000f0900780c */ /* 0x000fe20003f04270 */
[----:B-1----:R1:W1:Y:S01]  /*1360*/  SHFL.DOWN PT, R6, R4, 0x10, 0x1f ;  /* 0x0a001f0004067f89 */ /* 0x00226200000e0000 */
[----:B------:R-:W-:Y:S01]  /*1370*/  BSSY.RECONVERGENT B1, `(.L_x_379) ;  /* 0x000001d000017945 */ /* 0x000fe20003800200 */
[----:B0-----:R-:W-:Y:S01]  /*1380*/  MOV R14, R8 ;  /* 0x00000008000e7202 */ /* 0x001fe20000000f00 */
[----:B----4-:R-:W-:Y:S01]  /*1390*/  IMAD.MOV.U32 R15, RZ, RZ, R10 ;  /* 0x000000ffff0f7224 */ /* 0x010fe200078e000a */
[----:B--2---:R0:W2:Y:S01]  /*13a0*/  SHFL.DOWN PT, R7, R5, 0x10, 0x1f ;  /* 0x0a001f0005077f89 */ /* 0x0040a200000e0000 */
[----:B------:R-:W-:Y:S02]  /*13b0*/  IMAD.MOV.U32 R2, RZ, RZ, R4 ;  /* 0x000000ffff027224 */ /* 0x000fe400078e0004 */
[----:B------:R-:W-:Y:S01]  /*13c0*/  IMAD.MOV.U32 R3, RZ, RZ, R5 ;  /* 0x000000ffff037224 */ /* 0x000fe200078e0005 */
[----:B------:R0:W4:Y:S04]  /*13d0*/  SHFL.DOWN PT, R11, R8, 0x10, 0x1f ;  /* 0x0a001f00080b7f89 */ /* 0x00012800000e0000 */
        /* <DEDUP_REMOVED lines=22> */
.L_x_380:
[----:B------:R-:W-:Y:S05]  /*1540*/  BSYNC.RECONVERGENT B1 ;  /* 0x0000000000017941 */ /* 0x000fea0003800200 */
.L_x_379:
        /* <DEDUP_REMOVED lines=11> */
.L_x_382:
[----:B------:R-:W-:Y:S05]  /*1600*/  BSYNC.RECONVERGENT B1 ;  /* 0x0000000000017941 */ /* 0x000fea0003800200 */
.L_x_381:
        /* <DEDUP_REMOVED lines=31> */
.L_x_385:
[----:B------:R-:W-:Y:S05]  /*1800*/  BSYNC.RECONVERGENT B1 ;  /* 0x0000000000017941 */ /* 0x000fea0003800200 */
.L_x_384:
        /* <DEDUP_REMOVED lines=10> */
[----:B------:R-:W-:Y:S01]  /*18b0*/  MOV R15, R26 ;  /* 0x0000001a000f7202 */ /* 0x000fe20000000f00 */
[----:B------:R-:W-:Y:S02]  /*18c0*/  IMAD.MOV.U32 R29, RZ, RZ, R27 ;  /* 0x000000ffff1d7224 */ /* 0x000fe400078e001b */
[----:B------:R-:W-:Y:S02]  /*18d0*/  IMAD.MOV.U32 R4, RZ, RZ, R24 ;  /* 0x000000ffff047224 */ /* 0x000fe400078e0018 */
[----:B------:R-:W-:-:S08]  /*18e0*/  IMAD.MOV.U32 R5, RZ, RZ, R25 ;  /* 0x000000ffff057224 */ /* 0x000fd000078e0019 */
        /* <DEDUP_REMOVED lines=9> */
.L_x_387:
[----:B------:R-:W-:Y:S05]  /*1980*/  BSYNC.RECONVERGENT B1 ;  /* 0x0000000000017941 */ /* 0x000fea0003800200 */
.L_x_386:
        /* <DEDUP_REMOVED lines=21> */
.L_x_389:
[----:B------:R-:W-:Y:S05]  /*1ae0*/  BSYNC.RECONVERGENT B1 ;  /* 0x0000000000017941 */ /* 0x000fea0003800200 */
.L_x_388:
        /* <DEDUP_REMOVED lines=23> */
.L_x_391:
[----:B------:R-:W-:Y:S05]  /*1c60*/  BSYNC.RECONVERGENT B1 ;  /* 0x0000000000017941 */ /* 0x000fea0003800200 */
.L_x_390:
        /* <DEDUP_REMOVED lines=21> */
.L_x_393:
[----:B------:R-:W-:Y:S05]  /*1dc0*/  BSYNC.RECONVERGENT B1 ;  /* 0x0000000000017941 */ /* 0x000fea0003800200 */
.L_x_392:
        /* <DEDUP_REMOVED lines=21> */
.L_x_395:
[----:B------:R-:W-:Y:S05]  /*1f20*/  BSYNC.RECONVERGENT B1 ;  /* 0x0000000000017941 */ /* 0x000fea0003800200 */
.L_x_394:
        /* <DEDUP_REMOVED lines=21> */
.L_x_370:
        /* <DEDUP_REMOVED lines=19> */
[----:B0-----:R-:W-:Y:S01]  /*21b0*/  MOV R16, R9 ;  /* 0x0000000900107202 */ /* 0x001fe20000000f00 */
[----:B--2---:R-:W-:Y:S02]  /*21c0*/  IMAD.MOV.U32 R18, RZ, RZ, R11 ;  /* 0x000000ffff127224 */ /* 0x004fe400078e000b */
[----:B------:R-:W-:Y:S02]  /*21d0*/  IMAD.MOV.U32 R2, RZ, RZ, R6 ;  /* 0x000000ffff027224 */ /* 0x000fe400078e0006 */
[----:B------:R-:W-:-:S08]  /*21e0*/  IMAD.MOV.U32 R3, RZ, RZ, R7 ;  /* 0x000000ffff037224 */ /* 0x000fd000078e0007 */
        /* <DEDUP_REMOVED lines=15> */
.L_x_397:
[----:B------:R-:W-:Y:S05]  /*22e0*/  BSYNC.RECONVERGENT B1 ;  /* 0x0000000000017941 */ /* 0x000fea0003800200 */
.L_x_396:
        /* <DEDUP_REMOVED lines=32> */
.L_x_399:
[----:B------:R-:W-:Y:S05]  /*24f0*/  BSYNC.RECONVERGENT B1 ;  /* 0x0000000000017941 */ /* 0x000fea0003800200 */
.L_x_398:
[----:B-1----:R-:W-:Y:S01]  /*2500*/  VIADD R2, R4, 0x4 ;  /* 0x0000000404027836 */ /* 0x002fe20000000000 */
[----:B---3--:R1:W3:Y:S01]  /*2510*/  SHFL.DOWN PT, R8, R6, 0x4, R5 ;  /* 0x0880000006087989 */ /* 0x0082e200000e0005 */
[----:B------:R-:W-:Y:S01]  /*2520*/  BSSY.RECONVERGENT B1, `(.L_x_400) ;  /* 0x000001e000017945 */ /* 0x000fe20003800200 */
[----:B------:R-:W-:Y:S01]  /*2530*/  IMAD.MOV.U32 R14, RZ, RZ, R10 ;  /* 0x000000ffff0e7224 */ /* 0x000fe200078e000a */
[----:B------:R-:W-:Y:S01]  /*2540*/  MOV R3, R7 ;  /* 0x0000000700037202 */ /* 0x000fe20000000f00 */
[----:B0-----:R1:W0:Y:S01]  /*2550*/  SHFL.DOWN PT, R9, R7, 0x4, R5 ;  /* 0x0880000007097989 */ /* 0x00122200000e0005 */
[----:B------:R-:W-:Y:S01]  /*2560*/  ISETP.GT.AND P0, PT, R2, R5, PT ;  /* 0x000000050200720c */ /* 0x000fe20003f04270 */
[----:B------:R-:W-:Y:S02]  /*2570*/  IMAD.MOV.U32 R16, RZ, RZ, R12 ;  /* 0x000000ffff107224 */ /* 0x000fe400078e000c */
[----:B--2---:R1:W2:Y:S01]  /*2580*/  SHFL.DOWN PT, R11, R10, 0x4, R5 ;  /* 0x088000000a0b7989 */ /* 0x0042a200000e0005 */
[----:B------:R-:W-:-:S03]  /*2590*/  IMAD.MOV.U32 R2, RZ, RZ, R6 ;  /* 0x000000ffff027224 */ /* 0x000fc600078e0006 */
[----:B----4-:R1:W4:Y:S06]  /*25a0*/  SHFL.DOWN PT, R13, R12, 0x4, R5 ;  /* 0x088000000c0d7989 */ /* 0x01032c00000e0005 */
        /* <DEDUP_REMOVED lines=21> */
.L_x_401:
[----:B------:R-:W-:Y:S05]  /*2700*/  BSYNC.RECONVERGENT B1 ;  /* 0x0000000000017941 */ /* 0x000fea0003800200 */
.L_x_400:
        /* <DEDUP_REMOVED lines=32> */
.L_x_403:
[----:B------:R-:W-:Y:S05]  /*2910*/  BSYNC.RECONVERGENT B1 ;  /* 0x0000000000017941 */ /* 0x000fea0003800200 */
.L_x_402:
[----:B-1----:R-:W-:Y:S01]  /*2920*/  VIADD R2, R4, 0x10 ;  /* 0x0000001004027836 */ /* 0x002fe20000000000 */
[----:B---3--:R1:W3:Y:S01]  /*2930*/  SHFL.DOWN PT, R8, R6, 0x10, R5 ;  /* 0x0a00000006087989 */ /* 0x0082e200000e0005 */
[----:B------:R-:W-:Y:S01]  /*2940*/  BSSY.RECONVERGENT B1, `(.L_x_404) ;  /* 0x000001e000017945 */ /* 0x000fe20003800200 */
[----:B------:R-:W-:Y:S02]  /*2950*/  IMAD.MOV.U32 R14, RZ, RZ, R10 ;  /* 0x000000ffff0e7224 */ /* 0x000fe400078e000a */
[----:B------:R-:W-:Y:S01]  /*2960*/  ISETP.GT.AND P0, PT, R2, R5, PT ;  /* 0x000000050200720c */ /* 0x000fe20003f04270 */
[----:B0-----:R1:W0:Y:S01]  /*2970*/  SHFL.DOWN PT, R9, R7, 0x10, R5 ;  /* 0x0a00000007097989 */ /* 0x00122200000e0005 */
[----:B------:R-:W-:Y:S01]  /*2980*/  IMAD.MOV.U32 R15, RZ, RZ, R12 ;  /* 0x000000ffff0f7224 */ /* 0x000fe200078e000c */
[----:B------:R-:W-:Y:S01]  /*2990*/  MOV R2, R6 ;  /* 0x0000000600027202 */ /* 0x000fe20000000f00 */
[----:B------:R-:W-:Y:S01]  /*29a0*/  IMAD.MOV.U32 R3, RZ, RZ, R7 ;  /* 0x000000ffff037224 */ /* 0x000fe200078e0007 */
[----:B--2---:R1:W2:Y:S04]  /*29b0*/  SHFL.DOWN PT, R11, R10, 0x10, R5 ;  /* 0x0a0000000a0b7989 */ /* 0x0042a800000e0005 */
        /* <DEDUP_REMOVED lines=22> */
.L_x_405:
[----:B------:R-:W-:Y:S05]  /*2b20*/  BSYNC.RECONVERGENT B1 ;  /* 0x0000000000017941 */ /* 0x000fea0003800200 */
.L_x_404:
        /* <DEDUP_REMOVED lines=11> */
.L_x_407:
[----:B------:R-:W-:Y:S05]  /*2be0*/  BSYNC.RECONVERGENT B1 ;  /* 0x0000000000017941 */ /* 0x000fea0003800200 */
.L_x_406:
        /* <DEDUP_REMOVED lines=35> */
.L_x_409:
[----:B------:R-:W-:Y:S05]  /*2e20*/  BSYNC.RECONVERGENT B1 ;  /* 0x0000000000017941 */ /* 0x000fea0003800200 */
.L_x_408:
[----:B------:R-:W-:Y:S01]  /*2e30*/  UISETP.GE.AND UP0, UPT, UR8, 0x41, UPT ;  /* 0x000000410800788c */ /* 0x000fe2000bf06270 */
[----:B0-----:R-:W-:Y:S01]  /*2e40*/  IMAD.MOV.U32 R9, RZ, RZ, R11 ;  /* 0x000000ffff097224 */ /* 0x001fe200078e000b */
[----:B------:R-:W-:Y:S01]  /*2e50*/  MOV R2, R4 ;  /* 0x0000000400027202 */ /* 0x000fe20000000f00 */
[----:B------:R-:W-:Y:S02]  /*2e60*/  IMAD.MOV.U32 R0, RZ, RZ, R8 ;  /* 0x000000ffff007224 */ /* 0x000fe400078e0008 */
[----:B------:R-:W-:-:S04]  /*2e70*/  IMAD.MOV.U32 R3, RZ, RZ, R5 ;  /* 0x000000ffff037224 */ /* 0x000fc800078e0005 */
        /* <DEDUP_REMOVED lines=27> */
.L_x_411:
[----:B------:R-:W-:Y:S05]  /*3030*/  BSYNC.RECONVERGENT B1 ;  /* 0x0000000000017941 */ /* 0x000fea0003800200 */
.L_x_410:
        /* <DEDUP_REMOVED lines=32> */
.L_x_413:
[----:B------:R-:W-:Y:S05]  /*3240*/  BSYNC.RECONVERGENT B1 ;  /* 0x0000000000017941 */ /* 0x000fea0003800200 */
.L_x_412:
[----:B------:R-:W-:Y:S01]  /*3250*/  UISETP.GE.AND UP0, UPT, UR8, 0x81, UPT ;  /* 0x000000810800788c */ /* 0x000fe2000bf06270 */
[----:B------:R-:W-:Y:S01]  /*3260*/  IMAD.MOV.U32 R9, RZ, RZ, R11 ;  /* 0x000000ffff097224 */ /* 0x000fe200078e000b */
        /* <DEDUP_REMOVED lines=30> */
.L_x_415:
[----:B------:R-:W-:Y:S05]  /*3450*/  BSYNC.RECONVERGENT B1 ;  /* 0x0000000000017941 */ /* 0x000fea0003800200 */
.L_x_414:
        /* <DEDUP_REMOVED lines=32> */
.L_x_417:
[----:B------:R-:W-:Y:S05]  /*3660*/  BSYNC.RECONVERGENT B1 ;  /* 0x0000000000017941 */ /* 0x000fea0003800200 */
.L_x_416:
        /* <DEDUP_REMOVED lines=13> */
[----:B------:R-:W-:Y:S01]  /*3740*/  MOV R6, R2 ;  /* 0x0000000200067202 */ /* 0x000fe20000000f00 */
[----:B------:R-:W-:Y:S02]  /*3750*/  IMAD.MOV.U32 R7, RZ, RZ, R3 ;  /* 0x000000ffff077224 */ /* 0x000fe400078e0003 */
[----:B-1----:R-:W-:Y:S02]  /*3760*/  IMAD.MOV.U32 R9, RZ, RZ, R12 ;  /* 0x000000ffff097224 */ /* 0x002fe400078e000c */
        /* <DEDUP_REMOVED lines=16> */
.L_x_419:
[----:B------:R-:W-:Y:S05]  /*3870*/  BSYNC.RECONVERGENT B1 ;  /* 0x0000000000017941 */ /* 0x000fea0003800200 */
.L_x_418:
        /* <DEDUP_REMOVED lines=32> */
.L_x_351:
        /* <DEDUP_REMOVED lines=34> */
[----:B------:R-:W-:-:S04]  /*3ca0*/  IMAD.MOV.U32 R15, RZ, RZ, 0x500 ;  /* 0x00000500ff0f7424 */ /* 0x000fc800078e00ff */
        /* <DEDUP_REMOVED lines=8> */
[----:B------:R-:W-:Y:S02]  /*3d30*/  @P2 MOV R9, R13 ;  /* 0x0000000d00092202 */ /* 0x000fe40000000f00 */
[----:B------:R-:W-:-:S04]  /*3d40*/  @P2 SEL R7, R11, R7, P0 ;  /* 0x000000070b072207 */ /* 0x000fc80000000000 */
        /* <DEDUP_REMOVED lines=10> */
[----:B------:R-:W-:Y:S06]  /*3df0*/  BRA.U !UP0, `(.L_x_420) ;  /* 0x0000000508287547 */ /* 0x000fec000b800000 */
[----:B------:R-:W-:Y:S01]  /*3e00*/  IMAD.MOV.U32 R25, RZ, RZ, R2 ;  /* 0x000000ffff197224 */ /* 0x000fe200078e0002 */
[----:B------:R-:W0:Y:S01]  /*3e10*/  LDCU UR4, c[0x0][0x390] ;  /* 0x00007200ff0477ac */ /* 0x000e220008000800 */
[----:B------:R-:W-:Y:S02]  /*3e20*/  IMAD.MOV.U32 R24, RZ, RZ, R3 ;  /* 0x000000ffff187224 */ /* 0x000fe400078e0003 */
[----:B------:R-:W-:-:S07]  /*3e30*/  IMAD.MOV.U32 R27, RZ, RZ, 0x500 ;  /* 0x00000500ff1b7424 */ /* 0x000fce00078e00ff */
.L_x_421:
[----:B------:R-:W1:Y:S01]  /*3e40*/  LDC.64 R22, c[0x0][0x380] ;  /* 0x0000e000ff167b82 */ /* 0x000e620000000a00 */
[----:B------:R-:W-:-:S04]  /*3e50*/  IMAD.IADD R3, R0, 0x1, R27 ;  /* 0x0000000100037824 */ /* 0x000fc800078e021b */
[----:B-1----:R-:W-:-:S05]  /*3e60*/  IMAD.WIDE.U32 R22, R3, 0x10, R22 ;  /* 0x0000001003167825 */ /* 0x002fca00078e0016 */
        /* <DEDUP_REMOVED lines=14> */
[----:B------:R-:W-:Y:S02]  /*3f50*/  @P2 FSEL R29, R5, R21, P0 ;  /* 0x00000015051d2208 */ /* 0x000fe40000000000 */
[----:B------:R-:W2:Y:S01]  /*3f60*/  LDG.E.64.CONSTANT R4, desc[UR6][R22.64+0x4000] ;  /* 0x0040000616047981 */ /* 0x000ea2000c1e9b00 */
[----:B------:R-:W-:Y:S02]  /*3f70*/  @P2 IMAD.MOV.U32 R20, RZ, RZ, R26 ;  /* 0x000000ffff142224 */ /* 0x000fe400078e001a */
[----:B------:R-:W-:-:S06]  /*3f80*/  @P2 IMAD.MOV.U32 R21, RZ, RZ, R29 ;  /* 0x000000ffff152224 */ /* 0x000fcc00078e001d */
        /* <DEDUP_REMOVED lines=32> */
[----:B------:R-:W-:-:S05]  /*4190*/  VIADD R7, R27, 0xa00 ;  /* 0x00000a001b077836 */ /* 0x000fca0000000000 */
[----:B0-----:R-:W-:Y:S01]  /*41a0*/  ISETP.GT.AND P1, PT, R7, UR4, PT ;  /* 0x0000000407007c0c */ /* 0x001fe2000bf24270 */
[----:B------:R-:W-:-:S04]  /*41b0*/  VIADD R15, R27, 0x500 ;  /* 0x000005001b0f7836 */ /* 0x000fc80000000000 */
[----:B------:R-:W-:Y:S01]  /*41c0*/  IMAD.MOV.U32 R27, RZ, RZ, R15 ;  /* 0x000000ffff1b7224 */ /* 0x000fe200078e000f */
        /* <DEDUP_REMOVED lines=11> */
[----:B------:R-:W-:Y:S01]  /*4280*/  IMAD.MOV.U32 R24, RZ, RZ, R3 ;  /* 0x000000ffff187224 */ /* 0x000fe200078e0003 */
[----:B------:R-:W-:Y:S06]  /*4290*/  @!P1 BRA `(.L_x_421) ;  /* 0xfffffff800e89947 */ /* 0x000fec000383ffff */
.L_x_420:
[----:B------:R-:W-:-:S13]  /*42a0*/  ISETP.GE.AND P0, PT, R15, UR4, PT ;  /* 0x000000040f007c0c */ /* 0x000fda000bf06270 */
        /* <DEDUP_REMOVED lines=12> */
[----:B------:R-:W0:Y:S01]  /*4370*/  LDC.64 R6, c[0x0][0x380] ;  /* 0x0000e000ff067b82 */ /* 0x000e220000000a00 */
[----:B------:R-:W-:Y:S01]  /*4380*/  LEA.HI R8, R20, 0x1, RZ, 0x18 ;  /* 0x0000000114087811 */ /* 0x000fe200078fc0ff */
[----:B------:R-:W-:Y:S01]  /*4390*/  IMAD.IADD R21, R0, 0x1, R15 ;  /* 0x0000000100157824 */ /* 0x000fe200078e020f */
[----:B------:R-:W-:Y:S02]  /*43a0*/  MOV R12, R0 ;  /* 0x00000000000c7202 */ /* 0x000fe40000000f00 */
[----:B------:R-:W-:-:S05]  /*43b0*/  LOP3.LUT R8, R8, 0x3, RZ, 0xc0, !PT ;  /* 0x0000000308087812 */ /* 0x000fca00078ec0ff */
[----:B------:R-:W-:-:S07]  /*43c0*/  IMAD.MOV R14, RZ, RZ, -R8 ;  /* 0x000000ffff0e7224 */ /* 0x000fce00078e0a08 */
.L_x_428:
[----:B0-----:R-:W-:-:S05]  /*43d0*/  IMAD.WIDE.U32 R18, R21, 0x10, R6 ;  /* 0x0000001015127825 */ /* 0x001fca00078e0006 */
[----:B------:R-:W2:Y:S04]  /*43e0*/  LDG.E.64.CONSTANT R8, desc[UR6][R18.64] ;  /* 0x0000000612087981 */ /* 0x000ea8000c1e9b00 */
[----:B------:R-:W3:Y:S01]  /*43f0*/  LDG.E.64.CONSTANT R10, desc[UR6][R18.64+0x8] ;  /* 0x00000806120a7981 */ /* 0x000ee2000c1e9b00 */
[----:B------:R-:W-:Y:S01]  /*4400*/  VIADD R14, R14, 0x1 ;  /* 0x000000010e0e7836 */ /* 0x000fe20000000000 */
[----:B------:R-:W-:Y:S01]  /*4410*/  BSSY.RECONVERGENT B3, `(.L_x_426) ;  /* 0x000001a000037945 */ /* 0x000fe20003800200 */
[----:B------:R-:W-:Y:S02]  /*4420*/  IMAD.MOV.U32 R23, RZ, RZ, R2 ;  /* 0x000000ffff177224 */ /* 0x000fe400078e0002 */
        /* <DEDUP_REMOVED lines=24> */
.L_x_427:
[----:B------:R-:W-:Y:S05]  /*45b0*/  BSYNC.RECONVERGENT B3 ;  /* 0x0000000000037941 */ /* 0x000fea0003800200 */
.L_x_426:
[----:B------:R-:W-:Y:S02]  /*45c0*/  VIADD R12, R12, 0x100 ;  /* 0x000001000c0c7836 */ /* 0x000fe40000000000 */
[----:B------:R-:W-:Y:S01]  /*45d0*/  VIADD R21, R21, 0x100 ;  /* 0x0000010015157836 */ /* 0x000fe20000000000 */
[----:B------:R-:W-:Y:S06]  /*45e0*/  @P2 BRA `(.L_x_428) ;  /* 0xfffffffc00782947 */ /* 0x000fec000383ffff */
.L_x_425:
[----:B------:R-:W-:Y:S05]  /*45f0*/  BSYNC.RECONVERGENT B2 ;  /* 0x0000000000027941 */ /* 0x000fea0003800200 */
.L_x_424:
[----:B------:R-:W-:-:S13]  /*4600*/  ISETP.GE.U32.AND P0, PT, R20, 0x300, PT ;  /* 0x000003001400780c */ /* 0x000fda0003f06070 */
[----:B------:R-:W-:Y:S05]  /*4610*/  @!P0 BRA `(.L_x_423) ;  /* 0x0000000400c88947 */ /* 0x000fea0003800000 */
[----:B------:R-:W0:Y:S01]  /*4620*/  LDCU.64 UR8, c[0x0][0x380] ;  /* 0x00007000ff0877ac */ /* 0x000e220008000a00 */
[----:B------:R-:W1:Y:S01]  /*4630*/  LDC.64 R10, c[0x0][0x380] ;  /* 0x0000e000ff0a7b82 */ /* 0x000e620000000a00 */
[C---:B------:R-:W-:Y:S01]  /*4640*/  IADD3 R17, P0, PT, R12.reuse, R15, RZ ;  /* 0x0000000f0c117210 */ /* 0x040fe20007f1e0ff */
[----:B------:R-:W-:-:S04]  /*4650*/  IMAD.IADD R15, R12, 0x1, R15 ;  /* 0x000000010c0f7824 */ /* 0x000fc800078e020f */
[----:B------:R-:W-:Y:S01]  /*4660*/  IMAD.X R6, RZ, RZ, RZ, P0 ;  /* 0x000000ffff067224 */ /* 0x000fe200000e06ff */
[----:B0-----:R-:W-:-:S04]  /*4670*/  LEA R14, P1, R17, UR8, 0x4 ;  /* 0x00000008110e7c11 */ /* 0x001fc8000f8220ff */
[----:B------:R-:W-:Y:S02]  /*4680*/  IADD3 R14, P0, PT, R14, 0x3008, RZ ;  /* 0x000030080e0e7810 */ /* 0x000fe40007f1e0ff */
[----:B------:R-:W-:-:S05]  /*4690*/  LEA.HI.X R17, R17, UR9, R6, 0x4, P1 ;  /* 0x0000000911117c11 */ /* 0x000fca00088f2406 */
[----:B------:R-:W-:-:S07]  /*46a0*/  IMAD.X R17, RZ, RZ, R17, P0 ;  /* 0x000000ffff117224 */ /* 0x000fce00000e0611 */
.L_x_437:
[----:B-1----:R-:W-:-:S05]  /*46b0*/  IMAD.WIDE.U32 R8, R15, 0x10, R10 ;  /* 0x000000100f087825 */ /* 0x002fca00078e000a */
[----:B------:R-:W2:Y:S04]  /*46c0*/  LDG.E.64.CONSTANT R22, desc[UR6][R8.64] ;  /* 0x0000000608167981 */ /* 0x000ea8000c1e9b00 */
[----:B------:R0:W3:Y:S02]  /*46d0*/  LDG.E.64.CONSTANT R6, desc[UR6][R8.64+0x8] ;  /* 0x0000080608067981 */ /* 0x0000e4000c1e9b00 */
[----:B0-----:R-:W-:Y:S02]  /*46e0*/  IMAD.MOV.U32 R8, RZ, RZ, R14 ;  /* 0x000000ffff087224 */ /* 0x001fe400078e000e */
[----:B------:R-:W-:-:S05]  /*46f0*/  IMAD.MOV.U32 R9, RZ, RZ, R17 ;  /* 0x000000ffff097224 */ /* 0x000fca00078e0011 */
[----:B------:R0:W5:Y:S04]  /*4700*/  LDG.E.64.CONSTANT R20, desc[UR6][R8.64+-0x2008] ;  /* 0xffdff80608147981 */ /* 0x000168000c1e9b00 */
[----:B------:R0:W5:Y:S01]  /*4710*/  LDG.E.64.CONSTANT R18, desc[UR6][R8.64+-0x2000] ;  /* 0xffe0000608127981 */ /* 0x000162000c1e9b00 */
[----:B------:R-:W-:Y:S01]  /*4720*/  BSSY.RECONVERGENT B2, `(.L_x_429) ;  /* 0x0000015000027945 */ /* 0x000fe20003800200 */
[----:B--2---:R-:W-:Y:S01]  /*4730*/  DSETP.GEU.AND P0, PT, |R4|, |R22|, PT ;  /* 0x400000160400722a */ /* 0x004fe20003f0e200 */
[----:B------:R-:W-:Y:S02]  /*4740*/  IMAD.MOV.U32 R16, RZ, RZ, R22 ;  /* 0x000000ffff107224 */ /* 0x000fe400078e0016 */
[----:B------:R-:W-:Y:S01]  /*4750*/  IMAD.MOV.U32 R17, RZ, RZ, R23 ;  /* 0x000000ffff117224 */ /* 0x000fe200078e0017 */
[----:B---3--:R-:W-:Y:S01]  /*4760*/  MOV R29, R7 ;  /* 0x00000007001d7202 */ /* 0x008fe20000000f00 */
[----:B------:R-:W-:-:S09]  /*4770*/  IMAD.MOV.U32 R27, RZ, RZ, R6 ;  /* 0x000000ffff1b7224 */ /* 0x000fd200078e0006 */
        /* <DEDUP_REMOVED lines=15> */
.L_x_430:
[----:B------:R-:W-:Y:S05]  /*4870*/  BSYNC.RECONVERGENT B2 ;  /* 0x0000000000027941 */ /* 0x000fea0003800200 */
.L_x_429:
[----:B------:R0:W5:Y:S04]  /*4880*/  LDG.E.64.CONSTANT R6, desc[UR6][R8.64+-0x1008] ;  /* 0xffeff80608067981 */ /* 0x000168000c1e9b00 */
[----:B------:R0:W5:Y:S02]  /*4890*/  LDG.E.64.CONSTANT R4, desc[UR6][R8.64+-0x1000] ;  /* 0xfff0000608047981 */ /* 0x000164000c1e9b00 */
[----:B-----5:R-:W-:Y:S01]  /*48a0*/  DSETP.GEU.AND P0, PT, |R16|, |R20|, PT ;  /* 0x400000141000722a */ /* 0x020fe20003f0e200 */
[----:B------:R-:W-:Y:S01]  /*48b0*/  BSSY.RECONVERGENT B2, `(.L_x_431) ;  /* 0x0000014000027945 */ /* 0x000fe20003800200 */
[----:B------:R-:W-:Y:S02]  /*48c0*/  IMAD.MOV.U32 R2, RZ, RZ, R20 ;  /* 0x000000ffff027224 */ /* 0x000fe400078e0014 */
[----:B------:R-:W-:-:S02]  /*48d0*/  IMAD.MOV.U32 R3, RZ, RZ, R21 ;  /* 0x000000ffff037224 */ /* 0x000fc400078e0015 */
        /* <DEDUP_REMOVED lines=17> */
.L_x_432:
[----:B------:R-:W-:Y:S05]  /*49f0*/  BSYNC.RECONVERGENT B2 ;  /* 0x0000000000027941 */ /* 0x000fea0003800200 */
.L_x_431:
[----:B------:R0:W5:Y:S04]  /*4a00*/  LDG.E.64.CONSTANT R16, desc[UR6][R8.64+-0x8] ;  /* 0xfffff80608107981 */ /* 0x000168000c1e9b00 */
[----:B------:R0:W5:Y:S01]  /*4a10*/  LDG.E.64.CONSTANT R18, desc[UR6][R8.64] ;  /* 0x0000000608127981 */ /* 0x000162000c1e9b00 */
[----:B------:R-:W-:Y:S01]  /*4a20*/  DSETP.GEU.AND P0, PT, |R2|, |R6|, PT ;  /* 0x400000060200722a */ /* 0x000fe20003f0e200 */
[----:B------:R-:W-:Y:S01]  /*4a30*/  BSSY.RECONVERGENT B2, `(.L_x_433) ;  /* 0x0000014000027945 */ /* 0x000fe20003800200 */
[----:B------:R-:W-:Y:S02]  /*4a40*/  IMAD.MOV.U32 R20, RZ, RZ, R6 ;  /* 0x000000ffff147224 */ /* 0x000fe400078e0006 */
[----:B------:R-:W-:Y:S02]  /*4a50*/  IMAD.MOV.U32 R21, RZ, RZ, R7 ;  /* 0x000000ffff157224 */ /* 0x000fe400078e0007 */
[----:B------:R-:W-:-:S02]  /*4a60*/  IMAD.MOV.U32 R29, RZ, RZ, R4 ;  /* 0x000000ffff1d7224 */ /* 0x000fc400078e0004 */
        /* <DEDUP_REMOVED lines=16> */
.L_x_434:
[----:B------:R-:W-:Y:S05]  /*4b70*/  BSYNC.RECONVERGENT B2 ;  /* 0x0000000000027941 */ /* 0x000fea0003800200 */
.L_x_433:
[----:B-----5:R-:W-:Y:S01]  /*4b80*/  DSETP.GEU.AND P0, PT, |R20|, |R16|, PT ;  /* 0x400000101400722a */ /* 0x020fe20003f0e200 */
[----:B------:R-:W-:Y:S01]  /*4b90*/  BSSY.RECONVERGENT B2, `(.L_x_435) ;  /* 0x0000014000027945 */ /* 0x000fe20003800200 */
[----:B------:R-:W-:Y:S02]  /*4ba0*/  IMAD.MOV.U32 R4, RZ, RZ, R16 ;  /* 0x000000ffff047224 */ /* 0x000fe400078e0010 */
[----:B------:R-:W-:Y:S02]  /*4bb0*/  IMAD.MOV.U32 R5, RZ, RZ, R17 ;  /* 0x000000ffff057224 */ /* 0x000fe400078e0011 */
[----:B------:R-:W-:Y:S02]  /*4bc0*/  IMAD.MOV.U32 R2, RZ, RZ, R18 ;  /* 0x000000ffff027224 */ /* 0x000fe400078e0012 */
[----:B------:R-:W-:-:S06]  /*4bd0*/  IMAD.MOV.U32 R3, RZ, RZ, R19 ;  /* 0x000000ffff037224 */ /* 0x000fcc00078e0013 */
        /* <DEDUP_REMOVED lines=15> */
.L_x_436:
[----:B------:R-:W-:Y:S05]  /*4cd0*/  BSYNC.RECONVERGENT B2 ;  /* 0x0000000000027941 */ /* 0x000fea0003800200 */
.L_x_435:
[----:B------:R-:W-:Y:S01]  /*4ce0*/  VIADD R12, R12, 0x400 ;  /* 0x000004000c0c7836 */ /* 0x000fe20000000000 */
[----:B------:R-:W-:Y:S01]  /*4cf0*/  IADD3 R14, P1, PT, R8, 0x4000, RZ ;  /* 0x00004000080e7810 */ /* 0x000fe20007f3e0ff */
[----:B------:R-:W-:-:S03]  /*4d00*/  VIADD R15, R15, 0x400 ;  /* 0x000004000f0f7836 */ /* 0x000fc60000000000 */
[----:B------:R-:W-:Y:S01]  /*4d10*/  ISETP.GE.AND P0, PT, R12, R13, PT ;  /* 0x0000000d0c00720c */ /* 0x000fe20003f06270 */
[----:B------:R-:W-:-:S12]  /*4d20*/  IMAD.X R17, RZ, RZ, R9, P1 ;  /* 0x000000ffff117224 */ /* 0x000fd800008e0609 */
[----:B------:R-:W-:Y:S05]  /*4d30*/  @!P0 BRA `(.L_x_437) ;  /* 0xfffffff8005c8947 */ /* 0x000fea000383ffff */
.L_x_423:
[----:B------:R-:W-:Y:S05]  /*4d40*/  BSYNC.RECONVERGENT B1 ;  /* 0x0000000000017941 */ /* 0x000fea0003800200 */
.L_x_422:
        /* <DEDUP_REMOVED lines=32> */
.L_x_439:
[----:B------:R-:W-:Y:S05]  /*4f50*/  BSYNC.RECONVERGENT B1 ;  /* 0x0000000000017941 */ /* 0x000fea0003800200 */
.L_x_438:
        /* <DEDUP_REMOVED lines=12> */
[----:B---3--:R-:W-:Y:S01]  /*5020*/  IMAD.MOV.U32 R8, RZ, RZ, R14 ;  /* 0x000000ffff087224 */ /* 0x008fe200078e000e */
[----:B------:R-:W-:Y:S01]  /*5030*/  MOV R2, R4 ;  /* 0x0000000400027202 */ /* 0x000fe20000000f00 */
[----:B----4-:R-:W-:Y:S02]  /*5040*/  IMAD.MOV.U32 R9, RZ, RZ, R13 ;  /* 0x000000ffff097224 */ /* 0x010fe400078e000d */
        /* <DEDUP_REMOVED lines=16> */
.L_x_441:
[----:B------:R-:W-:Y:S05]  /*5150*/  BSYNC.RECONVERGENT B1 ;  /* 0x0000000000017941 */ /* 0x000fea0003800200 */
.L_x_440:
[----:B------:R-:W-:Y:S01]  /*5160*/  ISETP.GT.AND P0, PT, R10, 0x1b, PT ;  /* 0x0000001b0a00780c */ /* 0x000fe20003f04270 */
[----:B0-----:R0:W0:Y:S01]  /*5170*/  SHFL.DOWN PT, R6, R2, 0x4, 0x1f ;  /* 0x08801f0002067f89 */ /* 0x00102200000e0000 */
[----:B------:R-:W-:Y:S01]  /*5180*/  BSSY.RECONVERGENT B1, `(.L_x_442) ;  /* 0x000001d000017945 */ /* 0x000fe20003800200 */
[----:B------:R-:W-:Y:S02]  /*5190*/  IMAD.MOV.U32 R11, RZ, RZ, R8 ;  /* 0x000000ffff0b7224 */ /* 0x000fe400078e0008 */
[----:B------:R0:W0:Y:S01]  /*51a0*/  SHFL.DOWN PT, R7, R3, 0x4, 0x1f ;  /* 0x08801f0003077f89 */ /* 0x00002200000e0000 */
[----:B------:R-:W-:Y:S02]  /*51b0*/  IMAD.MOV.U32 R12, RZ, RZ, R9 ;  /* 0x000000ffff0c7224 */ /* 0x000fe400078e0009 */
[----:B-1----:R-:W-:Y:S01]  /*51c0*/  IMAD.MOV.U32 R4, RZ, RZ, R2 ;  /* 0x000000ffff047224 */ /* 0x002fe200078e0002 */
[----:B----4-:R1:W4:Y:S01]  /*51d0*/  SHFL.DOWN PT, R13, R8, 0x4, 0x1f ;  /* 0x08801f00080d7f89 */ /* 0x01032200000e0000 */
[----:B--2---:R-:W-:-:S03]  /*51e0*/  IMAD.MOV.U32 R5, RZ, RZ, R3 ;  /* 0x000000ffff057224 */ /* 0x004fc600078e0003 */
[----:B---3--:R1:W2:Y:S01]  /*51f0*/  SHFL.DOWN PT, R14, R9, 0x4, 0x1f ;  /* 0x08801f00090e7f89 */ /* 0x0082a200000e0000 */
[----:B------:R-:W-:Y:S05]  /*5200*/  @P0 BRA `(.L_x_443) ;  /* 0x0000000000500947 */ /* 0x000fea0003800000 */
[----:B0-----:R-:W-:Y:S01]  /*5210*/  DSETP.GEU.AND P0, PT, |R2|, |R6|, PT ;  /* 0x400000060200722a */ /* 0x001fe20003f0e200 */
[----:B----4-:R-:W-:Y:S02]  /*5220*/  IMAD.MOV.U32 R11, RZ, RZ, R13 ;  /* 0x000000ffff0b7224 */ /* 0x010fe400078e000d */
        /* <DEDUP_REMOVED lines=18> */
.L_x_443:
[----:B------:R-:W-:Y:S05]  /*5350*/  BSYNC.RECONVERGENT B1 ;  /* 0x0000000000017941 */ /* 0x000fea0003800200 */
.L_x_442:
[----:B------:R-:W-:Y:S01]  /*5360*/  ISETP.GT.AND P0, PT, R10, 0x17, PT ;  /* 0x000000170a00780c */ /* 0x000fe20003f04270 */
[----:B0-----:R0:W3:Y:S01]  /*5370*/  SHFL.DOWN PT, R2, R4, 0x8, 0x1f ;  /* 0x09001f0004027f89 */ /* 0x0010e200000e0000 */
[----:B------:R-:W-:Y:S01]  /*5380*/  BSSY.RECONVERGENT B1, `(.L_x_444) ;  /* 0x000001d000017945 */ /* 0x000fe20003800200 */
[----:B-1----:R-:W-:Y:S02]  /*5390*/  IMAD.MOV.U32 R8, RZ, RZ, R11 ;  /* 0x000000ffff087224 */ /* 0x002fe400078e000b */
[----:B------:R0:W1:Y:S01]  /*53a0*/  SHFL.DOWN PT, R3, R5, 0x8, 0x1f ;  /* 0x09001f0005037f89 */ /* 0x00006200000e0000 */
[----:B------:R-:W-:Y:S02]  /*53b0*/  IMAD.MOV.U32 R9, RZ, RZ, R12 ;  /* 0x000000ffff097224 */ /* 0x000fe400078e000c */
[----:B------:R-:W-:Y:S01]  /*53c0*/  IMAD.MOV.U32 R6, RZ, RZ, R4 ;  /* 0x000000ffff067224 */ /* 0x000fe200078e0004 */
[----:B--2---:R0:W2:Y:S01]  /*53d0*/  SHFL.DOWN PT, R14, R11, 0x8, 0x1f ;  /* 0x09001f000b0e7f89 */ /* 0x0040a200000e0000 */
[----:B------:R-:W-:-:S03]  /*53e0*/  IMAD.MOV.U32 R7, RZ, RZ, R5 ;  /* 0x000000ffff077224 */ /* 0x000fc600078e0005 */
[----:B----4-:R0:W4:Y:S01]  /*53f0*/  SHFL.DOWN PT, R13, R12, 0x8, 0x1f ;  /* 0x09001f000c0d7f89 */ /* 0x01012200000e0000 */
[----:B------:R-:W-:Y:S05]  /*5400*/  @P0 BRA `(.L_x_445) ;  /* 0x0000000000500947 */ /* 0x000fea0003800000 */
[----:B-1-3--:R-:W-:Y:S01]  /*5410*/  DSETP.GEU.AND P0, PT, |R4|, |R2|, PT ;  /* 0x400000020400722a */ /* 0x00afe20003f0e200 */
[----:B--2---:R-:W-:Y:S01]  /*5420*/  IMAD.MOV.U32 R8, RZ, RZ, R14 ;  /* 0x000000ffff087224 */ /* 0x004fe200078e000e */
        /* <DEDUP_REMOVED lines=18> */
.L_x_445:
[----:B------:R-:W-:Y:S05]  /*5550*/  BSYNC.RECONVERGENT B1 ;  /* 0x0000000000017941 */ /* 0x000fea0003800200 */
.L_x_444:
[----:B------:R-:W-:Y:S01]  /*5560*/  ISETP.GT.AND P0, PT, R10, 0xf, PT ;  /* 0x0000000f0a00780c */ /* 0x000fe20003f04270 */
[----:B0-----:R0:W0:Y:S01]  /*5570*/  SHFL.DOWN PT, R4, R6, 0x10, 0x1f ;  /* 0x0a001f0006047f89 */ /* 0x00102200000e0000 */
[----:B------:R-:W-:Y:S01]  /*5580*/  BSSY.RECONVERGENT B1, `(.L_x_446) ;  /* 0x000001d000017945 */ /* 0x000fe20003800200 */
[----:B--2---:R-:W-:Y:S02]  /*5590*/  IMAD.MOV.U32 R14, RZ, RZ, R8 ;  /* 0x000000ffff0e7224 */ /* 0x004fe400078e0008 */
[----:B------:R2:W0:Y:S01]  /*55a0*/  SHFL.DOWN PT, R5, R7, 0x10, 0x1f ;  /* 0x0a001f0007057f89 */ /* 0x00042200000e0000 */
[----:B------:R-:W-:Y:S02]  /*55b0*/  IMAD.MOV.U32 R15, RZ, RZ, R9 ;  /* 0x000000ffff0f7224 */ /* 0x000fe400078e0009 */
[----:B---3--:R-:W-:Y:S01]  /*55c0*/  IMAD.MOV.U32 R2, RZ, RZ, R6 ;  /* 0x000000ffff027224 */ /* 0x008fe200078e0006 */
[----:B------:R2:W3:Y:S01]  /*55d0*/  SHFL.DOWN PT, R11, R8, 0x10, 0x1f ;  /* 0x0a001f00080b7f89 */ /* 0x0004e200000e0000 */
[----:B-1----:R-:W-:-:S03]  /*55e0*/  IMAD.MOV.U32 R3, RZ, RZ, R7 ;  /* 0x000000ffff037224 */ /* 0x002fc600078e0007 */
[----:B------:R2:W1:Y:S01]  /*55f0*/  SHFL.DOWN PT, R12, R9, 0x10, 0x1f ;  /* 0x0a001f00090c7f89 */ /* 0x00046200000e0000 */
[----:B------:R-:W-:Y:S05]  /*5600*/  @P0 BRA `(.L_x_447) ;  /* 0x0000000000500947 */ /* 0x000fea0003800000 */
[----:B0-----:R-:W-:Y:S01]  /*5610*/  DSETP.GEU.AND P0, PT, |R6|, |R4|, PT ;  /* 0x400000040600722a */ /* 0x001fe20003f0e200 */
[----:B---3--:R-:W-:Y:S02]  /*5620*/  IMAD.MOV.U32 R14, RZ, RZ, R11 ;  /* 0x000000ffff0e7224 */ /* 0x008fe400078e000b */
[----:B-1----:R-:W-:Y:S02]  /*5630*/  IMAD.MOV.U32 R15, RZ, RZ, R12 ;  /* 0x000000ffff0f7224 */ /* 0x002fe400078e000c */
        /* <DEDUP_REMOVED lines=17> */
.L_x_447:
[----:B------:R-:W-:Y:S05]  /*5750*/  BSYNC.RECONVERGENT B1 ;  /* 0x0000000000017941 */ /* 0x000fea0003800200 */
.L_x_446:
        /* <DEDUP_REMOVED lines=11> */
.L_x_449:
[----:B------:R-:W-:Y:S05]  /*5810*/  BSYNC.RECONVERGENT B1 ;  /* 0x0000000000017941 */ /* 0x000fea0003800200 */
.L_x_448:
        /* <DEDUP_REMOVED lines=8> */
[----:B--2---:R-:W2:Y:S04]  /*58a0*/  LDS.128 R4, [R0+0x20] ;  /* 0x0000200000047984 */ /* 0x004ea80000000c00 */
[----:B-1--4-:R1:W4:Y:S04]  /*58b0*/  LDS.64 R12, [R0+0x80] ;  /* 0x00008000000c7984 */ /* 0x0123280000000a00 */
[----:B---3--:R1:W3:Y:S01]  /*58c0*/  LDS.128 R8, [R0+0x30] ;  /* 0x0000300000087984 */ /* 0x0082e20000000c00 */
[----:B0-----:R-:W-:Y:S01]  /*58d0*/  DSETP.GEU.AND P0, PT, |R2|, |R16|, PT ;  /* 0x400000100200722a */ /* 0x001fe20003f0e200 */
[----:B------:R-:W-:-:S02]  /*58e0*/  IMAD.MOV.U32 R24, RZ, RZ, R16 ;  /* 0x000000ffff187224 */ /* 0x000fc400078e0010 */
[----:B------:R-:W-:Y:S02]  /*58f0*/  IMAD.MOV.U32 R25, RZ, RZ, R17 ;  /* 0x000000ffff197224 */ /* 0x000fe400078e0011 */
[----:B--2---:R-:W-:Y:S02]  /*5900*/  IMAD.MOV.U32 R27, RZ, RZ, R4 ;  /* 0x000000ffff1b7224 */ /* 0x004fe400078e0004 */
[----:B------:R-:W-:-:S07]  /*5910*/  IMAD.MOV.U32 R29, RZ, RZ, R5 ;  /* 0x000000ffff1d7224 */ /* 0x000fce00078e0005 */
[----:B-1-34-:R-:W-:Y:S05]  /*5920*/  @!P0 BRA `(.L_x_451) ;  /* 0x0000000000388947 */ /* 0x01afea0003800000 */
        /* <DEDUP_REMOVED lines=14> */
.L_x_451:
[----:B------:R-:W-:Y:S05]  /*5a10*/  BSYNC.RECONVERGENT B1 ;  /* 0x0000000000017941 */ /* 0x000fea0003800200 */
.L_x_450:
        /* <DEDUP_REMOVED lines=23> */
.L_x_453:
[----:B------:R-:W-:Y:S05]  /*5b90*/  BSYNC.RECONVERGENT B1 ;  /* 0x0000000000017941 */ /* 0x000fea0003800200 */
.L_x_452:
        /* <DEDUP_REMOVED lines=21> */
.L_x_455:
[----:B------:R-:W-:Y:S05]  /*5cf0*/  BSYNC.RECONVERGENT B1 ;  /* 0x0000000000017941 */ /* 0x000fea0003800200 */
.L_x_454:
        /* <DEDUP_REMOVED lines=23> */
.L_x_457:
[----:B------:R-:W-:Y:S05]  /*5e70*/  BSYNC.RECONVERGENT B1 ;  /* 0x0000000000017941 */ /* 0x000fea0003800200 */
.L_x_456:
[----:B------:R-:W-:Y:S01]  /*5e80*/  DSETP.GEU.AND P0, PT, |R14|, |R22|, PT ;  /* 0x400000160e00722a */ /* 0x000fe20003f0e200 */
[----:B------:R-:W-:Y:S01]  /*5e90*/  BSSY.RECONVERGENT B1, `(.L_x_458) ;  /* 0x0000014000017945 */ /* 0x000fe20003800200 */
[----:B------:R-:W-:Y:S01]  /*5ea0*/  MOV R2, R22 ;  /* 0x0000001600027202 */ /* 0x000fe20000000f00 */
[----:B------:R-:W-:Y:S02]  /*5eb0*/  IMAD.MOV.U32 R3, RZ, RZ, R23 ;  /* 0x000000ffff037224 */ /* 0x000fe400078e0017 */
[----:B-1----:R-:W-:Y:S02]  /*5ec0*/  IMAD.MOV.U32 R19, RZ, RZ, R8 ;  /* 0x000000ffff137224 */ /* 0x002fe400078e0008 */
        /* <DEDUP_REMOVED lines=16> */
.L_x_459:
[----:B------:R-:W-:Y:S05]  /*5fd0*/  BSYNC.RECONVERGENT B1 ;  /* 0x0000000000017941 */ /* 0x000fea0003800200 */
.L_x_458:
        /* <DEDUP_REMOVED lines=21> */
.L_x_461:
[----:B------:R-:W-:Y:S05]  /*6130*/  BSYNC.RECONVERGENT B1 ;  /* 0x0000000000017941 */ /* 0x000fea0003800200 */
.L_x_460:
        /* <DEDUP_REMOVED lines=20> */
.L_x_383:
[----:B------:R-:W-:Y:S05]  /*6280*/  BSYNC.RECONVERGENT B0 ;  /* 0x0000000000007941 */ /* 0x000fea0003800200 */
.L_x_350:
[----:B------:R-:W-:Y:S05]  /*6290*/  @P1 EXIT ;  /* 0x000000000000194d */ /* 0x000fea0003800000 */
[----:B01----:R-:W0:Y:S02]  /*62a0*/  LDC.64 R4, c[0x0][0x388] ;  /* 0x0000e200ff047b82 */ /* 0x003e240000000a00 */
[----:B0-----:R-:W-:Y:S04]  /*62b0*/  STG.E.64 desc[UR6][R4.64], R2 ;  /* 0x0000000204007986 */ /* 0x001fe8000c101b06 */
[----:B------:R-:W-:Y:S01]  /*62c0*/  STG.E.64 desc[UR6][R4.64+0x8], R14 ;  /* 0x0000080e04007986 */ /* 0x000fe2000c101b06 */
[----:B------:R-:W-:Y:S05]  /*62d0*/  EXIT ;  /* 0x000000000000794d */ /* 0x000fea0003800000 */
.L_x_462:
        /* <DEDUP_REMOVED lines=10> */
.L_x_735:


//--------------------- .text._ZN6thrust24THRUST_300001_SM_1000_NS8cuda_cub4core6detail13_kernel_agentINS1_8__reduce10DrainAgentIiEEJN3cub18CUB_300001_SM_10009GridQueueIjEEiEEEvDpT0_ --------------------------
	.section	.text._ZN6thrust24THRUST_300001_SM_1000_NS8cuda_cub4core6detail13_kernel_agentINS1_8__reduce10DrainAgentIiEEJN3cub18CUB_300001_SM_10009GridQueueIjEEiEEEvDpT0_,"ax",@progbits
	.align	128
        .global         _ZN6thrust24THRUST_300001_SM_1000_NS8cuda_cub4core6detail13_kernel_agentINS1_8__reduce10DrainAgentIiEEJN3cub18CUB_300001_SM_10009GridQueueIjEEiEEEvDpT0_
        .type           _ZN6thrust24THRUST_300001_SM_1000_NS8cuda_cub4core6detail13_kernel_agentINS1_8__reduce10DrainAgentIiEEJN3cub18CUB_300001_SM_10009GridQueueIjEEiEEEvDpT0_,@function
        .size           _ZN6thrust24THRUST_300001_SM_1000_NS8cuda_cub4core6detail13_kernel_agentINS1_8__reduce10DrainAgentIiEEJN3cub18CUB_300001_SM_10009GridQueueIjEEiEEEvDpT0_,(.L_x_736 - _ZN6thrust24THRUST_300001_SM_1000_NS8cuda_cub4core6detail13_kernel_agentINS1_8__reduce10DrainAgentIiEEJN3cub18CUB_300001_SM_10009GridQueueIjEEiEEEvDpT0_)
        .other          _ZN6thrust24THRUST_300001_SM_1000_NS8cuda_cub4core6detail13_kernel_agentINS1_8__reduce10DrainAgentIiEEJN3cub18CUB_300001_SM_10009GridQueueIjEEiEEEvDpT0_,@"STO_CUDA_ENTRY STV_DEFAULT"
_ZN6thrust24THRUST_300001_SM_1000_NS8cuda_cub4core6detail13_kernel_agentINS1_8__reduce10DrainAgentIiEEJN3cub18CUB_300001_SM_10009GridQueueIjEEiEEEvDpT0_:
.text._ZN6thrust24THRUST_300001_SM_1000_NS8cuda_cub4core6detail13_kernel_agentINS1_8__reduce10DrainAgentIiEEJN3cub18CUB_300001_SM_10009GridQueueIjEEiEEEvDpT0_:
[----:B------:R-:W-:Y:S08]  /*0000*/  LDC R1, c[0x0][0x37c] ;  /* 0x0000df00ff017b82 */ /* 0x000ff00000000800 */
[----:B------:R-:W0:Y:S01]  /*0010*/  LDC.64 R2, c[0x0][0x380] ;  /* 0x0000e000ff027b82 */ /* 0x000e220000000a00 */
[----:B------:R-:W0:Y:S07]  /*0020*/  LDCU.64 UR4, c[0x0][0x358] ;  /* 0x00006b00ff0477ac */ /* 0x000e2e0008000a00 */
[----:B------:R-:W1:Y:S01]  /*0030*/  LDC R5, c[0x0][0x388] ;  /* 0x0000e200ff057b82 */ /* 0x000e620000000800 */
[----:B0-----:R-:W-:Y:S04]  /*0040*/  STG.E desc[UR4][R2.64+0x4], RZ ;  /* 0x000004ff02007986 */ /* 0x001fe8000c101904 */
[----:B-1----:R-:W-:Y:S01]  /*0050*/  STG.E desc[UR4][R2.64], R5 ;  /* 0x0000000502007986 */ /* 0x002fe2000c101904 */
[----:B------:R-:W-:Y:S05]  /*0060*/  EXIT ;  /* 0x000000000000794d */ /* 0x000fea0003800000 */
.L_x_463:
        /* <DEDUP_REMOVED lines=9> */
.L_x_736:


//--------------------- .text._ZN6thrust24THRUST_300001_SM_1000_NS8cuda_cub4core6detail13_kernel_agentINS1_8__reduce11ReduceAgentINS0_12zip_iteratorIN4cuda3std3__45tupleIJNS0_10device_ptrIdEENS0_17counting_iteratorIlNS0_11use_defaultESF_SF_EEEEEEEPNSB_IJdlEEESJ_iNS1_9__extrema9arg_max_fIdl10comparatorEEEEJSI_SK_iN3cub18CUB_300001_SM_100013GridEvenShareIiEENSR_9GridQueueIjEESO_EEEvDpT0_ --------------------------
	.section	.text._ZN6thrust24THRUST_300001_SM_1000_NS8cuda_cub4core6detail13_kernel_agentINS1_8__reduce11ReduceAgentINS0_12zip_iteratorIN4cuda3std3__45tupleIJNS0_10device_ptrIdEENS0_17counting_iteratorIlNS0_11use_defaultESF_SF_EEEEEEEPNSB_IJdlEEESJ_iNS1_9__extrema9arg_max_fIdl10comparatorEEEEJSI_SK_iN3cub18CUB_300001_SM_100013GridEvenShareIiEENSR_9GridQueueIjEESO_EEEvDpT0_,"ax",@progbits
	.align	128
        .global         _ZN6thrust24THRUST_300001_SM_1000_NS8cuda_cub4core6detail13_kernel_agentINS1_8__reduce11ReduceAgentINS0_12zip_iteratorIN4cuda3std3__45tupleIJNS0_10device_ptrIdEENS0_17counting_iteratorIlNS0_11use_defaultESF_SF_EEEEEEEPNSB_IJdlEEESJ_iNS1_9__extrema9arg_max_fIdl10comparatorEEEEJSI_SK_iN3cub18CUB_300001_SM_100013GridEvenShareIiEENSR_9GridQueueIjEESO_EEEvDpT0_
        .type           _ZN6thrust24THRUST_300001_SM_1000_NS8cuda_cub4core6detail13_kernel_agentINS1_8__reduce11ReduceAgentINS0_12zip_iteratorIN4cuda3std3__45tupleIJNS0_10device_ptrIdEENS0_17counting_iteratorIlNS0_11use_defaultESF_SF_EEEEEEEPNSB_IJdlEEESJ_iNS1_9__extrema9arg_max_fIdl10comparatorEEEEJSI_SK_iN3cub18CUB_300001_SM_100013GridEvenShareIiEENSR_9GridQueueIjEESO_EEEvDpT0_,@function
        .size           _ZN6thrust24THRUST_300001_SM_1000_NS8cuda_cub4core6detail13_kernel_agentINS1_8__reduce11ReduceAgentINS0_12zip_iteratorIN4cuda3std3__45tupleIJNS0_10device_ptrIdEENS0_17counting_iteratorIlNS0_11use_defaultESF_SF_EEEEEEEPNSB_IJdlEEESJ_iNS1_9__extrema9arg_max_fIdl10comparatorEEEEJSI_SK_iN3cub18CUB_300001_SM_100013GridEvenShareIiEENSR_9GridQueueIjEESO_EEEvDpT0_,(.L_x_737 - _ZN6thrust24THRUST_300001_SM_1000_NS8cuda_cub4core6detail13_kernel_agentINS1_8__reduce11ReduceAgentINS0_12zip_iteratorIN4cuda3std3__45tupleIJNS0_10device_ptrIdEENS0_17counting_iteratorIlNS0_11use_defaultESF_SF_EEEEEEEPNSB_IJdlEEESJ_iNS1_9__extrema9arg_max_fIdl10comparatorEEEEJSI_SK_iN3cub18CUB_300001_SM_100013GridEvenShareIiEENSR_9GridQueueIjEESO_EEEvDpT0_)
        .other          _ZN6thrust24THRUST_300001_SM_1000_NS8cuda_cub4core6detail13_kernel_agentINS1_8__reduce11ReduceAgentINS0_12zip_iteratorIN4cuda3std3__45tupleIJNS0_10device_ptrIdEENS0_17counting_iteratorIlNS0_11use_defaultESF_SF_EEEEEEEPNSB_IJdlEEESJ_iNS1_9__extrema9arg_max_fIdl10comparatorEEEEJSI_SK_iN3cub18CUB_300001_SM_100013GridEvenShareIiEENSR_9GridQueueIjEESO_EEEvDpT0_,@"STO_CUDA_ENTRY STV_DEFAULT"
_ZN6thrust24THRUST_300001_SM_1000_NS8cuda_cub4core6detail13_kernel_agentINS1_8__reduce11ReduceAgentINS0_12zip_iteratorIN4cuda3std3__45tupleIJNS0_10device_ptrIdEENS0_17counting_iteratorIlNS0_11use_defaultESF_SF_EEEEEEEPNSB_IJdlEEESJ_iNS1_9__extrema9arg_max_fIdl10comparatorEEEEJSI_SK_iN3cub18CUB_300001_SM_100013GridEvenShareIiEENSR_9GridQueueIjEESO_EEEvDpT0_:
.text._ZN6thrust24THRUST_300001_SM_1000_NS8cuda_cub4core6detail13_kernel_agentINS1_8__reduce11ReduceAgentINS0_12zip_iteratorIN4cuda3std3__45tupleIJNS0_10device_ptrIdEENS0_17counting_iteratorIlNS0_11use_defaultESF_SF_EEEEEEEPNSB_IJdlEEESJ_iNS1_9__extrema9arg_max_fIdl10comparatorEEEEJSI_SK_iN3cub18CUB_300001_SM_100013GridEvenShareIiEENSR_9GridQueueIjEESO_EEEvDpT0_:
[----:B------:R-:W-:Y:S01]  /*0000*/  LDC R1, c[0x0][0x37c] ;  /* 0x0000df00ff017b82 */ /* 0x000fe20000000800 */
[----:B------:R-:W0:Y:S01]  /*0010*/  S2R R0, SR_CTAID.X ;  /* 0x0000000000007919 */ /* 0x000e220000002500 */
[----:B------:R-:W1:Y:S01]  /*0020*/  LDCU UR4, c[0x0][0x398] ;  /* 0x00007300ff0477ac */ /* 0x000e620008000800 */
[----:B------:R-:W-:Y:S01]  /*0030*/  BSSY.RECONVERGENT B0, `(.L_x_464) ;  /* 0x000066d000007945 */ /* 0x000fe20003800200 */
[----:B------:R-:W2:Y:S01]  /*0040*/  LDCU UR6, c[0x0][0x370] ;  /* 0x00006e00ff0677ac */ /* 0x000ea20008000800 */
[----:B------:R-:W3:Y:S01]  /*0050*/  LDCU.64 UR10, c[0x0][0x358] ;  /* 0x00006b00ff0a77ac */ /* 0x000ee20008000a00 */
[----:B-1----:R-:W-:Y:S01]  /*0060*/  IMAD.U32 R7, RZ, RZ, UR4 ;  /* 0x00000004ff077e24 */ /* 0x002fe2000f8e00ff */
[----:B--2---:R-:W-:Y:S01]  /*0070*/  UIMAD UR6, UR6, 0x500, URZ ;  /* 0x00000500060678a4 */ /* 0x004fe2000f8e02ff */
[----:B0-----:R-:W-:-:S04]  /*0080*/  IMAD R10, R0, 0x500, RZ ;  /* 0x00000500000a7824 */ /* 0x001fc800078e02ff */
[----:B------:R-:W-:-:S05]  /*0090*/  VIADD R2, R10, 0x500 ;  /* 0x000005000a027836 */ /* 0x000fca0000000000 */
[----:B------:R-:W-:-:S13]  /*00a0*/  ISETP.GT.AND P0, PT, R2, R7, PT ;  /* 0x000000070200720c */ /* 0x000fda0003f04270 */
[----:B---3--:R-:W-:Y:S05]  /*00b0*/  @!P0 BRA `(.L_x_465) ;  /* 0x0000003800d08947 */ /* 0x008fea0003800000 */
[----:B------:R-:W0:Y:S01]  /*00c0*/  S2R R5, SR_TID.X ;  /* 0x0000000000057919 */ /* 0x000e220000002100 */
[----:B------:R-:W-:Y:S01]  /*00d0*/  IMAD.IADD R4, R7, 0x1, -R10 ;  /* 0x0000000107047824 */ /* 0x000fe200078e0a0a */
[----:B------:R-:W1:Y:S01]  /*00e0*/  LDCU.64 UR6, c[0x0][0x388] ;  /* 0x00007100ff0677ac */ /* 0x000e620008000a00 */
[----:B------:R-:W-:Y:S01]  /*00f0*/  BSSY.RECONVERGENT B1, `(.L_x_466) ;  /* 0x0000010000017945 */ /* 0x000fe20003800200 */
[----:B------:R-:W-:Y:S01]  /*0100*/  IMAD.MOV.U32 R8, RZ, RZ, RZ ;  /* 0x000000ffff087224 */ /* 0x000fe200078e00ff */
[----:B------:R-:W-:Y:S01]  /*0110*/  CS2R R2, SRZ ;  /* 0x0000000000027805 */ /* 0x000fe2000001ff00 */
[----:B------:R-:W2:Y:S01]  /*0120*/  LDCU.64 UR8, c[0x0][0x388] ;  /* 0x00007100ff0877ac */ /* 0x000ea20008000a00 */
[----:B------:R-:W-:Y:S01]  /*0130*/  IMAD.MOV.U32 R6, RZ, RZ, RZ ;  /* 0x000000ffff067224 */ /* 0x000fe200078e00ff */
[----:B0-----:R-:W-:Y:S01]  /*0140*/  ISETP.GE.AND P0, PT, R5, R4, PT ;  /* 0x000000040500720c */ /* 0x001fe20003f06270 */
[----:B------:R-:W-:-:S12]  /*0150*/  IMAD.MOV.U32 R9, RZ, RZ, R5 ;  /* 0x000000ffff097224 */ /* 0x000fd800078e0005 */
[----:B-12---:R-:W-:Y:S05]  /*0160*/  @P0 BRA `(.L_x_467) ;  /* 0x0000000000200947 */ /* 0x006fea0003800000 */
[----:B------:R-:W0:Y:S01]  /*0170*/  LDC.64 R2, c[0x0][0x380] ;  /* 0x0000e000ff027b82 */ /* 0x000e220000000a00 */
[----:B------:R-:W-:Y:S01]  /*0180*/  IMAD.IADD R11, R10, 0x1, R5 ;  /* 0x000000010a0b7824 */ /* 0x000fe200078e0205 */
[----:B------:R-:W1:Y:S03]  /*0190*/  LDCU.64 UR4, c[0x0][0x388] ;  /* 0x00007100ff0477ac */ /* 0x000e660008000a00 */
[----:B0-----:R-:W-:-:S06]  /*01a0*/  IMAD.WIDE R2, R11, 0x8, R2 ;  /* 0x000000080b027825 */ /* 0x001fcc00078e0202 */
[----:B------:R-:W5:Y:S01]  /*01b0*/  LDG.E.64 R2, desc[UR10][R2.64] ;  /* 0x0000000a02027981 */ /* 0x000f62000c1e1b00 */
[----:B-1----:R-:W-:Y:S01]  /*01c0*/  IADD3 R8, P0, PT, R11, UR4, RZ ;  /* 0x000000040b087c10 */ /* 0x002fe2000ff1e0ff */
[----:B------:R-:W-:-:S03]  /*01d0*/  VIADD R9, R5, 0x100 ;  /* 0x0000010005097836 */ /* 0x000fc60000000000 */
[----:B------:R-:W-:-:S09]  /*01e0*/  LEA.HI.X.SX32 R6, R11, UR5, 0x1, P0 ;  /* 0x000000050b067c11 */ /* 0x000fd200080f0eff */
.L_x_467:
[----:B------:R-:W-:Y:S05]  /*01f0*/  BSYNC.RECONVERGENT B1 ;  /* 0x0000000000017941 */ /* 0x000fea0003800200 */
.L_x_466:
        /* <DEDUP_REMOVED lines=9> */
[----:B------:R-:W0:Y:S01]  /*0290*/  LDC.64 R12, c[0x0][0x380] ;  /* 0x0000e000ff0c7b82 */ /* 0x000e220000000a00 */
[----:B------:R-:W-:Y:S01]  /*02a0*/  LEA.HI R7, R18, 0x1, RZ, 0x18 ;  /* 0x0000000112077811 */ /* 0x000fe200078fc0ff */
[----:B------:R-:W-:-:S03]  /*02b0*/  IMAD.IADD R11, R10, 0x1, R9 ;  /* 0x000000010a0b7824 */ /* 0x000fc600078e0209 */
[----:B------:R-:W-:-:S05]  /*02c0*/  LOP3.LUT R7, R7, 0x3, RZ, 0xc0, !PT ;  /* 0x0000000307077812 */ /* 0x000fca00078ec0ff */
[----:B------:R-:W-:-:S07]  /*02d0*/  IMAD.MOV R7, RZ, RZ, -R7 ;  /* 0x000000ffff077224 */ /* 0x000fce00078e0a07 */
.L_x_474:
[----:B0-----:R-:W-:-:S06]  /*02e0*/  IMAD.WIDE R14, R11, 0x8, R12 ;  /* 0x000000080b0e7825 */ /* 0x001fcc00078e020c */
[----:B------:R-:W2:Y:S01]  /*02f0*/  LDG.E.64 R14, desc[UR10][R14.64] ;  /* 0x0000000a0e0e7981 */ /* 0x000ea2000c1e1b00 */
[----:B------:R-:W-:Y:S01]  /*0300*/  IADD3 R22, P1, PT, R11, UR6, RZ ;  /* 0x000000060b167c10 */ /* 0x000fe2000ff3e0ff */
[----:B------:R-:W-:Y:S01]  /*0310*/  VIADD R7, R7, 0x1 ;  /* 0x0000000107077836 */ /* 0x000fe20000000000 */
[----:B------:R-:W-:Y:S01]  /*0320*/  BSSY.RECONVERGENT B3, `(.L_x_472) ;  /* 0x000001b000037945 */ /* 0x000fe20003800200 */
[----:B------:R-:W-:Y:S01]  /*0330*/  IMAD.MOV.U32 R19, RZ, RZ, R8 ;  /* 0x000000ffff137224 */ /* 0x000fe200078e0008 */
[----:B------:R-:W-:Y:S01]  /*0340*/  LEA.HI.X.SX32 R21, R11, UR7, 0x1, P1 ;  /* 0x000000070b157c11 */ /* 0x000fe200088f0eff */
[----:B------:R-:W-:Y:S01]  /*0350*/  IMAD.MOV.U32 R20, RZ, RZ, R6 ;  /* 0x000000ffff147224 */ /* 0x000fe200078e0006 */
[----:B------:R-:W-:Y:S01]  /*0360*/  ISETP.NE.AND P2, PT, R7, RZ, PT ;  /* 0x000000ff0700720c */ /* 0x000fe20003f45270 */
[----:B-----5:R-:W-:Y:S02]  /*0370*/  IMAD.MOV.U32 R16, RZ, RZ, R2 ;  /* 0x000000ffff107224 */ /* 0x020fe400078e0002 */
[----:B------:R-:W-:-:S02]  /*0380*/  IMAD.MOV.U32 R17, RZ, RZ, R3 ;  /* 0x000000ffff117224 */ /* 0x000fc400078e0003 */
[----:B------:R-:W-:Y:S02]  /*0390*/  IMAD.MOV.U32 R8, RZ, RZ, R22 ;  /* 0x000000ffff087224 */ /* 0x000fe400078e0016 */
        /* <DEDUP_REMOVED lines=19> */
.L_x_473:
[----:B------:R-:W-:Y:S05]  /*04d0*/  BSYNC.RECONVERGENT B3 ;  /* 0x0000000000037941 */ /* 0x000fea0003800200 */
.L_x_472:
[----:B------:R-:W-:Y:S02]  /*04e0*/  VIADD R9, R9, 0x100 ;  /* 0x0000010009097836 */ /* 0x000fe40000000000 */
[----:B------:R-:W-:Y:S01]  /*04f0*/  VIADD R11, R11, 0x100 ;  /* 0x000001000b0b7836 */ /* 0x000fe20000000000 */
[----:B------:R-:W-:Y:S06]  /*0500*/  @P2 BRA `(.L_x_474) ;  /* 0xfffffffc00742947 */ /* 0x000fec000383ffff */
.L_x_471:
[----:B------:R-:W-:Y:S05]  /*0510*/  BSYNC.RECONVERGENT B2 ;  /* 0x0000000000027941 */ /* 0x000fea0003800200 */
.L_x_470:
[----:B------:R-:W-:-:S13]  /*0520*/  ISETP.GE.U32.AND P0, PT, R18, 0x300, PT ;  /* 0x000003001200780c */ /* 0x000fda0003f06070 */
[----:B------:R-:W-:Y:S05]  /*0530*/  @!P0 BRA `(.L_x_469) ;  /* 0x0000000400cc8947 */ /* 0x000fea0003800000 */
[----:B------:R-:W0:Y:S01]  /*0540*/  LDC.64 R12, c[0x0][0x380] ;  /* 0x0000e000ff0c7b82 */ /* 0x000e220000000a00 */
[----:B------:R-:W-:-:S04]  /*0550*/  IMAD.IADD R7, R10, 0x1, R9 ;  /* 0x000000010a077824 */ /* 0x000fc800078e0209 */
[C---:B------:R-:W-:Y:S02]  /*0560*/  VIADD R27, R7.reuse, 0x100 ;  /* 0x00000100071b7836 */ /* 0x040fe40000000000 */
[C---:B------:R-:W-:Y:S02]  /*0570*/  VIADD R26, R7.reuse, 0x200 ;  /* 0x00000200071a7836 */ /* 0x040fe40000000000 */
[----:B------:R-:W-:Y:S01]  /*0580*/  VIADD R25, R7, 0x300 ;  /* 0x0000030007197836 */ /* 0x000fe20000000000 */
[----:B0-----:R-:W-:-:S05]  /*0590*/  IADD3 R10, P0, PT, R12, 0x1000, RZ ;  /* 0x000010000c0a7810 */ /* 0x001fca0007f1e0ff */
[----:B------:R-:W-:-:S08]  /*05a0*/  IMAD.X R11, RZ, RZ, R13, P0 ;  /* 0x000000ffff0b7224 */ /* 0x000fd000000e060d */
.L_x_483:
[----:B------:R-:W-:-:S05]  /*05b0*/  IMAD.WIDE R22, R7, 0x8, R10 ;  /* 0x0000000807167825 */ /* 0x000fca00078e020a */
[----:B------:R-:W2:Y:S04]  /*05c0*/  LDG.E.64 R20, desc[UR10][R22.64+-0x1000] ;  /* 0xfff0000a16147981 */ /* 0x000ea8000c1e1b00 */
[----:B-----5:R0:W5:Y:S04]  /*05d0*/  LDG.E.64 R16, desc[UR10][R22.64+-0x800] ;  /* 0xfff8000a16107981 */ /* 0x020168000c1e1b00 */
[----:B------:R0:W5:Y:S04]  /*05e0*/  LDG.E.64 R14, desc[UR10][R22.64] ;  /* 0x0000000a160e7981 */ /* 0x000168000c1e1b00 */
[----:B------:R0:W5:Y:S01]  /*05f0*/  LDG.E.64 R12, desc[UR10][R22.64+0x800] ;  /* 0x0008000a160c7981 */ /* 0x000162000c1e1b00 */
[C---:B------:R-:W-:Y:S01]  /*0600*/  IADD3 R29, P1, PT, R7.reuse, UR8, RZ ;  /* 0x00000008071d7c10 */ /* 0x040fe2000ff3e0ff */
[----:B------:R-:W-:Y:S03]  /*0610*/  BSSY.RECONVERGENT B2, `(.L_x_475) ;  /* 0x0000016000027945 */ /* 0x000fe60003800200 */
[----:B------:R-:W-:Y:S01]  /*0620*/  LEA.HI.X.SX32 R31, R7, UR9, 0x1, P1 ;  /* 0x00000009071f7c11 */ /* 0x000fe200088f0eff */
[----:B------:R-:W-:-:S03]  /*0630*/  IMAD.MOV.U32 R24, RZ, RZ, R29 ;  /* 0x000000ffff187224 */ /* 0x000fc600078e001d */
[----:B------:R-:W-:Y:S01]  /*0640*/  MOV R28, R31 ;  /* 0x0000001f001c7202 */ /* 0x000fe20000000f00 */
        /* <DEDUP_REMOVED lines=18> */
.L_x_476:
[----:B------:R-:W-:Y:S05]  /*0770*/  BSYNC.RECONVERGENT B2 ;  /* 0x0000000000027941 */ /* 0x000fea0003800200 */
.L_x_475:
[----:B-----5:R-:W-:Y:S01]  /*0780*/  DSETP.GEU.AND P0, PT, |R18|, |R16|, PT ;  /* 0x400000101200722a */ /* 0x020fe20003f0e200 */
[C---:B------:R-:W-:Y:S01]  /*0790*/  IADD3 R21, P1, PT, R27.reuse, UR8, RZ ;  /* 0x000000081b157c10 */ /* 0x040fe2000ff3e0ff */
[----:B------:R-:W-:Y:S01]  /*07a0*/  BSSY.RECONVERGENT B2, `(.L_x_477) ;  /* 0x0000015000027945 */ /* 0x000fe20003800200 */
[----:B------:R-:W-:Y:S02]  /*07b0*/  IMAD.MOV.U32 R2, RZ, RZ, R16 ;  /* 0x000000ffff027224 */ /* 0x000fe400078e0010 */
[----:B------:R-:W-:Y:S01]  /*07c0*/  LEA.HI.X.SX32 R23, R27, UR9, 0x1, P1 ;  /* 0x000000091b177c11 */ /* 0x000fe200088f0eff */
[----:B------:R-:W-:Y:S02]  /*07d0*/  IMAD.MOV.U32 R6, RZ, RZ, R21 ;  /* 0x000000ffff067224 */ /* 0x000fe400078e0015 */
[----:B------:R-:W-:Y:S02]  /*07e0*/  IMAD.MOV.U32 R3, RZ, RZ, R17 ;  /* 0x000000ffff037224 */ /* 0x000fe400078e0011 */
[----:B------:R-:W-:-:S04]  /*07f0*/  IMAD.MOV.U32 R8, RZ, RZ, R23 ;  /* 0x000000ffff087224 */ /* 0x000fc800078e0017 */
        /* <DEDUP_REMOVED lines=15> */
.L_x_478:
[----:B------:R-:W-:Y:S05]  /*08f0*/  BSYNC.RECONVERGENT B2 ;  /* 0x0000000000027941 */ /* 0x000fea0003800200 */
.L_x_477:
[----:B------:R-:W-:Y:S01]  /*0900*/  DSETP.GEU.AND P0, PT, |R2|, |R14|, PT ;  /* 0x4000000e0200722a */ /* 0x000fe20003f0e200 */
[C---:B------:R-:W-:Y:S01]  /*0910*/  IADD3 R21, P1, PT, R26.reuse, UR8, RZ ;  /* 0x000000081a157c10 */ /* 0x040fe2000ff3e0ff */
[----:B------:R-:W-:Y:S01]  /*0920*/  BSSY.RECONVERGENT B2, `(.L_x_479) ;  /* 0x0000016000027945 */ /* 0x000fe20003800200 */
[----:B------:R-:W-:Y:S01]  /*0930*/  IADD3 R29, P2, PT, R25, UR8, RZ ;  /* 0x00000008191d7c10 */ /* 0x000fe2000ff5e0ff */
[----:B------:R-:W-:Y:S01]  /*0940*/  IMAD.MOV.U32 R16, RZ, RZ, R14 ;  /* 0x000000ffff107224 */ /* 0x000fe200078e000e */
        /* <DEDUP_REMOVED lines=19> */
.L_x_480:
[----:B------:R-:W-:Y:S05]  /*0a80*/  BSYNC.RECONVERGENT B2 ;  /* 0x0000000000027941 */ /* 0x000fea0003800200 */
.L_x_479:
[----:B------:R-:W-:Y:S01]  /*0a90*/  DSETP.GEU.AND P0, PT, |R16|, |R12|, PT ;  /* 0x4000000c1000722a */ /* 0x000fe20003f0e200 */
[----:B------:R-:W-:Y:S01]  /*0aa0*/  LEA.HI.X.SX32 R14, R25, UR9, 0x1, P2 ;  /* 0x00000009190e7c11 */ /* 0x000fe200090f0eff */
[----:B------:R-:W-:Y:S01]  /*0ab0*/  BSSY.RECONVERGENT B2, `(.L_x_481) ;  /* 0x0000014000027945 */ /* 0x000fe20003800200 */
[----:B------:R-:W-:Y:S02]  /*0ac0*/  IMAD.MOV.U32 R8, RZ, RZ, R29 ;  /* 0x000000ffff087224 */ /* 0x000fe400078e001d */
[----:B------:R-:W-:Y:S02]  /*0ad0*/  IMAD.MOV.U32 R2, RZ, RZ, R12 ;  /* 0x000000ffff027224 */ /* 0x000fe400078e000c */
[----:B------:R-:W-:Y:S02]  /*0ae0*/  IMAD.MOV.U32 R6, RZ, RZ, R14 ;  /* 0x000000ffff067224 */ /* 0x000fe400078e000e */
[----:B------:R-:W-:-:S05]  /*0af0*/  IMAD.MOV.U32 R3, RZ, RZ, R13 ;  /* 0x000000ffff037224 */ /* 0x000fca00078e000d */
        /* <DEDUP_REMOVED lines=15> */
.L_x_482:
[----:B------:R-:W-:Y:S05]  /*0bf0*/  BSYNC.RECONVERGENT B2 ;  /* 0x0000000000027941 */ /* 0x000fea0003800200 */
.L_x_481:
[----:B------:R-:W-:Y:S02]  /*0c00*/  VIADD R9, R9, 0x400 ;  /* 0x0000040009097836 */ /* 0x000fe40000000000 */
[----:B------:R-:W-:Y:S02]  /*0c10*/  VIADD R27, R27, 0x400 ;  /* 0x000004001b1b7836 */ /* 0x000fe40000000000 */
[----:B------:R-:W-:Y:S01]  /*0c20*/  VIADD R26, R26, 0x400 ;  /* 0x000004001a1a7836 */ /* 0x000fe20000000000 */
[----:B------:R-:W-:Y:S01]  /*0c30*/  ISETP.GE.AND P0, PT, R9, R4, PT ;  /* 0x000000040900720c */ /* 0x000fe20003f06270 */
[----:B------:R-:W-:Y:S02]  /*0c40*/  VIADD R25, R25, 0x400 ;  /* 0x0000040019197836 */ /* 0x000fe40000000000 */
[----:B------:R-:W-:-:S10]  /*0c50*/  VIADD R7, R7, 0x400 ;  /* 0x0000040007077836 */ /* 0x000fd40000000000 */
[----:B------:R-:W-:Y:S05]  /*0c60*/  @!P0 BRA `(.L_x_483) ;  /* 0xfffffff800508947 */ /* 0x000fea000383ffff */
.L_x_469:
[----:B------:R-:W-:Y:S05]  /*0c70*/  BSYNC.RECONVERGENT B1 ;  /* 0x0000000000017941 */ /* 0x000fea0003800200 */
.L_x_468:
        /* <DEDUP_REMOVED lines=34> */
.L_x_486:
[----:B------:R-:W-:Y:S05]  /*0ea0*/  BSYNC.RECONVERGENT B1 ;  /* 0x0000000000017941 */ /* 0x000fea0003800200 */
.L_x_485:
        /* <DEDUP_REMOVED lines=31> */
.L_x_488:
[----:B------:R-:W-:Y:S05]  /*10a0*/  BSYNC.RECONVERGENT B1 ;  /* 0x0000000000017941 */ /* 0x000fea0003800200 */
.L_x_487:
[----:B------:R-:W-:Y:S01]  /*10b0*/  ISETP.GT.AND P0, PT, R15, 0x1b, PT ;  /* 0x0000001b0f00780c */ /* 0x000fe20003f04270 */
[----:B---3--:R3:W3:Y:S01]  /*10c0*/  SHFL.DOWN PT, R8, R2, 0x4, 0x1f ;  /* 0x08801f0002087f89 */ /* 0x0086e200000e0000 */
[----:B------:R-:W-:Y:S01]  /*10d0*/  BSSY.RECONVERGENT B1, `(.L_x_489) ;  /* 0x000001d000017945 */ /* 0x000fe20003800200 */
[----:B0-----:R-:W-:Y:S01]  /*10e0*/  MOV R11, R4 ;  /* 0x00000004000b7202 */ /* 0x001fe20000000f00 */
[----:B------:R-:W-:Y:S01]  /*10f0*/  IMAD.MOV.U32 R12, RZ, RZ, R13 ;  /* 0x000000ffff0c7224 */ /* 0x000fe200078e000d */
[----:B------:R0:W0:Y:S01]  /*1100*/  SHFL.DOWN PT, R9, R3, 0x4, 0x1f ;  /* 0x08801f0003097f89 */ /* 0x00002200000e0000 */
[----:B-1----:R-:W-:Y:S02]  /*1110*/  IMAD.MOV.U32 R6, RZ, RZ, R2 ;  /* 0x000000ffff067224 */ /* 0x002fe400078e0002 */
[----:B--2---:R-:W-:Y:S01]  /*1120*/  IMAD.MOV.U32 R7, RZ, RZ, R3 ;  /* 0x000000ffff077224 */ /* 0x004fe200078e0003 */
[----:B----4-:R1:W2:Y:S04]  /*1130*/  SHFL.DOWN PT, R17, R4, 0x4, 0x1f ;  /* 0x08801f0004117f89 */ /* 0x0102a800000e0000 */
[----:B------:R1:W4:Y:S01]  /*1140*/  SHFL.DOWN PT, R10, R13, 0x4, 0x1f ;  /* 0x08801f000d0a7f89 */ /* 0x00032200000e0000 */
        /* <DEDUP_REMOVED lines=21> */
.L_x_490:
[----:B------:R-:W-:Y:S05]  /*12a0*/  BSYNC.RECONVERGENT B1 ;  /* 0x0000000000017941 */ /* 0x000fea0003800200 */
.L_x_489:
[----:B------:R-:W-:Y:S01]  /*12b0*/  ISETP.GT.AND P0, PT, R15, 0x17, PT ;  /* 0x000000170f00780c */ /* 0x000fe20003f04270 */
[----:B---3--:R3:W2:Y:S01]  /*12c0*/  SHFL.DOWN PT, R8, R6, 0x8, 0x1f ;  /* 0x09001f0006087f89 */ /* 0x0086a200000e0000 */
[----:B------:R-:W-:Y:S01]  /*12d0*/  BSSY.RECONVERGENT B1, `(.L_x_491) ;  /* 0x000001d000017945 */ /* 0x000fe20003800200 */
[----:B-1----:R-:W-:Y:S02]  /*12e0*/  IMAD.MOV.U32 R4, RZ, RZ, R11 ;  /* 0x000000ffff047224 */ /* 0x002fe400078e000b */
[----:B0-----:R3:W0:Y:S01]  /*12f0*/  SHFL.DOWN PT, R9, R7, 0x8, 0x1f ;  /* 0x09001f0007097f89 */ /* 0x00162200000e0000 */
[----:B----4-:R-:W-:Y:S02]  /*1300*/  IMAD.MOV.U32 R10, RZ, RZ, R12 ;  /* 0x000000ffff0a7224 */ /* 0x010fe400078e000c */
[----:B------:R-:W-:Y:S01]  /*1310*/  IMAD.MOV.U32 R2, RZ, RZ, R6 ;  /* 0x000000ffff027224 */ /* 0x000fe200078e0006 */
[----:B------:R3:W1:Y:S01]  /*1320*/  SHFL.DOWN PT, R14, R11, 0x8, 0x1f ;  /* 0x09001f000b0e7f89 */ /* 0x00066200000e0000 */
[----:B------:R-:W-:-:S03]  /*1330*/  IMAD.MOV.U32 R3, RZ, RZ, R7 ;  /* 0x000000ffff037224 */ /* 0x000fc600078e0007 */
[----:B------:R3:W4:Y:S01]  /*1340*/  SHFL.DOWN PT, R13, R12, 0x8, 0x1f ;  /* 0x09001f000c0d7f89 */ /* 0x00072200000e0000 */
[----:B------:R-:W-:Y:S05]  /*1350*/  @P0 BRA `(.L_x_492) ;  /* 0x0000000000500947 */ /* 0x000fea0003800000 */
[----:B0-2---:R-:W-:Y:S01]  /*1360*/  DSETP.GEU.AND P0, PT, |R6|, |R8|, PT ;  /* 0x400000080600722a */ /* 0x005fe20003f0e200 */
[----:B-1----:R-:W-:Y:S02]  /*1370*/  IMAD.MOV.U32 R4, RZ, RZ, R14 ;  /* 0x000000ffff047224 */ /* 0x002fe400078e000e */
        /* <DEDUP_REMOVED lines=18> */
.L_x_492:
[----:B------:R-:W-:Y:S05]  /*14a0*/  BSYNC.RECONVERGENT B1 ;  /* 0x0000000000017941 */ /* 0x000fea0003800200 */
.L_x_491:
[----:B------:R-:W-:Y:S01]  /*14b0*/  ISETP.GT.AND P0, PT, R15, 0xf, PT ;  /* 0x0000000f0f00780c */ /* 0x000fe20003f04270 */
[----:B---3--:R3:W1:Y:S01]  /*14c0*/  SHFL.DOWN PT, R6, R2, 0x10, 0x1f ;  /* 0x0a001f0002067f89 */ /* 0x00866200000e0000 */
[----:B------:R-:W-:Y:S01]  /*14d0*/  BSSY.RECONVERGENT B1, `(.L_x_493) ;  /* 0x000001d000017945 */ /* 0x000fe20003800200 */
[----:B--2---:R-:W-:Y:S02]  /*14e0*/  IMAD.MOV.U32 R17, RZ, RZ, R4 ;  /* 0x000000ffff117224 */ /* 0x004fe400078e0004 */
[----:B------:R3:W2:Y:S01]  /*14f0*/  SHFL.DOWN PT, R7, R3, 0x10, 0x1f ;  /* 0x0a001f0003077f89 */ /* 0x0006a200000e0000 */
[----:B------:R-:W-:Y:S02]  /*1500*/  IMAD.MOV.U32 R19, RZ, RZ, R10 ;  /* 0x000000ffff137224 */ /* 0x000fe400078e000a */
[----:B------:R-:W-:Y:S01]  /*1510*/  IMAD.MOV.U32 R12, RZ, RZ, R2 ;  /* 0x000000ffff0c7224 */ /* 0x000fe200078e0002 */
[----:B0-----:R3:W0:Y:S01]  /*1520*/  SHFL.DOWN PT, R9, R4, 0x10, 0x1f ;  /* 0x0a001f0004097f89 */ /* 0x00162200000e0000 */
[----:B----4-:R-:W-:-:S03]  /*1530*/  IMAD.MOV.U32 R13, RZ, RZ, R3 ;  /* 0x000000ffff0d7224 */ /* 0x010fc600078e0003 */
[----:B------:R3:W4:Y:S01]  /*1540*/  SHFL.DOWN PT, R11, R10, 0x10, 0x1f ;  /* 0x0a001f000a0b7f89 */ /* 0x00072200000e0000 */
[----:B------:R-:W-:Y:S05]  /*1550*/  @P0 BRA `(.L_x_494) ;  /* 0x0000000000500947 */ /* 0x000fea0003800000 */
[----:B-12---:R-:W-:Y:S01]  /*1560*/  DSETP.GEU.AND P0, PT, |R2|, |R6|, PT ;  /* 0x400000060200722a */ /* 0x006fe20003f0e200 */
[----:B0-----:R-:W-:Y:S01]  /*1570*/  IMAD.MOV.U32 R17, RZ, RZ, R9 ;  /* 0x000000ffff117224 */ /* 0x001fe200078e0009 */
        /* <DEDUP_REMOVED lines=18> */
.L_x_494:
[----:B------:R-:W-:Y:S05]  /*16a0*/  BSYNC.RECONVERGENT B1 ;  /* 0x0000000000017941 */ /* 0x000fea0003800200 */
.L_x_493:
[----:B------:R-:W-:Y:S01]  /*16b0*/  ISETP.NE.AND P0, PT, R15, RZ, PT ;  /* 0x000000ff0f00720c */ /* 0x000fe20003f05270 */
[----:B------:R-:W-:-:S12]  /*16c0*/  BSSY.RECONVERGENT B1, `(.L_x_495) ;  /* 0x000000b000017945 */ /* 0x000fd80003800200 */
[----:B------:R-:W-:Y:S05]  /*16d0*/  @P0 BRA `(.L_x_496) ;  /* 0x0000000000240947 */ /* 0x000fea0003800000 */
[----:B---3--:R-:W3:Y:S01]  /*16e0*/  S2R R4, SR_CgaCtaId ;  /* 0x0000000000047919 */ /* 0x008ee20000008800 */
[----:B------:R-:W-:Y:S01]  /*16f0*/  MOV R3, 0x400 ;  /* 0x0000040000037802 */ /* 0x000fe20000000f00 */
[----:B------:R-:W-:Y:S01]  /*1700*/  IMAD.MOV.U32 R18, RZ, RZ, R17 ;  /* 0x000000ffff127224 */ /* 0x000fe200078e0011 */
[----:B------:R-:W-:-:S04]  /*1710*/  SHF.R.U32.HI R2, RZ, 0x1, R5 ;  /* 0x00000001ff027819 */ /* 0x000fc80000011605 */
[----:B------:R-:W-:Y:S02]  /*1720*/  LOP3.LUT R2, R2, 0x1f0, RZ, 0xc0, !PT ;  /* 0x000001f002027812 */ /* 0x000fe400078ec0ff */
[----:B---3--:R-:W-:-:S05]  /*1730*/  LEA R3, R4, R3, 0x18 ;  /* 0x0000000304037211 */ /* 0x008fca00078ec0ff */
[----:B------:R-:W-:-:S05]  /*1740*/  IMAD.IADD R3, R2, 0x1, R3 ;  /* 0x0000000102037824 */ /* 0x000fca00078e0203 */
[----:B------:R3:W-:Y:S04]  /*1750*/  STS.64 [R3+0x10], R18 ;  /* 0x0000101203007388 */ /* 0x0007e80000000a00 */
[----:B------:R3:W-:Y:S02]  /*1760*/  STS.64 [R3+0x8], R12 ;  /* 0x0000080c03007388 */ /* 0x0007e40000000a00 */
.L_x_496:
[----:B------:R-:W-:Y:S05]  /*1770*/  BSYNC.RECONVERGENT B1 ;  /* 0x0000000000017941 */ /* 0x000fea0003800200 */
.L_x_495:
[----:B------:R-:W-:Y:S01]  /*1780*/  BAR.SYNC.DEFER_BLOCKING 0x0 ;  /* 0x0000000000007b1d */ /* 0x000fe20000010000 */
[----:B------:R-:W-:-:S13]  /*1790*/  ISETP.NE.AND P1, PT, R5, RZ, PT ;  /* 0x000000ff0500720c */ /* 0x000fda0003f25270 */
[----:B------:R-:W-:Y:S05]  /*17a0*/  @P1 BRA `(.L_x_497) ;  /* 0x0000004c00d41947 */ /* 0x000fea0003800000 */
[----:B---3--:R-:W3:Y:S01]  /*17b0*/  S2R R3, SR_CgaCtaId ;  /* 0x0000000000037919 */ /* 0x008ee20000008800 */
[----:B------:R-:W-:Y:S01]  /*17c0*/  MOV R2, 0x400 ;  /* 0x0000040000027802 */ /* 0x000fe20000000f00 */
[----:B------:R-:W-:Y:S03]  /*17d0*/  BSSY.RECONVERGENT B1, `(.L_x_498) ;  /* 0x000001a000017945 */ /* 0x000fe60003800200 */
[----:B---3--:R-:W-:-:S05]  /*17e0*/  LEA R32, R3, R2, 0x18 ;  /* 0x0000000203207211 */ /* 0x008fca00078ec0ff */
[----:B-1----:R-:W1:Y:S04]  /*17f0*/  LDS.64 R14, [R32+0x18] ;  /* 0x00001800200e7984 */ /* 0x002e680000000a00 */
[----:B0---4-:R-:W0:Y:S04]  /*1800*/  LDS.128 R8, [R32+0x20] ;  /* 0x0000200020087984 */ /* 0x011e280000000c00 */
[----:B------:R3:W4:Y:S04]  /*1810*/  LDS.64 R2, [R32+0x80] ;  /* 0x0000800020027984 */ /* 0x0007280000000a00 */
[----:B--2---:R3:W2:Y:S01]  /*1820*/  LDS.128 R4, [R32+0x30] ;  /* 0x0000300020047984 */ /* 0x0046a20000000c00 */
        /* <DEDUP_REMOVED lines=20> */
.L_x_499:
[----:B------:R-:W-:Y:S05]  /*1970*/  BSYNC.RECONVERGENT B1 ;  /* 0x0000000000017941 */ /* 0x000fea0003800200 */
.L_x_498:
[----:B------:R0:W1:Y:S01]  /*1980*/  LDS.128 R12, [R32+0x40] ;  /* 0x00004000200c7984 */ /* 0x0000620000000c00 */
[----:B------:R-:W-:Y:S01]  /*1990*/  DSETP.GEU.AND P0, PT, |R28|, |R10|, PT ;  /* 0x4000000a1c00722a */ /* 0x000fe20003f0e200 */
[----:B------:R-:W-:Y:S01]  /*19a0*/  BSSY.RECONVERGENT B1, `(.L_x_500) ;  /* 0x0000017000017945 */ /* 0x000fe20003800200 */
[----:B------:R-:W-:Y:S01]  /*19b0*/  IMAD.MOV.U32 R33, RZ, RZ, R4 ;  /* 0x000000ffff217224 */ /* 0x000fe200078e0004 */
[----:B------:R0:W2:Y:S01]  /*19c0*/  LDS.128 R16, [R32+0x50] ;  /* 0x0000500020107984 */ /* 0x0000a20000000c00 */
[----:B------:R-:W-:Y:S02]  /*19d0*/  IMAD.MOV.U32 R35, RZ, RZ, R5 ;  /* 0x000000ffff237224 */ /* 0x000fe400078e0005 */
[----:B------:R-:W-:Y:S01]  /*19e0*/  IMAD.MOV.U32 R8, RZ, RZ, R10 ;  /* 0x000000ffff087224 */ /* 0x000fe200078e000a */
[----:B------:R0:W3:Y:S01]  /*19f0*/  LDS.128 R20, [R32+0x60] ;  /* 0x0000600020147984 */ /* 0x0000e20000000c00 */
[----:B------:R-:W-:-:S03]  /*1a00*/  IMAD.MOV.U32 R9, RZ, RZ, R11 ;  /* 0x000000ffff097224 */ /* 0x000fc600078e000b */
[----:B------:R0:W4:Y:S03]  /*1a10*/  LDS.128 R24, [R32+0x70] ;  /* 0x0000700020187984 */ /* 0x0001260000000c00 */
        /* <DEDUP_REMOVED lines=15> */
.L_x_501:
[----:B------:R-:W-:Y:S05]  /*1b10*/  BSYNC.RECONVERGENT B1 ;  /* 0x0000000000017941 */ /* 0x000fea0003800200 */
.L_x_500:
        /* <DEDUP_REMOVED lines=21> */
.L_x_503:
[----:B------:R-:W-:Y:S05]  /*1c70*/  BSYNC.RECONVERGENT B1 ;  /* 0x0000000000017941 */ /* 0x000fea0003800200 */
.L_x_502:
[----:B------:R-:W-:Y:S01]  /*1c80*/  DSETP.GEU.AND P0, PT, |R4|, |R14|, PT ;  /* 0x4000000e0400722a */ /* 0x000fe20003f0e200 */
[----:B------:R-:W-:Y:S01]  /*1c90*/  BSSY.RECONVERGENT B1, `(.L_x_504) ;  /* 0x0000014000017945 */ /* 0x000fe20003800200 */
[----:B------:R-:W-:Y:S02]  /*1ca0*/  IMAD.MOV.U32 R6, RZ, RZ, R14 ;  /* 0x000000ffff067224 */ /* 0x000fe400078e000e */
[----:B------:R-:W-:Y:S02]  /*1cb0*/  IMAD.MOV.U32 R7, RZ, RZ, R15 ;  /* 0x000000ffff077224 */ /* 0x000fe400078e000f */
[----:B--2---:R-:W-:Y:S02]  /*1cc0*/  IMAD.MOV.U32 R9, RZ, RZ, R16 ;  /* 0x000000ffff097224 */ /* 0x004fe400078e0010 */
        /* <DEDUP_REMOVED lines=16> */
.L_x_505:
[----:B------:R-:W-:Y:S05]  /*1dd0*/  BSYNC.RECONVERGENT B1 ;  /* 0x0000000000017941 */ /* 0x000fea0003800200 */
.L_x_504:
        /* <DEDUP_REMOVED lines=21> */
.L_x_507:
[----:B------:R-:W-:Y:S05]  /*1f30*/  BSYNC.RECONVERGENT B1 ;  /* 0x0000000000017941 */ /* 0x000fea0003800200 */
.L_x_506:
[----:B------:R-:W-:Y:S01]  /*1f40*/  DSETP.GEU.AND P0, PT, |R4|, |R22|, PT ;  /* 0x400000160400722a */ /* 0x000fe20003f0e200 */
[----:B------:R-:W-:Y:S01]  /*1f50*/  BSSY.RECONVERGENT B1, `(.L_x_508) ;  /* 0x0000014000017945 */ /* 0x000fe20003800200 */
[----:B------:R-:W-:Y:S02]  /*1f60*/  IMAD.MOV.U32 R6, RZ, RZ, R22 ;  /* 0x000000ffff067224 */ /* 0x000fe400078e0016 */
[----:B------:R-:W-:Y:S02]  /*1f70*/  IMAD.MOV.U32 R7, RZ, RZ, R23 ;  /* 0x000000ffff077224 */ /* 0x000fe400078e0017 */
[----:B----4-:R-:W-:Y:S02]  /*1f80*/  IMAD.MOV.U32 R9, RZ, RZ, R24 ;  /* 0x000000ffff097224 */ /* 0x010fe400078e0018 */
        /* <DEDUP_REMOVED lines=16> */
.L_x_509:
[----:B------:R-:W-:Y:S05]  /*2090*/  BSYNC.RECONVERGENT B1 ;  /* 0x0000000000017941 */ /* 0x000fea0003800200 */
.L_x_508:
[----:B------:R-:W-:Y:S01]  /*20a0*/  DSETP.GEU.AND P0, PT, |R6|, |R26|, PT ;  /* 0x4000001a0600722a */ /* 0x000fe20003f0e200 */
[----:B------:R-:W-:Y:S02]  /*20b0*/  IMAD.MOV.U32 R12, RZ, RZ, R26 ;  /* 0x000000ffff0c7224 */ /* 0x000fe400078e001a */
[----:B------:R-:W-:Y:S02]  /*20c0*/  IMAD.MOV.U32 R13, RZ, RZ, R27 ;  /* 0x000000ffff0d7224 */ /* 0x000fe400078e001b */
        /* <DEDUP_REMOVED lines=18> */
.L_x_484:
        /* <DEDUP_REMOVED lines=8> */
[----:B------:R-:W-:Y:S01]  /*2270*/  ISETP.GT.AND P0, PT, R11, R4, PT ;  /* 0x000000040b00720c */ /* 0x000fe20003f04270 */
[----:B------:R-:W-:Y:S02]  /*2280*/  IMAD.IADD R9, R4, 0x1, R9 ;  /* 0x0000000104097824 */ /* 0x000fe400078e0209 */
[----:B------:R-:W-:-:S03]  /*2290*/  IMAD.MOV.U32 R11, RZ, RZ, R3 ;  /* 0x000000ffff0b7224 */ /* 0x000fc600078e0003 */
        /* <DEDUP_REMOVED lines=27> */
.L_x_511:
[----:B------:R-:W-:Y:S05]  /*2450*/  BSYNC.RECONVERGENT B1 ;  /* 0x0000000000017941 */ /* 0x000fea0003800200 */
.L_x_510:
[----:B------:R-:W-:Y:S01]  /*2460*/  VIADD R2, R7, 0x2 ;  /* 0x0000000207027836 */ /* 0x000fe20000000000 */
[----:B--2---:R1:W2:Y:S01]  /*2470*/  SHFL.DOWN PT, R12, R10, 0x2, R9 ;  /* 0x084000000a0c7989 */ /* 0x0042a200000e0009 */
[----:B------:R-:W-:Y:S01]  /*2480*/  BSSY.RECONVERGENT B1, `(.L_x_512) ;  /* 0x000001e000017945 */ /* 0x000fe20003800200 */
[----:B------:R-:W-:Y:S02]  /*2490*/  IMAD.MOV.U32 R8, RZ, RZ, R16 ;  /* 0x000000ffff087224 */ /* 0x000fe400078e0010 */
[----:B------:R-:W-:Y:S01]  /*24a0*/  ISETP.GT.AND P0, PT, R2, R9, PT ;  /* 0x000000090200720c */ /* 0x000fe20003f04270 */
[----:B---3--:R1:W3:Y:S01]  /*24b0*/  SHFL.DOWN PT, R13, R11, 0x2, R9 ;  /* 0x084000000b0d7989 */ /* 0x0082e200000e0009 */
[----:B------:R-:W-:Y:S02]  /*24c0*/  IMAD.MOV.U32 R14, RZ, RZ, R18 ;  /* 0x000000ffff0e7224 */ /* 0x000fe400078e0012 */
[----:B------:R-:W-:Y:S01]  /*24d0*/  IMAD.MOV.U32 R2, RZ, RZ, R10 ;  /* 0x000000ffff027224 */ /* 0x000fe200078e000a */
[----:B----4-:R1:W4:Y:S01]  /*24e0*/  SHFL.DOWN PT, R15, R16, 0x2, R9 ;  /* 0x08400000100f7989 */ /* 0x01032200000e0009 */
[----:B------:R-:W-:-:S03]  /*24f0*/  IMAD.MOV.U32 R3, RZ, RZ, R11 ;  /* 0x000000ffff037224 */ /* 0x000fc600078e000b */
[----:B0-----:R1:W0:Y:S04]  /*2500*/  SHFL.DOWN PT, R17, R18, 0x2, R9 ;  /* 0x0840000012117989 */ /* 0x00122800000e0009 */
[----:B------:R-:W-:Y:S05]  /*2510*/  @P0 BRA `(.L_x_513) ;  /* 0x0000000000500947 */ /* 0x000fea0003800000 */
[----:B--23--:R-:W-:Y:S01]  /*2520*/  DSETP.GEU.AND P0, PT, |R10|, |R12|, PT ;  /* 0x4000000c0a00722a */ /* 0x00cfe20003f0e200 */
[----:B----4-:R-:W-:Y:S02]  /*2530*/  IMAD.MOV.U32 R8, RZ, RZ, R15 ;  /* 0x000000ffff087224 */ /* 0x010fe400078e000f */
[----:B0-----:R-:W-:Y:S02]  /*2540*/  IMAD.MOV.U32 R14, RZ, RZ, R17 ;  /* 0x000000ffff0e7224 */ /* 0x001fe400078e0011 */
        /* <DEDUP_REMOVED lines=17> */
.L_x_513:
[----:B------:R-:W-:Y:S05]  /*2660*/  BSYNC.RECONVERGENT B1 ;  /* 0x0000000000017941 */ /* 0x000fea0003800200 */
.L_x_512:
[----:B------:R-:W-:Y:S01]  /*2670*/  VIADD R6, R7, 0x4 ;  /* 0x0000000407067836 */ /* 0x000fe20000000000 */
[----:B--2---:R2:W2:Y:S01]  /*2680*/  SHFL.DOWN PT, R12, R2, 0x4, R9 ;  /* 0x08800000020c7989 */ /* 0x0044a200000e0009 */
[----:B------:R-:W-:Y:S01]  /*2690*/  BSSY.RECONVERGENT B1, `(.L_x_514) ;  /* 0x000001e000017945 */ /* 0x000fe20003800200 */
[----:B-1----:R-:W-:Y:S02]  /*26a0*/  IMAD.MOV.U32 R16, RZ, RZ, R14 ;  /* 0x000000ffff107224 */ /* 0x002fe400078e000e */
        /* <DEDUP_REMOVED lines=28> */
.L_x_515:
[----:B------:R-:W-:Y:S05]  /*2870*/  BSYNC.RECONVERGENT B1 ;  /* 0x0000000000017941 */ /* 0x000fea0003800200 */
.L_x_514:
[----:B--2---:R-:W-:Y:S01]  /*2880*/  VIADD R2, R7, 0x8 ;  /* 0x0000000807027836 */ /* 0x004fe20000000000 */
[----:B------:R2:W2:Y:S01]  /*2890*/  SHFL.DOWN PT, R12, R10, 0x8, R9 ;  /* 0x090000000a0c7989 */ /* 0x0004a200000e0009 */
        /* <DEDUP_REMOVED lines=30> */
.L_x_517:
[----:B------:R-:W-:Y:S05]  /*2a80*/  BSYNC.RECONVERGENT B1 ;  /* 0x0000000000017941 */ /* 0x000fea0003800200 */
.L_x_516:
[----:B-1----:R-:W-:Y:S01]  /*2a90*/  VIADD R6, R7, 0x10 ;  /* 0x0000001007067836 */ /* 0x002fe20000000000 */
[----:B--2---:R1:W2:Y:S01]  /*2aa0*/  SHFL.DOWN PT, R10, R2, 0x10, R9 ;  /* 0x0a000000020a7989 */ /* 0x0042a200000e0009 */
[----:B------:R-:W-:Y:S01]  /*2ab0*/  BSSY.RECONVERGENT B1, `(.L_x_518) ;  /* 0x000001e000017945 */ /* 0x000fe20003800200 */
[----:B0-----:R-:W-:Y:S01]  /*2ac0*/  IMAD.MOV.U32 R17, RZ, RZ, R8 ;  /* 0x000000ffff117224 */ /* 0x001fe200078e0008 */
[----:B------:R-:W-:Y:S01]  /*2ad0*/  MOV R19, R14 ;  /* 0x0000000e00137202 */ /* 0x000fe20000000f00 */
[----:B------:R1:W0:Y:S01]  /*2ae0*/  SHFL.DOWN PT, R11, R3, 0x10, R9 ;  /* 0x0a000000030b7989 */ /* 0x00022200000e0009 */
[----:B------:R-:W-:Y:S01]  /*2af0*/  ISETP.GT.AND P0, PT, R6, R9, PT ;  /* 0x000000090600720c */ /* 0x000fe20003f04270 */
[----:B------:R-:W-:Y:S02]  /*2b00*/  IMAD.MOV.U32 R12, RZ, RZ, R2 ;  /* 0x000000ffff0c7224 */ /* 0x000fe400078e0002 */
[----:B----4-:R1:W4:Y:S01]  /*2b10*/  SHFL.DOWN PT, R15, R8, 0x10, R9 ;  /* 0x0a000000080f7989 */ /* 0x01032200000e0009 */
[----:B---3--:R-:W-:-:S03]  /*2b20*/  IMAD.MOV.U32 R13, RZ, RZ, R3 ;  /* 0x000000ffff0d7224 */ /* 0x008fc600078e0003 */
[----:B------:R1:W3:Y:S06]  /*2b30*/  SHFL.DOWN PT, R21, R14, 0x10, R9 ;  /* 0x0a0000000e157989 */ /* 0x0002ec00000e0009 */
[----:B------:R-:W-:Y:S05]  /*2b40*/  @P0 BRA `(.L_x_519) ;  /* 0x0000000000500947 */ /* 0x000fea0003800000 */
[----:B0-2---:R-:W-:Y:S01]  /*2b50*/  DSETP.GEU.AND P0, PT, |R2|, |R10|, PT ;  /* 0x4000000a0200722a */ /* 0x005fe20003f0e200 */
        /* <DEDUP_REMOVED lines=19> */
.L_x_519:
[----:B------:R-:W-:Y:S05]  /*2c90*/  BSYNC.RECONVERGENT B1 ;  /* 0x0000000000017941 */ /* 0x000fea0003800200 */
.L_x_518:
[----:B------:R-:W-:Y:S01]  /*2ca0*/  ISETP.NE.AND P0, PT, R7, RZ, PT ;  /* 0x000000ff0700720c */ /* 0x000fe20003f05270 */
[----:B------:R-:W-:-:S12]  /*2cb0*/  BSSY.RECONVERGENT B1, `(.L_x_520) ;  /* 0x000000b000017945 */ /* 0x000fd80003800200 */
[----:B------:R-:W-:Y:S05]  /*2cc0*/  @P0 BRA `(.L_x_521) ;  /* 0x0000000000240947 */ /* 0x000fea0003800000 */
[----:B------:R-:W5:Y:S01]  /*2cd0*/  S2R R6, SR_CgaCtaId ;  /* 0x0000000000067919 */ /* 0x000f620000008800 */
[----:B-1----:R-:W-:Y:S01]  /*2ce0*/  MOV R3, 0x400 ;  /* 0x0000040000037802 */ /* 0x002fe20000000f00 */
[----:B------:R-:W-:Y:S01]  /*2cf0*/  IMAD.MOV.U32 R18, RZ, RZ, R17 ;  /* 0x000000ffff127224 */ /* 0x000fe200078e0011 */
[----:B------:R-:W-:-:S04]  /*2d00*/  SHF.R.U32.HI R2, RZ, 0x1, R5 ;  /* 0x00000001ff027819 */ /* 0x000fc80000011605 */
[----:B------:R-:W-:Y:S02]  /*2d10*/  LOP3.LUT R2, R2, 0x1f0, RZ, 0xc0, !PT ;  /* 0x000001f002027812 */ /* 0x000fe400078ec0ff */
[----:B-----5:R-:W-:-:S05]  /*2d20*/  LEA R3, R6, R3, 0x18 ;  /* 0x0000000306037211 */ /* 0x020fca00078ec0ff */
[----:B------:R-:W-:-:S05]  /*2d30*/  IMAD.IADD R3, R2, 0x1, R3 ;  /* 0x0000000102037824 */ /* 0x000fca00078e0203 */
[----:B------:R1:W-:Y:S04]  /*2d40*/  STS.64 [R3+0x10], R18 ;  /* 0x0000101203007388 */ /* 0x0003e80000000a00 */
[----:B------:R1:W-:Y:S02]  /*2d50*/  STS.64 [R3+0x8], R12 ;  /* 0x0000080c03007388 */ /* 0x0003e40000000a00 */
.L_x_521:
[----:B------:R-:W-:Y:S05]  /*2d60*/  BSYNC.RECONVERGENT B1 ;  /* 0x0000000000017941 */ /* 0x000fea0003800200 */
.L_x_520:
[----:B------:R-:W-:Y:S01]  /*2d70*/  BAR.SYNC.DEFER_BLOCKING 0x0 ;  /* 0x0000000000007b1d */ /* 0x000fe20000010000 */
[----:B------:R-:W-:-:S13]  /*2d80*/  ISETP.NE.AND P1, PT, R5, RZ, PT ;  /* 0x000000ff0500720c */ /* 0x000fda0003f25270 */
[----:B------:R-:W-:Y:S05]  /*2d90*/  @P1 BRA `(.L_x_497) ;  /* 0x0000003800581947 */ /* 0x000fea0003800000 */
[----:B------:R-:W-:Y:S01]  /*2da0*/  ISETP.GE.AND P0, PT, R4, 0x21, PT ;  /* 0x000000210400780c */ /* 0x000fe20003f06270 */
[----:B0-----:R-:W-:Y:S02]  /*2db0*/  IMAD.MOV.U32 R11, RZ, RZ, R17 ;  /* 0x000000ffff0b7224 */ /* 0x001fe400078e0011 */
[----:B-1----:R-:W-:Y:S02]  /*2dc0*/  IMAD.MOV.U32 R14, RZ, RZ, R19 ;  /* 0x000000ffff0e7224 */ /* 0x002fe400078e0013 */
        /* <DEDUP_REMOVED lines=29> */
.L_x_523:
[----:B------:R-:W-:Y:S05]  /*2fa0*/  BSYNC.RECONVERGENT B1 ;  /* 0x0000000000017941 */ /* 0x000fea0003800200 */
.L_x_522:
[----:B------:R-:W-:Y:S01]  /*2fb0*/  ISETP.GE.AND P0, PT, R4, 0x41, PT ;  /* 0x000000410400780c */ /* 0x000fe20003f06270 */
[----:B------:R-:W-:Y:S02]  /*2fc0*/  IMAD.MOV.U32 R5, RZ, RZ, R11 ;  /* 0x000000ffff057224 */ /* 0x000fe400078e000b */
[----:B--2---:R-:W-:Y:S02]  /*2fd0*/  IMAD.MOV.U32 R10, RZ, RZ, R14 ;  /* 0x000000ffff0a7224 */ /* 0x004fe400078e000e */
        /* <DEDUP_REMOVED lines=29> */
.L_x_525:
[----:B------:R-:W-:Y:S05]  /*31b0*/  BSYNC.RECONVERGENT B1 ;  /* 0x0000000000017941 */ /* 0x000fea0003800200 */
.L_x_524:
        /* <DEDUP_REMOVED lines=32> */
.L_x_527:
[----:B------:R-:W-:Y:S05]  /*33c0*/  BSYNC.RECONVERGENT B1 ;  /* 0x0000000000017941 */ /* 0x000fea0003800200 */
.L_x_526:
        /* <DEDUP_REMOVED lines=32> */
.L_x_529:
[----:B------:R-:W-:Y:S05]  /*35d0*/  BSYNC.RECONVERGENT B1 ;  /* 0x0000000000017941 */ /* 0x000fea0003800200 */
.L_x_528:
        /* <DEDUP_REMOVED lines=32> */
.L_x_531:
[----:B------:R-:W-:Y:S05]  /*37e0*/  BSYNC.RECONVERGENT B1 ;  /* 0x0000000000017941 */ /* 0x000fea0003800200 */
.L_x_530:
        /* <DEDUP_REMOVED lines=32> */
.L_x_533:
[----:B------:R-:W-:Y:S05]  /*39f0*/  BSYNC.RECONVERGENT B1 ;  /* 0x0000000000017941 */ /* 0x000fea0003800200 */
.L_x_532:
        /* <DEDUP_REMOVED lines=32> */
.L_x_465:
[----:B------:R-:W0:Y:S01]  /*3c00*/  S2R R4, SR_TID.X ;  /* 0x0000000000047919 */ /* 0x000e220000002100 */
[----:B------:R-:W1:Y:S01]  /*3c10*/  LDCU.128 UR12, c[0x0][0x380] ;  /* 0x00007000ff0c77ac */ /* 0x000e620008000c00 */
[----:B------:R-:W-:Y:S02]  /*3c20*/  SHF.R.S32.HI R5, RZ, 0x1f, R10 ;  /* 0x0000001fff057819 */ /* 0x000fe4000001140a */
[----:B0-----:R-:W-:-:S04]  /*3c30*/  IADD3 R2, P0, PT, R10, R4, RZ ;  /* 0x000000040a027210 */ /* 0x001fc80007f1e0ff */
[----:B-1----:R-:W-:Y:S01]  /*3c40*/  LEA R8, P1, R2, UR12, 0x3 ;  /* 0x0000000c02087c11 */ /* 0x002fe2000f8218ff */
[----:B------:R-:W-:-:S05]  /*3c50*/  IMAD.X R3, RZ, RZ, R5, P0 ;  /* 0x000000ffff037224 */ /* 0x000fca00000e0605 */
[----:B------:R-:W-:-:S05]  /*3c60*/  LEA.HI.X R9, R2, UR13, R3, 0x3, P1 ;  /* 0x0000000d02097c11 */ /* 0x000fca00088f1c03 */
[----:B------:R-:W2:Y:S04]  /*3c70*/  LDG.E.64 R12, desc[UR10][R8.64] ;  /* 0x0000000a080c7981 */ /* 0x000ea8000c1e1b00 */
[----:B------:R-:W2:Y:S04]  /*3c80*/  LDG.E.64 R14, desc[UR10][R8.64+0x800] ;  /* 0x0008000a080e7981 */ /* 0x000ea8000c1e1b00 */
[----:B------:R-:W3:Y:S04]  /*3c90*/  LDG.E.64 R16, desc[UR10][R8.64+0x1000] ;  /* 0x0010000a08107981 */ /* 0x000ee8000c1e1b00 */
[----:B------:R-:W4:Y:S04]  /*3ca0*/  LDG.E.64 R18, desc[UR10][R8.64+0x1800] ;  /* 0x0018000a08127981 */ /* 0x000f28000c1e1b00 */
[----:B------:R0:W5:Y:S01]  /*3cb0*/  LDG.E.64 R2, desc[UR10][R8.64+0x2000] ;  /* 0x0020000a08027981 */ /* 0x000162000c1e1b00 */
[----:B------:R-:W-:Y:S01]  /*3cc0*/  BSSY.RECONVERGENT B1, `(.L_x_534) ;  /* 0x000001f000017945 */ /* 0x000fe20003800200 */
[C---:B0-----:R-:W-:Y:S01]  /*3cd0*/  LOP3.LUT R8, R4.reuse, 0x400, RZ, 0xfc, !PT ;  /* 0x0000040004087812 */ /* 0x041fe200078efcff */
[----:B------:R-:W-:Y:S01]  /*3ce0*/  VIADD R9, R4, 0x200 ;  /* 0x0000020004097836 */ /* 0x000fe20000000000 */
[----:B--2---:R-:W-:-:S06]  /*3cf0*/  DSETP.GEU.AND P0, PT, |R12|, |R14|, PT ;  /* 0x4000000e0c00722a */ /* 0x004fcc0003f0e200 */
[----:B------:R-:W-:Y:S02]  /*3d00*/  FSEL R12, R12, R14, P0 ;  /* 0x0000000e0c0c7208 */ /* 0x000fe40000000000 */
[----:B------:R-:W-:Y:S02]  /*3d10*/  FSEL R13, R13, R15, P0 ;  /* 0x0000000f0d0d7208 */ /* 0x000fe40000000000 */
[----:B------:R-:W-:-:S04]  /*3d20*/  IADD3 R14, P1, PT, R10, UR14, RZ ;  /* 0x0000000e0a0e7c10 */ /* 0x000fc8000ff3e0ff */
[----:B---3--:R-:W-:Y:S01]  /*3d30*/  DSETP.GEU.AND P2, PT, |R12|, |R16|, PT ;  /* 0x400000100c00722a */ /* 0x008fe20003f4e200 */
[----:B------:R-:W-:-:S05]  /*3d40*/  IADD3 R6, P5, PT, R8, R14, RZ ;  /* 0x0000000e08067210 */ /* 0x000fca0007fbe0ff */
[----:B------:R-:W-:Y:S02]  /*3d50*/  FSEL R12, R12, R16, P2 ;  /* 0x000000100c0c7208 */ /* 0x000fe40001000000 */
[----:B------:R-:W-:-:S06]  /*3d60*/  FSEL R13, R13, R17, P2 ;  /* 0x000000110d0d7208 */ /* 0x000fcc0001000000 */
[----:B----4-:R-:W-:-:S06]  /*3d70*/  DSETP.GEU.AND P3, PT, |R12|, |R18|, PT ;  /* 0x400000120c00722a */ /* 0x010fcc0003f6e200 */
[----:B------:R-:W-:Y:S02]  /*3d80*/  FSEL R10, R12, R18, P3 ;  /* 0x000000120c0a7208 */ /* 0x000fe40001800000 */
[----:B------:R-:W-:Y:S02]  /*3d90*/  FSEL R11, R13, R19, P3 ;  /* 0x000000130d0b7208 */ /* 0x000fe40001800000 */
[----:B------:R-:W-:Y:S01]  /*3da0*/  IADD3.X R12, PT, PT, R5, UR15, RZ, P1, !PT ;  /* 0x0000000f050c7c10 */ /* 0x000fe20008ffe4ff */
[C---:B------:R-:W-:Y:S01]  /*3db0*/  VIADD R5, R4.reuse, 0x100 ;  /* 0x0000010004057836 */ /* 0x040fe20000000000 */
[----:B------:R-:W-:Y:S02]  /*3dc0*/  ISETP.LE.AND P1, PT, R7, UR6, PT ;  /* 0x0000000607007c0c */ /* 0x000fe4000bf23270 */
[----:B-----5:R-:W-:Y:S02]  /*3dd0*/  DSETP.GEU.AND P4, PT, |R10|, |R2|, PT ;  /* 0x400000020a00722a */ /* 0x020fe40003f8e200 */
[----:B------:R-:W-:Y:S01]  /*3de0*/  @P2 SEL R9, R4, R5, P0 ;  /* 0x0000000504092207 */ /* 0x000fe20000000000 */
[----:B------:R-:W-:-:S02]  /*3df0*/  IMAD.X R5, RZ, RZ, R12, P5 ;  /* 0x000000ffff057224 */ /* 0x000fc400028e060c */
[----:B------:R-:W-:-:S09]  /*3e00*/  @!P3 VIADD R9, R4, 0x300 ;  /* 0x000003000409b836 */ /* 0x000fd20000000000 */
        /* <DEDUP_REMOVED lines=10> */
.L_x_535:
[----:B------:R-:W-:Y:S05]  /*3eb0*/  BSYNC.RECONVERGENT B1 ;  /* 0x0000000000017941 */ /* 0x000fea0003800200 */
.L_x_534:
        /* <DEDUP_REMOVED lines=12> */
[----:B------:R-:W-:-:S05]  /*3f80*/  IMAD.MOV.U32 R11, RZ, RZ, 0x500 ;  /* 0x00000500ff0b7424 */ /* 0x000fca00078e00ff */
[----:B------:R-:W2:Y:S01]  /*3f90*/  ATOMG.E.ADD.STRONG.GPU PT, R10, desc[UR10][R8.64], R11 ;  /* 0x8000000b080a79a8 */ /* 0x000ea200081ef10a */
[----:B------:R-:W0:Y:S01]  /*3fa0*/  S2UR UR5, SR_CgaCtaId ;  /* 0x00000000000579c3 */ /* 0x000e220000008800 */
[----:B------:R-:W-:Y:S02]  /*3fb0*/  UMOV UR4, 0x400 ;  /* 0x0000040000047882 */ /* 0x000fe40000000000 */
[----:B0-----:R-:W-:Y:S01]  /*3fc0*/  ULEA UR4, UR5, UR4, 0x18 ;  /* 0x0000000405047291 */ /* 0x001fe2000f8ec0ff */
[----:B--2---:R-:W-:-:S08]  /*3fd0*/  VIADD R10, R10, UR6 ;  /* 0x000000060a0a7c36 */ /* 0x004fd00008000000 */
[----:B------:R0:W-:Y:S03]  /*3fe0*/  STS [UR4+0x98], R10 ;  /* 0x0000980aff007988 */ /* 0x0001e60008000804 */
.L_x_538:
[----:B------:R-:W-:Y:S05]  /*3ff0*/  BSYNC.RECONVERGENT B1 ;  /* 0x0000000000017941 */ /* 0x000fea0003800200 */
.L_x_537:
[----:B------:R-:W1:Y:S08]  /*4000*/  S2UR UR5, SR_CgaCtaId ;  /* 0x00000000000579c3 */ /* 0x000e700000008800 */
[----:B------:R-:W-:Y:S06]  /*4010*/  BAR.SYNC.DEFER_BLOCKING 0x0 ;  /* 0x0000000000007b1d */ /* 0x000fec0000010000 */
[----:B------:R-:W-:-:S02]  /*4020*/  UMOV UR4, 0x400 ;  /* 0x0000040000047882 */ /* 0x000fc40000000000 */
[----:B-1----:R-:W-:-:S06]  /*4030*/  ULEA UR4, UR5, UR4, 0x18 ;  /* 0x0000000405047291 */ /* 0x002fcc000f8ec0ff */
[----:B------:R-:W-:-:S05]  /*4040*/  IMAD.U32 R14, RZ, RZ, UR4 ;  /* 0x00000004ff0e7e24 */ /* 0x000fca000f8e00ff */
[----:B------:R-:W0:Y:S02]  /*4050*/  LDS R12, [R14+0x98] ;  /* 0x000098000e0c7984 */ /* 0x000e240000000800 */
[----:B0-----:R-:W-:-:S05]  /*4060*/  VIADD R10, R12, 0x500 ;  /* 0x000005000c0a7836 */ /* 0x001fca0000000000 */
[----:B------:R-:W-:-:S13]  /*4070*/  ISETP.GT.AND P0, PT, R10, R7, PT ;  /* 0x000000070a00720c */ /* 0x000fda0003f04270 */
[----:B------:R-:W-:Y:S05]  /*4080*/  @P0 BRA `(.L_x_539) ;  /* 0x0000000400900947 */ /* 0x000fea0003800000 */
[----:B------:R-:W-:Y:S01]  /*4090*/  BSSY.RECONVERGENT B1, `(.L_x_539) ;  /* 0x0000063000017945 */ /* 0x000fe20003800200 */
[----:B------:R-:W-:Y:S01]  /*40a0*/  IMAD.MOV.U32 R20, RZ, RZ, R2 ;  /* 0x000000ffff147224 */ /* 0x000fe200078e0002 */
[----:B------:R-:W0:Y:S01]  /*40b0*/  LDCU UR7, c[0x0][0x398] ;  /* 0x00007300ff0777ac */ /* 0x000e220008000800 */
[----:B------:R-:W-:Y:S02]  /*40c0*/  IMAD.MOV.U32 R21, RZ, RZ, R3 ;  /* 0x000000ffff157224 */ /* 0x000fe400078e0003 */
[----:B------:R-:W-:Y:S01]  /*40d0*/  IMAD.MOV.U32 R27, RZ, RZ, R6 ;  /* 0x000000ffff1b7224 */ /* 0x000fe200078e0006 */
[----:B------:R-:W1:Y:S01]  /*40e0*/  LDCU.128 UR12, c[0x0][0x380] ;  /* 0x00007000ff0c77ac */ /* 0x000e620008000c00 */
[----:B------:R-:W-:-:S07]  /*40f0*/  IMAD.MOV.U32 R22, RZ, RZ, R5 ;  /* 0x000000ffff167224 */ /* 0x000fce00078e0005 */
.L_x_542:
[----:B------:R-:W-:-:S04]  /*4100*/  IADD3 R28, P0, PT, R4, R12, RZ ;  /* 0x0000000c041c7210 */ /* 0x000fc80007f1e0ff */
[----:B------:R-:W-:Y:S02]  /*4110*/  LEA.HI.X.SX32 R25, R12, RZ, 0x1, P0 ;  /* 0x000000ff0c197211 */ /* 0x000fe400000f0eff */
[----:B-1----:R-:W-:-:S04]  /*4120*/  LEA R6, P0, R28, UR12, 0x3 ;  /* 0x0000000c1c067c11 */ /* 0x002fc8000f8018ff */
[----:B------:R-:W-:-:S05]  /*4130*/  LEA.HI.X R7, R28, UR13, R25, 0x3, P0 ;  /* 0x0000000d1c077c11 */ /* 0x000fca00080f1c19 */
[----:B------:R-:W2:Y:S04]  /*4140*/  LDG.E.64 R18, desc[UR10][R6.64] ;  /* 0x0000000a06127981 */ /* 0x000ea8000c1e1b00 */
[----:B------:R-:W3:Y:S04]  /*4150*/  LDG.E.64 R16, desc[UR10][R6.64+0x800] ;  /* 0x0008000a06107981 */ /* 0x000ee8000c1e1b00 */
[----:B------:R-:W4:Y:S04]  /*4160*/  LDG.E.64 R12, desc[UR10][R6.64+0x1000] ;  /* 0x0010000a060c7981 */ /* 0x000f28000c1e1b00 */
[----:B------:R-:W4:Y:S01]  /*4170*/  LDG.E.64 R10, desc[UR10][R6.64+0x1800] ;  /* 0x0018000a060a7981 */ /* 0x000f22000c1e1b00 */
[----:B------:R-:W-:-:S03]  /*4180*/  IADD3 R28, P0, PT, R28, UR14, RZ ;  /* 0x0000000e1c1c7c10 */ /* 0x000fc6000ff1e0ff */
[----:B------:R1:W5:Y:S01]  /*4190*/  LDG.E.64 R2, desc[UR10][R6.64+0x2000] ;  /* 0x0020000a06027981 */ /* 0x000362000c1e1b00 */
[----:B------:R-:W-:Y:S01]  /*41a0*/  IADD3.X R25, PT, PT, R25, UR15, RZ, P0, !PT ;  /* 0x0000000f19197c10 */ /* 0x000fe200087fe4ff */
[----:B------:R-:W-:Y:S01]  /*41b0*/  BSSY.RECONVERGENT B2, `(.L_x_540) ;  /* 0x0000038000027945 */ /* 0x000fe20003800200 */
[----:B------:R-:W-:Y:S01]  /*41c0*/  BAR.SYNC.DEFER_BLOCKING 0x0 ;  /* 0x0000000000007b1d */ /* 0x000fe20000010000 */
[C---:B------:R-:W-:Y:S02]  /*41d0*/  IADD3 R24, P4, PT, R28.reuse, 0x200, RZ ;  /* 0x000002001c187810 */ /* 0x040fe40007f9e0ff */
[C---:B------:R-:W-:Y:S02]  /*41e0*/  IADD3 R15, P5, PT, R28.reuse, 0x300, RZ ;  /* 0x000003001c0f7810 */ /* 0x040fe40007fbe0ff */
[C---:B------:R-:W-:Y:S02]  /*41f0*/  IADD3 R23, P3, PT, R28.reuse, 0x100, RZ ;  /* 0x000001001c177810 */ /* 0x040fe40007f7e0ff */
[----:B-1----:R-:W-:-:S02]  /*4200*/  IADD3 R6, P6, PT, R28, 0x400, RZ ;  /* 0x000004001c067810 */ /* 0x002fc40007fde0ff */
[----:B------:R-:W-:Y:S01]  /*4210*/  IADD3.X R26, PT, PT, RZ, R25, RZ, P3, !PT ;  /* 0x00000019ff1a7210 */ /* 0x000fe20001ffe4ff */
[----:B--2---:R-:W-:-:S14]  /*4220*/  DSETP.GEU.AND P2, PT, |R20|, |R18|, PT ;  /* 0x400000121400722a */ /* 0x004fdc0003f4e200 */
[----:B------:R-:W-:-:S04]  /*4230*/  @P2 ISETP.GE.U32.AND P0, PT, R27, R28, PT ;  /* 0x0000001c1b00220c */ /* 0x000fc80003f06070 */
[----:B------:R-:W-:-:S13]  /*4240*/  @P2 ISETP.GE.AND.EX P0, PT, R22, R25, PT, P0 ;  /* 0x000000191600220c */ /* 0x000fda0003f06300 */
[----:B------:R-:W-:-:S06]  /*4250*/  @P2 DSETP.LT.OR P0, PT, |R18|, |R20|, !P0 ;  /* 0x400000141200222a */ /* 0x000fcc0004701600 */
[----:B------:R-:W-:Y:S02]  /*4260*/  @P2 FSEL R5, R20, R18, P0 ;  /* 0x0000001214052208 */ /* 0x000fe40000000000 */
[----:B------:R-:W-:Y:S01]  /*4270*/  @P2 FSEL R20, R21, R19, P0 ;  /* 0x0000001315142208 */ /* 0x000fe20000000000 */
[----:B------:R-:W-:Y:S01]  /*4280*/  IMAD.X R21, RZ, RZ, R25, P4 ;  /* 0x000000ffff157224 */ /* 0x000fe200020e0619 */
[----:B------:R-:W-:Y:S01]  /*4290*/  @P2 SEL R28, R27, R28, P0 ;  /* 0x0000001c1b1c2207 */ /* 0x000fe20000000000 */
[----:B------:R-:W-:Y:S02]  /*42a0*/  @P2 IMAD.MOV.U32 R18, RZ, RZ, R5 ;  /* 0x000000ffff122224 */ /* 0x000fe400078e0005 */
[----:B------:R-:W-:Y:S02]  /*42b0*/  @P2 IMAD.MOV.U32 R19, RZ, RZ, R20 ;  /* 0x000000ffff132224 */ /* 0x000fe400078e0014 */
[--C-:B------:R-:W-:Y:S02]  /*42c0*/  IMAD.X R20, RZ, RZ, R25.reuse, P5 ;  /* 0x000000ffff147224 */ /* 0x100fe400028e0619 */
[----:B------:R-:W-:Y:S01]  /*42d0*/  IMAD.X R5, RZ, RZ, R25, P6 ;  /* 0x000000ffff057224 */ /* 0x000fe200030e0619 */
[----:B------:R-:W-:Y:S01]  /*42e0*/  @P2 SEL R25, R22, R25, P0 ;  /* 0x0000001916192207 */ /* 0x000fe20000000000 */
        /* <DEDUP_REMOVED lines=20> */
[----:B------:R-:W-:-:S05]  /*4430*/  ISETP.NE.AND P2, PT, R4, RZ, PT ;  /* 0x000000ff0400720c */ /* 0x000fca0003f45270 */
[----:B------:R-:W-:-:S14]  /*4440*/  DSETP.GEU.AND P1, PT, |R12|, |R10|, PT ;  /* 0x4000000a0c00722a */ /* 0x000fdc0003f2e200 */
[----:B------:R-:W-:-:S04]  /*4450*/  @P1 ISETP.GE.U32.AND P0, PT, R24, R15, PT ;  /* 0x0000000f1800120c */ /* 0x000fc80003f06070 */
[----:B------:R-:W-:-:S13]  /*4460*/  @P1 ISETP.GE.AND.EX P0, PT, R21, R20, PT, P0 ;  /* 0x000000141500120c */ /* 0x000fda0003f06300 */
[----:B------:R-:W-:-:S06]  /*4470*/  @P1 DSETP.LT.OR P0, PT, |R10|, |R12|, !P0 ;  /* 0x4000000c0a00122a */ /* 0x000fcc0004701600 */
[----:B------:R-:W-:Y:S02]  /*4480*/  @P1 FSEL R16, R12, R10, P0 ;  /* 0x0000000a0c101208 */ /* 0x000fe40000000000 */
[----:B------:R-:W-:Y:S01]  /*4490*/  @P1 FSEL R13, R13, R11, P0 ;  /* 0x0000000b0d0d1208 */ /* 0x000fe20000000000 */
[----:B------:R-:W-:Y:S06]  /*44a0*/  @P2 BRA `(.L_x_541) ;  /* 0x0000000000202947 */ /* 0x000fec0003800000 */
[----:B------:R-:W-:-:S05]  /*44b0*/  IMAD.MOV.U32 R17, RZ, RZ, 0x500 ;  /* 0x00000500ff117424 */ /* 0x000fca00078e00ff */
[----:B------:R-:W2:Y:S01]  /*44c0*/  ATOMG.E.ADD.STRONG.GPU PT, R7, desc[UR10][R8.64], R17 ;  /* 0x80000011080779a8 */ /* 0x000ea200081ef10a */
[----:B------:R-:W1:Y:S01]  /*44d0*/  S2UR UR5, SR_CgaCtaId ;  /* 0x00000000000579c3 */ /* 0x000e620000008800 */
[----:B------:R-:W-:Y:S02]  /*44e0*/  UMOV UR4, 0x400 ;  /* 0x0000040000047882 */ /* 0x000fe40000000000 */
[----:B-1----:R-:W-:-:S06]  /*44f0*/  ULEA UR4, UR5, UR4, 0x18 ;  /* 0x0000000405047291 */ /* 0x002fcc000f8ec0ff */
[----:B------:R-:W-:Y:S02]  /*4500*/  IMAD.U32 R14, RZ, RZ, UR4 ;  /* 0x00000004ff0e7e24 */ /* 0x000fe4000f8e00ff */
[----:B--2---:R-:W-:-:S05]  /*4510*/  VIADD R7, R7, UR6 ;  /* 0x0000000607077c36 */ /* 0x004fca0008000000 */
[----:B------:R1:W-:Y:S02]  /*4520*/  STS [R14+0x98], R7 ;  /* 0x000098070e007388 */ /* 0x0003e40000000800 */
.L_x_541:
[----:B0-----:R-:W-:Y:S05]  /*4530*/  BSYNC.RECONVERGENT B2 ;  /* 0x0000000000027941 */ /* 0x001fea0003800200 */
.L_x_540:
[----:B------:R-:W-:Y:S01]  /*4540*/  BAR.SYNC.DEFER_BLOCKING 0x0 ;  /* 0x0000000000007b1d */ /* 0x000fe20000010000 */
[----:B------:R-:W-:Y:S01]  /*4550*/  @P1 IMAD.MOV.U32 R10, RZ, RZ, R16 ;  /* 0x000000ffff0a1224 */ /* 0x000fe200078e0010 */
[----:B------:R-:W-:Y:S01]  /*4560*/  @P1 SEL R15, R24, R15, P0 ;  /* 0x0000000f180f1207 */ /* 0x000fe20000000000 */
[----:B------:R-:W-:Y:S01]  /*4570*/  @P1 IMAD.MOV.U32 R11, RZ, RZ, R13 ;  /* 0x000000ffff0b1224 */ /* 0x000fe200078e000d */
[----:B------:R-:W-:Y:S01]  /*4580*/  @P1 SEL R20, R21, R20, P0 ;  /* 0x0000001415141207 */ /* 0x000fe20000000000 */
[----:B-1----:R-:W-:-:S04]  /*4590*/  IMAD.U32 R7, RZ, RZ, UR7 ;  /* 0x00000007ff077e24 */ /* 0x002fc8000f8e00ff */
[----:B-----5:R-:W-:-:S14]  /*45a0*/  DSETP.GEU.AND P2, PT, |R10|, |R2|, PT ;  /* 0x400000020a00722a */ /* 0x020fdc0003f4e200 */
[----:B------:R-:W-:Y:S01]  /*45b0*/  @P2 ISETP.GE.U32.AND P0, PT, R15, R6, PT ;  /* 0x000000060f00220c */ /* 0x000fe20003f06070 */
[----:B------:R-:W0:Y:S03]  /*45c0*/  LDS R12, [R14+0x98] ;  /* 0x000098000e0c7984 */ /* 0x000e260000000800 */
        /* <DEDUP_REMOVED lines=9> */
[----:B------:R-:W-:-:S02]  /*4660*/  IMAD.MOV.U32 R22, RZ, RZ, R5 ;  /* 0x000000ffff167224 */ /* 0x000fc400078e0005 */
[----:B------:R-:W-:Y:S02]  /*4670*/  IMAD.MOV.U32 R20, RZ, RZ, R2 ;  /* 0x000000ffff147224 */ /* 0x000fe400078e0002 */
[----:B------:R-:W-:Y:S02]  /*4680*/  IMAD.MOV.U32 R21, RZ, RZ, R3 ;  /* 0x000000ffff157224 */ /* 0x000fe400078e0003 */
[----:B0-----:R-:W-:-:S05]  /*4690*/  VIADD R10, R12, 0x500 ;  /* 0x000005000c0a7836 */ /* 0x001fca0000000000 */
[----:B------:R-:W-:-:S13]  /*46a0*/  ISETP.GT.AND P0, PT, R10, R7, PT ;  /* 0x000000070a00720c */ /* 0x000fda0003f04270 */
[----:B------:R-:W-:Y:S05]  /*46b0*/  @!P0 BRA `(.L_x_542) ;  /* 0xfffffff800908947 */ /* 0x000fea000383ffff */
[----:B------:R-:W-:Y:S05]  /*46c0*/  BSYNC.RECONVERGENT B1 ;  /* 0x0000000000017941 */ /* 0x000fea0003800200 */
.L_x_539:
[----:B------:R-:W-:Y:S01]  /*46d0*/  ISETP.GE.AND P0, PT, R12, R7, PT ;  /* 0x000000070c00720c */ /* 0x000fe20003f06270 */
[----:B------:R-:W0:Y:S01]  /*46e0*/  LDCU.64 UR6, c[0x0][0x388] ;  /* 0x00007100ff0677ac */ /* 0x000e220008000a00 */
[----:B------:R-:W-:Y:S01]  /*46f0*/  BSSY.RECONVERGENT B1, `(.L_x_536) ;  /* 0x00000ac000017945 */ /* 0x000fe20003800200 */
[----:B------:R-:W1:Y:S10]  /*4700*/  LDCU.64 UR4, c[0x0][0x388] ;  /* 0x00007100ff0477ac */ /* 0x000e740008000a00 */
[----:B------:R-:W-:Y:S05]  /*4710*/  @P0 BRA `(.L_x_543) ;  /* 0x0000000800a40947 */ /* 0x000fea0003800000 */
[----:B------:R-:W-:-:S05]  /*4720*/  IMAD.IADD R9, R7, 0x1, -R12 ;  /* 0x0000000107097824 */ /* 0x000fca00078e0a0c */
[----:B------:R-:W-:-:S13]  /*4730*/  ISETP.GE.AND P0, PT, R4, R9, PT ;  /* 0x000000090400720c */ /* 0x000fda0003f06270 */
[----:B------:R-:W-:Y:S05]  /*4740*/  @P0 BRA `(.L_x_543) ;  /* 0x0000000800980947 */ /* 0x000fea0003800000 */
[----:B------:R-:W-:Y:S01]  /*4750*/  LOP3.LUT R8, RZ, R4, RZ, 0x33, !PT ;  /* 0x00000004ff087212 */ /* 0x000fe200078e33ff */
[----:B------:R-:W-:Y:S03]  /*4760*/  BSSY.RECONVERGENT B2, `(.L_x_544) ;  /* 0x000002f000027945 */ /* 0x000fe60003800200 */
[----:B------:R-:W-:Y:S01]  /*4770*/  IADD3 R18, PT, PT, -R12, R7, R8 ;  /* 0x000000070c127210 */ /* 0x000fe20007ffe108 */
[----:B------:R-:W-:-:S03]  /*4780*/  IMAD.MOV.U32 R8, RZ, RZ, R4 ;  /* 0x000000ffff087224 */ /* 0x000fc600078e0004 */
[----:B------:R-:W-:-:S04]  /*4790*/  LOP3.LUT R7, R18, 0x300, RZ, 0xc0, !PT ;  /* 0x0000030012077812 */ /* 0x000fc800078ec0ff */
[----:B------:R-:W-:-:S13]  /*47a0*/  ISETP.NE.AND P0, PT, R7, 0x300, PT ;  /* 0x000003000700780c */ /* 0x000fda0003f05270 */
[----:B------:R-:W-:Y:S05]  /*47b0*/  @!P0 BRA `(.L_x_545) ;  /* 0x0000000000a48947 */ /* 0x000fea0003800000 */
[----:B------:R-:W2:Y:S01]  /*47c0*/  LDC.64 R10, c[0x0][0x380] ;  /* 0x0000e000ff0a7b82 */ /* 0x000ea20000000a00 */
[----:B------:R-:W-:Y:S01]  /*47d0*/  LEA.HI R7, R18, 0x1, RZ, 0x18 ;  /* 0x0000000112077811 */ /* 0x000fe200078fc0ff */
[----:B------:R-:W-:Y:S02]  /*47e0*/  IMAD.IADD R13, R4, 0x1, R12 ;  /* 0x00000001040d7824 */ /* 0x000fe400078e020c */
[----:B------:R-:W-:Y:S01]  /*47f0*/  IMAD.MOV.U32 R8, RZ, RZ, R4 ;  /* 0x000000ffff087224 */ /* 0x000fe200078e0004 */
[----:B------:R-:W-:-:S05]  /*4800*/  LOP3.LUT R7, R7, 0x3, RZ, 0xc0, !PT ;  /* 0x0000000307077812 */ /* 0x000fca00078ec0ff */
[----:B------:R-:W-:-:S07]  /*4810*/  IMAD.MOV R7, RZ, RZ, -R7 ;  /* 0x000000ffff077224 */ /* 0x000fce00078e0a07 */
.L_x_548:
[----:B--2---:R-:W-:-:S06]  /*4820*/  IMAD.WIDE R14, R13, 0x8, R10 ;  /* 0x000000080d0e7825 */ /* 0x004fcc00078e020a */
[----:B------:R-:W2:Y:S01]  /*4830*/  LDG.E.64 R14, desc[UR10][R14.64] ;  /* 0x0000000a0e0e7981 */ /* 0x000ea2000c1e1b00 */
[----:B-1----:R-:W-:Y:S01]  /*4840*/  IADD3 R22, P1, PT, R13, UR4, RZ ;  /* 0x000000040d167c10 */ /* 0x002fe2000ff3e0ff */
[----:B------:R-:W-:Y:S01]  /*4850*/  VIADD R7, R7, 0x1 ;  /* 0x0000000107077836 */ /* 0x000fe20000000000 */
[----:B------:R-:W-:Y:S01]  /*4860*/  BSSY.RECONVERGENT B3, `(.L_x_546) ;  /* 0x000001b000037945 */ /* 0x000fe20003800200 */
[----:B------:R-:W-:Y:S01]  /*4870*/  IMAD.MOV.U32 R19, RZ, RZ, R6 ;  /* 0x000000ffff137224 */ /* 0x000fe200078e0006 */
[----:B------:R-:W-:Y:S01]  /*4880*/  LEA.HI.X.SX32 R21, R13, UR5, 0x1, P1 ;  /* 0x000000050d157c11 */ /* 0x000fe200088f0eff */
[----:B------:R-:W-:Y:S01]  /*4890*/  IMAD.MOV.U32 R20, RZ, RZ, R5 ;  /* 0x000000ffff147224 */ /* 0x000fe200078e0005 */
[----:B------:R-:W-:Y:S01]  /*48a0*/  MOV R16, R2 ;  /* 0x0000000200107202 */ /* 0x000fe20000000f00 */
[----:B------:R-:W-:Y:S01]  /*48b0*/  IMAD.MOV.U32 R17, RZ, RZ, R3 ;  /* 0x000000ffff117224 */ /* 0x000fe200078e0003 */
[----:B------:R-:W-:Y:S01]  /*48c0*/  ISETP.NE.AND P2, PT, R7, RZ, PT ;  /* 0x000000ff0700720c */ /* 0x000fe20003f45270 */
        /* <DEDUP_REMOVED lines=20> */
.L_x_547:
[----:B0-----:R-:W-:Y:S05]  /*4a10*/  BSYNC.RECONVERGENT B3 ;  /* 0x0000000000037941 */ /* 0x001fea0003800200 */
.L_x_546:
[----:B------:R-:W-:Y:S02]  /*4a20*/  VIADD R8, R8, 0x100 ;  /* 0x0000010008087836 */ /* 0x000fe40000000000 */
[----:B------:R-:W-:Y:S01]  /*4a30*/  VIADD R13, R13, 0x100 ;  /* 0x000001000d0d7836 */ /* 0x000fe20000000000 */
[----:B------:R-:W-:Y:S06]  /*4a40*/  @P2 BRA `(.L_x_548) ;  /* 0xfffffffc00742947 */ /* 0x000fec000383ffff */
.L_x_545:
[----:B01----:R-:W-:Y:S05]  /*4a50*/  BSYNC.RECONVERGENT B2 ;  /* 0x0000000000027941 */ /* 0x003fea0003800200 */
.L_x_544:
        /* <DEDUP_REMOVED lines=9> */
.L_x_557:
[----:B------:R-:W-:-:S05]  /*4af0*/  IMAD.WIDE R22, R7, 0x8, R10 ;  /* 0x0000000807167825 */ /* 0x000fca00078e020a */
[----:B------:R-:W2:Y:S04]  /*4b00*/  LDG.E.64 R20, desc[UR10][R22.64+-0x1000] ;  /* 0xfff0000a16147981 */ /* 0x000ea8000c1e1b00 */
[----:B------:R0:W5:Y:S04]  /*4b10*/  LDG.E.64 R16, desc[UR10][R22.64+-0x800] ;  /* 0xfff8000a16107981 */ /* 0x000168000c1e1b00 */
[----:B------:R0:W5:Y:S04]  /*4b20*/  LDG.E.64 R14, desc[UR10][R22.64] ;  /* 0x0000000a160e7981 */ /* 0x000168000c1e1b00 */
[----:B------:R0:W5:Y:S01]  /*4b30*/  LDG.E.64 R12, desc[UR10][R22.64+0x800] ;  /* 0x0008000a160c7981 */ /* 0x000162000c1e1b00 */
[C---:B------:R-:W-:Y:S01]  /*4b40*/  IADD3 R29, P1, PT, R7.reuse, UR6, RZ ;  /* 0x00000006071d7c10 */ /* 0x040fe2000ff3e0ff */
[----:B------:R-:W-:Y:S03]  /*4b50*/  BSSY.RECONVERGENT B2, `(.L_x_549) ;  /* 0x0000016000027945 */ /* 0x000fe60003800200 */
[----:B------:R-:W-:Y:S01]  /*4b60*/  LEA.HI.X.SX32 R30, R7, UR7, 0x1, P1 ;  /* 0x00000007071e7c11 */ /* 0x000fe200088f0eff */
        /* <DEDUP_REMOVED lines=20> */
.L_x_550:
[----:B------:R-:W-:Y:S05]  /*4cb0*/  BSYNC.RECONVERGENT B2 ;  /* 0x0000000000027941 */ /* 0x000fea0003800200 */
.L_x_549:
        /* <DEDUP_REMOVED lines=23> */
.L_x_552:
[----:B------:R-:W-:Y:S05]  /*4e30*/  BSYNC.RECONVERGENT B2 ;  /* 0x0000000000027941 */ /* 0x000fea0003800200 */
.L_x_551:
        /* <DEDUP_REMOVED lines=24> */
.L_x_554:
[----:B------:R-:W-:Y:S05]  /*4fc0*/  BSYNC.RECONVERGENT B2 ;  /* 0x0000000000027941 */ /* 0x000fea0003800200 */
.L_x_553:
        /* <DEDUP_REMOVED lines=22> */
.L_x_556:
[----:B------:R-:W-:Y:S05]  /*5130*/  BSYNC.RECONVERGENT B2 ;  /* 0x0000000000027941 */ /* 0x000fea0003800200 */
.L_x_555:
[----:B------:R-:W-:Y:S02]  /*5140*/  VIADD R8, R8, 0x400 ;  /* 0x0000040008087836 */ /* 0x000fe40000000000 */
[----:B------:R-:W-:Y:S02]  /*5150*/  VIADD R27, R27, 0x400 ;  /* 0x000004001b1b7836 */ /* 0x000fe40000000000 */
[----:B------:R-:W-:Y:S01]  /*5160*/  VIADD R26, R26, 0x400 ;  /* 0x000004001a1a7836 */ /* 0x000fe20000000000 */
[----:B------:R-:W-:Y:S01]  /*5170*/  ISETP.GE.AND P0, PT, R8, R9, PT ;  /* 0x000000090800720c */ /* 0x000fe20003f06270 */
[----:B------:R-:W-:Y:S02]  /*5180*/  VIADD R25, R25, 0x400 ;  /* 0x0000040019197836 */ /* 0x000fe40000000000 */
[----:B------:R-:W-:-:S10]  /*5190*/  VIADD R7, R7, 0x400 ;  /* 0x0000040007077836 */ /* 0x000fd40000000000 */
[----:B------:R-:W-:Y:S05]  /*51a0*/  @!P0 BRA `(.L_x_557) ;  /* 0xfffffff800508947 */ /* 0x000fea000383ffff */
.L_x_543:
[----:B01----:R-:W-:Y:S05]  /*51b0*/  BSYNC.RECONVERGENT B1 ;  /* 0x0000000000017941 */ /* 0x003fea0003800200 */
.L_x_536:
        /* <DEDUP_REMOVED lines=13> */
[----:B------:R-:W-:Y:S01]  /*5290*/  MOV R12, R7 ;  /* 0x00000007000c7202 */ /* 0x000fe20000000f00 */
[----:B------:R-:W-:Y:S02]  /*52a0*/  IMAD.MOV.U32 R13, RZ, RZ, R16 ;  /* 0x000000ffff0d7224 */ /* 0x000fe400078e0010 */
        /* <DEDUP_REMOVED lines=17> */
.L_x_559:
[----:B------:R-:W-:Y:S05]  /*53c0*/  BSYNC.RECONVERGENT B1 ;  /* 0x0000000000017941 */ /* 0x000fea0003800200 */
.L_x_558:
        /* <DEDUP_REMOVED lines=31> */
.L_x_561:
[----:B------:R-:W-:Y:S05]  /*55c0*/  BSYNC.RECONVERGENT B1 ;  /* 0x0000000000017941 */ /* 0x000fea0003800200 */
.L_x_560:
[----:B------:R-:W-:Y:S01]  /*55d0*/  ISETP.GT.AND P0, PT, R14, 0x1b, PT ;  /* 0x0000001b0e00780c */ /* 0x000fe20003f04270 */
[----:B0-----:R0:W0:Y:S01]  /*55e0*/  SHFL.DOWN PT, R8, R2, 0x4, 0x1f ;  /* 0x08801f0002087f89 */ /* 0x00102200000e0000 */
[----:B------:R-:W-:Y:S01]  /*55f0*/  BSSY.RECONVERGENT B1, `(.L_x_562) ;  /* 0x000001d000017945 */ /* 0x000fe20003800200 */
[----:B---3--:R-:W-:Y:S02]  /*5600*/  IMAD.MOV.U32 R11, RZ, RZ, R5 ;  /* 0x000000ffff0b7224 */ /* 0x008fe400078e0005 */
[----:B------:R3:W0:Y:S01]  /*5610*/  SHFL.DOWN PT, R9, R3, 0x4, 0x1f ;  /* 0x08801f0003097f89 */ /* 0x00062200000e0000 */
[----:B------:R-:W-:Y:S02]  /*5620*/  IMAD.MOV.U32 R12, RZ, RZ, R10 ;  /* 0x000000ffff0c7224 */ /* 0x000fe400078e000a */
[----:B-1----:R-:W-:Y:S01]  /*5630*/  IMAD.MOV.U32 R6, RZ, RZ, R2 ;  /* 0x000000ffff067224 */ /* 0x002fe200078e0002 */
[----:B----4-:R3:W1:Y:S01]  /*5640*/  SHFL.DOWN PT, R16, R5, 0x4, 0x1f ;  /* 0x08801f0005107f89 */ /* 0x01066200000e0000 */
[----:B--2---:R-:W-:-:S03]  /*5650*/  IMAD.MOV.U32 R7, RZ, RZ, R3 ;  /* 0x000000ffff077224 */ /* 0x004fc600078e0003 */
[----:B------:R3:W2:Y:S01]  /*5660*/  SHFL.DOWN PT, R13, R10, 0x4, 0x1f ;  /* 0x08801f000a0d7f89 */ /* 0x0006a200000e0000 */
[----:B------:R-:W-:Y:S05]  /*5670*/  @P0 BRA `(.L_x_563) ;  /* 0x0000000000500947 */ /* 0x000fea0003800000 */
[----:B0-----:R-:W-:Y:S01]  /*5680*/  DSETP.GEU.AND P0, PT, |R2|, |R8|, PT ;  /* 0x400000080200722a */ /* 0x001fe20003f0e200 */
[----:B-1----:R-:W-:Y:S02]  /*5690*/  IMAD.MOV.U32 R11, RZ, RZ, R16 ;  /* 0x000000ffff0b7224 */ /* 0x002fe400078e0010 */
[----:B--2---:R-:W-:Y:S02]  /*56a0*/  IMAD.MOV.U32 R12, RZ, RZ, R13 ;  /* 0x000000ffff0c7224 */ /* 0x004fe400078e000d */
        /* <DEDUP_REMOVED lines=17> */
.L_x_563:
[----:B------:R-:W-:Y:S05]  /*57c0*/  BSYNC.RECONVERGENT B1 ;  /* 0x0000000000017941 */ /* 0x000fea0003800200 */
.L_x_562:
[----:B------:R-:W-:Y:S01]  /*57d0*/  ISETP.GT.AND P0, PT, R14, 0x17, PT ;  /* 0x000000170e00780c */ /* 0x000fe20003f04270 */
[----:B0-----:R0:W4:Y:S01]  /*57e0*/  SHFL.DOWN PT, R8, R6, 0x8, 0x1f ;  /* 0x09001f0006087f89 */ /* 0x00112200000e0000 */
[----:B------:R-:W-:Y:S01]  /*57f0*/  BSSY.RECONVERGENT B1, `(.L_x_564) ;  /* 0x000001d000017945 */ /* 0x000fe20003800200 */
[----:B---3--:R-:W-:Y:S02]  /*5800*/  IMAD.MOV.U32 R5, RZ, RZ, R11 ;  /* 0x000000ffff057224 */ /* 0x008fe400078e000b */
[----:B------:R0:W3:Y:S01]  /*5810*/  SHFL.DOWN PT, R9, R7, 0x8, 0x1f ;  /* 0x09001f0007097f89 */ /* 0x0000e200000e0000 */
[----:B------:R-:W-:Y:S02]  /*5820*/  IMAD.MOV.U32 R10, RZ, RZ, R12 ;  /* 0x000000ffff0a7224 */ /* 0x000fe400078e000c */
[----:B------:R-:W-:Y:S01]  /*5830*/  IMAD.MOV.U32 R2, RZ, RZ, R6 ;  /* 0x000000ffff027224 */ /* 0x000fe200078e0006 */
[----:B-1----:R0:W1:Y:S01]  /*5840*/  SHFL.DOWN PT, R16, R11, 0x8, 0x1f ;  /* 0x09001f000b107f89 */ /* 0x00206200000e0000 */
[----:B------:R-:W-:-:S03]  /*5850*/  IMAD.MOV.U32 R3, RZ, RZ, R7 ;  /* 0x000000ffff037224 */ /* 0x000fc600078e0007 */
[----:B--2---:R0:W2:Y:S01]  /*5860*/  SHFL.DOWN PT, R13, R12, 0x8, 0x1f ;  /* 0x09001f000c0d7f89 */ /* 0x0040a200000e0000 */
[----:B------:R-:W-:Y:S05]  /*5870*/  @P0 BRA `(.L_x_565) ;  /* 0x0000000000500947 */ /* 0x000fea0003800000 */
[----:B---34-:R-:W-:Y:S01]  /*5880*/  DSETP.GEU.AND P0, PT, |R6|, |R8|, PT ;  /* 0x400000080600722a */ /* 0x018fe20003f0e200 */
[----:B-1----:R-:W-:Y:S02]  /*5890*/  IMAD.MOV.U32 R5, RZ, RZ, R16 ;  /* 0x000000ffff057224 */ /* 0x002fe400078e0010 */
        /* <DEDUP_REMOVED lines=18> */
.L_x_565:
[----:B------:R-:W-:Y:S05]  /*59c0*/  BSYNC.RECONVERGENT B1 ;  /* 0x0000000000017941 */ /* 0x000fea0003800200 */
.L_x_564:
[----:B------:R-:W-:Y:S01]  /*59d0*/  ISETP.GT.AND P0, PT, R14, 0xf, PT ;  /* 0x0000000f0e00780c */ /* 0x000fe20003f04270 */
[----:B0-----:R0:W0:Y:S01]  /*59e0*/  SHFL.DOWN PT, R6, R2, 0x10, 0x1f ;  /* 0x0a001f0002067f89 */ /* 0x00102200000e0000 */
[----:B------:R-:W-:Y:S01]  /*59f0*/  BSSY.RECONVERGENT B1, `(.L_x_566) ;  /* 0x000001d000017945 */ /* 0x000fe20003800200 */
[----:B------:R-:W-:Y:S02]  /*5a00*/  IMAD.MOV.U32 R17, RZ, RZ, R5 ;  /* 0x000000ffff117224 */ /* 0x000fe400078e0005 */
[----:B------:R0:W0:Y:S01]  /*5a10*/  SHFL.DOWN PT, R7, R3, 0x10, 0x1f ;  /* 0x0a001f0003077f89 */ /* 0x00002200000e0000 */
[----:B------:R-:W-:Y:S02]  /*5a20*/  IMAD.MOV.U32 R19, RZ, RZ, R10 ;  /* 0x000000ffff137224 */ /* 0x000fe400078e000a */
[----:B------:R-:W-:Y:S01]  /*5a30*/  IMAD.MOV.U32 R12, RZ, RZ, R2 ;  /* 0x000000ffff0c7224 */ /* 0x000fe200078e0002 */
[----:B----4-:R4:W0:Y:S01]  /*5a40*/  SHFL.DOWN PT, R8, R5, 0x10, 0x1f ;  /* 0x0a001f0005087f89 */ /* 0x01082200000e0000 */
[----:B--2---:R-:W-:-:S03]  /*5a50*/  IMAD.MOV.U32 R13, RZ, RZ, R3 ;  /* 0x000000ffff0d7224 */ /* 0x004fc600078e0003 */
[----:B---3--:R4:W2:Y:S01]  /*5a60*/  SHFL.DOWN PT, R9, R10, 0x10, 0x1f ;  /* 0x0a001f000a097f89 */ /* 0x0088a200000e0000 */
[----:B------:R-:W-:Y:S05]  /*5a70*/  @P0 BRA `(.L_x_567) ;  /* 0x0000000000500947 */ /* 0x000fea0003800000 */
[----:B0-----:R-:W-:Y:S01]  /*5a80*/  DSETP.GEU.AND P0, PT, |R2|, |R6|, PT ;  /* 0x400000060200722a */ /* 0x001fe20003f0e200 */
[----:B------:R-:W-:Y:S02]  /*5a90*/  IMAD.MOV.U32 R17, RZ, RZ, R8 ;  /* 0x000000ffff117224 */ /* 0x000fe400078e0008 */
        /* <DEDUP_REMOVED lines=18> */
.L_x_567:
[----:B------:R-:W-:Y:S05]  /*5bc0*/  BSYNC.RECONVERGENT B1 ;  /* 0x0000000000017941 */ /* 0x000fea0003800200 */
.L_x_566:
[----:B------:R-:W-:Y:S01]  /*5bd0*/  ISETP.NE.AND P0, PT, R14, RZ, PT ;  /* 0x000000ff0e00720c */ /* 0x000fe20003f05270 */
[----:B------:R-:W-:-:S12]  /*5be0*/  BSSY.RECONVERGENT B1, `(.L_x_568) ;  /* 0x000000b000017945 */ /* 0x000fd80003800200 */
[----:B------:R-:W-:Y:S05]  /*5bf0*/  @P0 BRA `(.L_x_569) ;  /* 0x0000000000240947 */ /* 0x000fea0003800000 */
[----:B0-----:R-:W0:Y:S01]  /*5c00*/  S2R R6, SR_CgaCtaId ;  /* 0x0000000000067919 */ /* 0x001e220000008800 */
[----:B------:R-:W-:Y:S01]  /*5c10*/  MOV R3, 0x400 ;  /* 0x0000040000037802 */ /* 0x000fe20000000f00 */
[----:B------:R-:W-:Y:S01]  /*5c20*/  IMAD.MOV.U32 R18, RZ, RZ, R17 ;  /* 0x000000ffff127224 */ /* 0x000fe200078e0011 */
[----:B------:R-:W-:-:S04]  /*5c30*/  SHF.R.U32.HI R2, RZ, 0x1, R4 ;  /* 0x00000001ff027819 */ /* 0x000fc80000011604 */
[----:B------:R-:W-:Y:S02]  /*5c40*/  LOP3.LUT R2, R2, 0x1f0, RZ, 0xc0, !PT ;  /* 0x000001f002027812 */ /* 0x000fe400078ec0ff */
[----:B0-----:R-:W-:-:S05]  /*5c50*/  LEA R3, R6, R3, 0x18 ;  /* 0x0000000306037211 */ /* 0x001fca00078ec0ff */
[----:B------:R-:W-:-:S05]  /*5c60*/  IMAD.IADD R3, R2, 0x1, R3 ;  /* 0x0000000102037824 */ /* 0x000fca00078e0203 */
[----:B------:R3:W-:Y:S04]  /*5c70*/  STS.64 [R3+0x10], R18 ;  /* 0x0000101203007388 */ /* 0x0007e80000000a00 */
[----:B------:R3:W-:Y:S02]  /*5c80*/  STS.64 [R3+0x8], R12 ;  /* 0x0000080c03007388 */ /* 0x0007e40000000a00 */
.L_x_569:
[----:B------:R-:W-:Y:S05]  /*5c90*/  BSYNC.RECONVERGENT B1 ;  /* 0x0000000000017941 */ /* 0x000fea0003800200 */
.L_x_568:
[----:B------:R-:W-:Y:S01]  /*5ca0*/  BAR.SYNC.DEFER_BLOCKING 0x0 ;  /* 0x0000000000007b1d */ /* 0x000fe20000010000 */
[----:B------:R-:W-:-:S13]  /*5cb0*/  ISETP.NE.AND P1, PT, R4, RZ, PT ;  /* 0x000000ff0400720c */ /* 0x000fda0003f25270 */
[----:B------:R-:W-:Y:S05]  /*5cc0*/  @P1 BRA `(.L_x_497) ;  /* 0x00000008008c1947 */ /* 0x000fea0003800000 */
[----:B0--3--:R-:W0:Y:S01]  /*5cd0*/  S2R R3, SR_CgaCtaId ;  /* 0x0000000000037919 */ /* 0x009e220000008800 */
[----:B------:R-:W-:Y:S01]  /*5ce0*/  MOV R2, 0x400 ;  /* 0x0000040000027802 */ /* 0x000fe20000000f00 */
[----:B------:R-:W-:Y:S03]  /*5cf0*/  BSSY.RECONVERGENT B1, `(.L_x_570) ;  /* 0x000001a000017945 */ /* 0x000fe60003800200 */
[----:B0-----:R-:W-:-:S05]  /*5d00*/  LEA R30, R3, R2, 0x18 ;  /* 0x00000002031e7211 */ /* 0x001fca00078ec0ff */
[----:B------:R-:W0:Y:S04]  /*5d10*/  LDS.64 R14, [R30+0x18] ;  /* 0x000018001e0e7984 */ /* 0x000e280000000a00 */
[----:B----4-:R-:W3:Y:S04]  /*5d20*/  LDS.128 R4, [R30+0x20] ;  /* 0x000020001e047984 */ /* 0x010ee80000000c00 */
[----:B------:R4:W1:Y:S04]  /*5d30*/  LDS.64 R28, [R30+0x80] ;  /* 0x000080001e1c7984 */ /* 0x0008680000000a00 */
[----:B--2---:R4:W2:Y:S01]  /*5d40*/  LDS.128 R8, [R30+0x30] ;  /* 0x000030001e087984 */ /* 0x0048a20000000c00 */
[----:B0-----:R-:W-:Y:S01]  /*5d50*/  DSETP.GEU.AND P0, PT, |R12|, |R14|, PT ;  /* 0x4000000e0c00722a */ /* 0x001fe20003f0e200 */
[----:B------:R-:W-:Y:S01]  /*5d60*/  MOV R2, R14 ;  /* 0x0000000e00027202 */ /* 0x000fe20000000f00 */
[----:B------:R-:W-:-:S02]  /*5d70*/  IMAD.MOV.U32 R3, RZ, RZ, R15 ;  /* 0x000000ffff037224 */ /* 0x000fc400078e000f */
[----:B---3--:R-:W-:Y:S02]  /*5d80*/  IMAD.MOV.U32 R31, RZ, RZ, R4 ;  /* 0x000000ffff1f7224 */ /* 0x008fe400078e0004 */
[----:B------:R-:W-:-:S08]  /*5d90*/  IMAD.MOV.U32 R33, RZ, RZ, R5 ;  /* 0x000000ffff217224 */ /* 0x000fd000078e0005 */
[----:B-12-4-:R-:W-:Y:S05]  /*5da0*/  @!P0 BRA `(.L_x_571) ;  /* 0x0000000000388947 */ /* 0x016fea0003800000 */
        /* <DEDUP_REMOVED lines=14> */
.L_x_571:
[----:B------:R-:W-:Y:S05]  /*5e90*/  BSYNC.RECONVERGENT B1 ;  /* 0x0000000000017941 */ /* 0x000fea0003800200 */
.L_x_570:
        /* <DEDUP_REMOVED lines=25> */
.L_x_573:
[----:B------:R-:W-:Y:S05]  /*6030*/  BSYNC.RECONVERGENT B1 ;  /* 0x0000000000017941 */ /* 0x000fea0003800200 */
.L_x_572:
        /* <DEDUP_REMOVED lines=21> */
.L_x_575:
[----:B------:R-:W-:Y:S05]  /*6190*/  BSYNC.RECONVERGENT B1 ;  /* 0x0000000000017941 */ /* 0x000fea0003800200 */
.L_x_574:
        /* <DEDUP_REMOVED lines=21> */
.L_x_577:
[----:B------:R-:W-:Y:S05]  /*62f0*/  BSYNC.RECONVERGENT B1 ;  /* 0x0000000000017941 */ /* 0x000fea0003800200 */
.L_x_576:
        /* <DEDUP_REMOVED lines=21> */
.L_x_579:
[----:B------:R-:W-:Y:S05]  /*6450*/  BSYNC.RECONVERGENT B1 ;  /* 0x0000000000017941 */ /* 0x000fea0003800200 */
.L_x_578:
        /* <DEDUP_REMOVED lines=21> */
.L_x_581:
[----:B------:R-:W-:Y:S05]  /*65b0*/  BSYNC.RECONVERGENT B1 ;  /* 0x0000000000017941 */ /* 0x000fea0003800200 */
.L_x_580:
        /* <DEDUP_REMOVED lines=20> */
.L_x_497:
[----:B------:R-:W-:Y:S05]  /*6700*/  BSYNC.RECONVERGENT B0 ;  /* 0x0000000000007941 */ /* 0x000fea0003800200 */
.L_x_464:
[----:B------:R-:W-:Y:S05]  /*6710*/  @P1 EXIT ;  /* 0x000000000000194d */ /* 0x000fea0003800000 */
[----:B01-3--:R-:W0:Y:S01]  /*6720*/  LDC.64 R2, c[0x0][0x390] ;  /* 0x0000e400ff027b82 */ /* 0x00be220000000a00 */
[----:B------:R-:W-:Y:S02]  /*6730*/  IMAD.MOV.U32 R18, RZ, RZ, R17 ;  /* 0x000000ffff127224 */ /* 0x000fe400078e0011 */
[----:B0-----:R-:W-:-:S05]  /*6740*/  IMAD.WIDE.U32 R2, R0, 0x10, R2 ;  /* 0x0000001000027825 */ /* 0x001fca00078e0002 */
[----:B------:R-:W-:Y:S04]  /*6750*/  STG.E.64 desc[UR10][R2.64], R12 ;  /* 0x0000000c02007986 */ /* 0x000fe8000c101b0a */
[----:B------:R-:W-:Y:S01]  /*6760*/  STG.E.64 desc[UR10][R2.64+0x8], R18 ;  /* 0x0000081202007986 */ /* 0x000fe2000c101b0a */
[----:B------:R-:W-:Y:S05]  /*6770*/  EXIT ;  /* 0x000000000000794d */ /* 0x000fea0003800000 */
.L_x_582:
        /* <DEDUP_REMOVED lines=16> */
.L_x_737:


//--------------------- .text._ZN6thrust24THRUST_300001_SM_1000_NS8cuda_cub4core6detail13_kernel_agentINS1_8__reduce11ReduceAgentINS0_12zip_iteratorIN4cuda3std3__45tupleIJNS0_10device_ptrIdEENS0_17counting_iteratorIlNS0_11use_defaultESF_SF_EEEEEEEPNSB_IJdlEEESJ_iNS1_9__extrema9arg_max_fIdl10comparatorEEEEJSI_SK_iSO_EEEvDpT0_ --------------------------
	.section	.text._ZN6thrust24THRUST_300001_SM_1000_NS8cuda_cub4core6detail13_kernel_agentINS1_8__reduce11ReduceAgentINS0_12zip_iteratorIN4cuda3std3__45tupleIJNS0_10device_ptrIdEENS0_17counting_iteratorIlNS0_11use_defaultESF_SF_EEEEEEEPNSB_IJdlEEESJ_iNS1_9__extrema9arg_max_fIdl10comparatorEEEEJSI_SK_iSO_EEEvDpT0_,"ax",@progbits
	.align	128
        .global         _ZN6thrust24THRUST_300001_SM_1000_NS8cuda_cub4core6detail13_kernel_agentINS1_8__reduce11ReduceAgentINS0_12zip_iteratorIN4cuda3std3__45tupleIJNS0_10device_ptrIdEENS0_17counting_iteratorIlNS0_11use_defaultESF_SF_EEEEEEEPNSB_IJdlEEESJ_iNS1_9__extrema9arg_max_fIdl10comparatorEEEEJSI_SK_iSO_EEEvDpT0_
        .type           _ZN6thrust24THRUST_300001_SM_1000_NS8cuda_cub4core6detail13_kernel_agentINS1_8__reduce11ReduceAgentINS0_12zip_iteratorIN4cuda3std3__45tupleIJNS0_10device_ptrIdEENS0_17counting_iteratorIlNS0_11use_defaultESF_SF_EEEEEEEPNSB_IJdlEEESJ_iNS1_9__extrema9arg_max_fIdl10comparatorEEEEJSI_SK_iSO_EEEvDpT0_,@function
        .size           _ZN6thrust24THRUST_300001_SM_1000_NS8cuda_cub4core6detail13_kernel_agentINS1_8__reduce11ReduceAgentINS0_12zip_iteratorIN4cuda3std3__45tupleIJNS0_10device_ptrIdEENS0_17counting_iteratorIlNS0_11use_defaultESF_SF_EEEEEEEPNSB_IJdlEEESJ_iNS1_9__extrema9arg_max_fIdl10comparatorEEEEJSI_SK_iSO_EEEvDpT0_,(.L_x_738 - _ZN6thrust24THRUST_300001_SM_1000_NS8cuda_cub4core6detail13_kernel_agentINS1_8__reduce11ReduceAgentINS0_12zip_iteratorIN4cuda3std3__45tupleIJNS0_10device_ptrIdEENS0_17counting_iteratorIlNS0_11use_defaultESF_SF_EEEEEEEPNSB_IJdlEEESJ_iNS1_9__extrema9arg_max_fIdl10comparatorEEEEJSI_SK_iSO_EEEvDpT0_)
        .other          _ZN6thrust24THRUST_300001_SM_1000_NS8cuda_cub4core6detail13_kernel_agentINS1_8__reduce11ReduceAgentINS0_12zip_iteratorIN4cuda3std3__45tupleIJNS0_10device_ptrIdEENS0_17counting_iteratorIlNS0_11use_defaultESF_SF_EEEEEEEPNSB_IJdlEEESJ_iNS1_9__extrema9arg_max_fIdl10comparatorEEEEJSI_SK_iSO_EEEvDpT0_,@"STO_CUDA_ENTRY STV_DEFAULT"
_ZN6thrust24THRUST_300001_SM_1000_NS8cuda_cub4core6detail13_kernel_agentINS1_8__reduce11ReduceAgentINS0_12zip_iteratorIN4cuda3std3__45tupleIJNS0_10device_ptrIdEENS0_17counting_iteratorIlNS0_11use_defaultESF_SF_EEEEEEEPNSB_IJdlEEESJ_iNS1_9__extrema9arg_max_fIdl10comparatorEEEEJSI_SK_iSO_EEEvDpT0_:
.text._ZN6thrust24THRUST_300001_SM_1000_NS8cuda_cub4core6detail13_kernel_agentINS1_8__reduce11ReduceAgentINS0_12zip_iteratorIN4cuda3std3__45tupleIJNS0_10device_ptrIdEENS0_17counting_iteratorIlNS0_11use_defaultESF_SF_EEEEEEEPNSB_IJdlEEESJ_iNS1_9__extrema9arg_max_fIdl10comparatorEEEEJSI_SK_iSO_EEEvDpT0_:
        /* <DEDUP_REMOVED lines=23> */
.L_x_586:
[----:B0-----:R-:W-:Y:S05]  /*0170*/  BSYNC.RECONVERGENT B1 ;  /* 0x0000000000017941 */ /* 0x001fea0003800200 */
.L_x_585:
        /* <DEDUP_REMOVED lines=19> */
.L_x_593:
        /* <DEDUP_REMOVED lines=31> */
.L_x_592:
[----:B------:R-:W-:Y:S05]  /*04a0*/  BSYNC.RECONVERGENT B3 ;  /* 0x0000000000037941 */ /* 0x000fea0003800200 */
.L_x_591:
[----:B------:R-:W-:Y:S01]  /*04b0*/  IADD3 R14, P0, PT, R14, 0x100, RZ ;  /* 0x000001000e0e7810 */ /* 0x000fe20007f1e0ff */
[----:B------:R-:W-:Y:S02]  /*04c0*/  VIADD R10, R10, 0x100 ;  /* 0x000001000a0a7836 */ /* 0x000fe40000000000 */
[----:B------:R-:W-:Y:S02]  /*04d0*/  IMAD.X R13, RZ, RZ, R13, P3 ;  /* 0x000000ffff0d7224 */ /* 0x000fe400018e060d */
[----:B------:R-:W-:Y:S01]  /*04e0*/  IMAD.X R15, RZ, RZ, R15, P0 ;  /* 0x000000ffff0f7224 */ /* 0x000fe200000e060f */
[----:B------:R-:W-:Y:S07]  /*04f0*/  @P2 BRA `(.L_x_593) ;  /* 0xfffffffc006c2947 */ /* 0x000fee000383ffff */
.L_x_590:
[----:B------:R-:W-:Y:S05]  /*0500*/  BSYNC.RECONVERGENT B2 ;  /* 0x0000000000027941 */ /* 0x000fea0003800200 */
.L_x_589:
[----:B------:R-:W-:-:S13]  /*0510*/  ISETP.GE.U32.AND P0, PT, R16, 0x300, PT ;  /* 0x000003001000780c */ /* 0x000fda0003f06070 */
[----:B------:R-:W-:Y:S05]  /*0520*/  @!P0 BRA `(.L_x_588) ;  /* 0x0000000400bc8947 */ /* 0x000fea0003800000 */
[----:B------:R-:W0:Y:S01]  /*0530*/  LDC.64 R4, c[0x0][0x380] ;  /* 0x0000e000ff047b82 */ /* 0x000e220000000a00 */
[----:B------:R-:W-:-:S07]  /*0540*/  VIADD R20, R10, 0x200 ;  /* 0x000002000a147836 */ /* 0x000fce0000000000 */
[----:B------:R-:W1:Y:S02]  /*0550*/  LDC.64 R6, c[0x0][0x388] ;  /* 0x0000e200ff067b82 */ /* 0x000e640000000a00 */
.L_x_602:
        /* <DEDUP_REMOVED lines=30> */
.L_x_595:
[----:B------:R-:W-:Y:S05]  /*0740*/  BSYNC.RECONVERGENT B2 ;  /* 0x0000000000027941 */ /* 0x000fea0003800200 */
.L_x_594:
[----:B-----5:R-:W-:Y:S01]  /*0750*/  DSETP.GEU.AND P0, PT, |R16|, |R14|, PT ;  /* 0x4000000e1000722a */ /* 0x020fe20003f0e200 */
[C---:B------:R-:W-:Y:S01]  /*0760*/  IADD3 R19, P1, PT, R23.reuse, R6, RZ ;  /* 0x0000000617137210 */ /* 0x040fe20007f3e0ff */
[----:B------:R-:W-:Y:S01]  /*0770*/  BSSY.RECONVERGENT B2, `(.L_x_596) ;  /* 0x0000015000027945 */ /* 0x000fe20003800200 */
[----:B------:R-:W-:Y:S02]  /*0780*/  IMAD.MOV.U32 R2, RZ, RZ, R14 ;  /* 0x000000ffff027224 */ /* 0x000fe400078e000e */
[----:B------:R-:W-:Y:S01]  /*0790*/  LEA.HI.X.SX32 R18, R23, R7, 0x1, P1 ;  /* 0x0000000717127211 */ /* 0x000fe200008f0eff */
[----:B------:R-:W-:Y:S02]  /*07a0*/  IMAD.MOV.U32 R9, RZ, RZ, R19 ;  /* 0x000000ffff097224 */ /* 0x000fe400078e0013 */
[----:B------:R-:W-:Y:S02]  /*07b0*/  IMAD.MOV.U32 R3, RZ, RZ, R15 ;  /* 0x000000ffff037224 */ /* 0x000fe400078e000f */
[----:B------:R-:W-:-:S04]  /*07c0*/  IMAD.MOV.U32 R8, RZ, RZ, R18 ;  /* 0x000000ffff087224 */ /* 0x000fc800078e0012 */
        /* <DEDUP_REMOVED lines=15> */
.L_x_597:
[----:B------:R-:W-:Y:S05]  /*08c0*/  BSYNC.RECONVERGENT B2 ;  /* 0x0000000000027941 */ /* 0x000fea0003800200 */
.L_x_596:
        /* <DEDUP_REMOVED lines=25> */
.L_x_599:
[----:B------:R-:W-:Y:S05]  /*0a60*/  BSYNC.RECONVERGENT B2 ;  /* 0x0000000000027941 */ /* 0x000fea0003800200 */
.L_x_598:
        /* <DEDUP_REMOVED lines=22> */
.L_x_601:
[----:B------:R-:W-:Y:S05]  /*0bd0*/  BSYNC.RECONVERGENT B2 ;  /* 0x0000000000027941 */ /* 0x000fea0003800200 */
.L_x_600:
[C---:B------:R-:W-:Y:S01]  /*0be0*/  VIADD R10, R20.reuse, 0x200 ;  /* 0x00000200140a7836 */ /* 0x040fe20000000000 */
[----:B------:R-:W-:-:S04]  /*0bf0*/  IADD3 R20, PT, PT, R20, 0x400, RZ ;  /* 0x0000040014147810 */ /* 0x000fc80007ffe0ff */
[----:B------:R-:W-:-:S13]  /*0c00*/  ISETP.GE.AND P0, PT, R10, UR5, PT ;  /* 0x000000050a007c0c */ /* 0x000fda000bf06270 */
[----:B------:R-:W-:Y:S05]  /*0c10*/  @!P0 BRA `(.L_x_602) ;  /* 0xfffffff800508947 */ /* 0x000fea000383ffff */
.L_x_588:
[----:B------:R-:W-:Y:S05]  /*0c20*/  BSYNC.RECONVERGENT B1 ;  /* 0x0000000000017941 */ /* 0x000fea0003800200 */
.L_x_587:
        /* <DEDUP_REMOVED lines=35> */
.L_x_605:
[----:B------:R-:W-:Y:S05]  /*0e60*/  BSYNC.RECONVERGENT B1 ;  /* 0x0000000000017941 */ /* 0x000fea0003800200 */
.L_x_604:
        /* <DEDUP_REMOVED lines=31> */
.L_x_607:
[----:B------:R-:W-:Y:S05]  /*1060*/  BSYNC.RECONVERGENT B1 ;  /* 0x0000000000017941 */ /* 0x000fea0003800200 */
.L_x_606:
        /* <DEDUP_REMOVED lines=31> */
.L_x_609:
[----:B------:R-:W-:Y:S05]  /*1260*/  BSYNC.RECONVERGENT B1 ;  /* 0x0000000000017941 */ /* 0x000fea0003800200 */
.L_x_608:
[----:B------:R-:W-:Y:S01]  /*1270*/  ISETP.GT.AND P0, PT, R10, 0x17, PT ;  /* 0x000000170a00780c */ /* 0x000fe20003f04270 */
[----:B-1----:R1:W1:Y:S01]  /*1280*/  SHFL.DOWN PT, R2, R4, 0x8, 0x1f ;  /* 0x09001f0004027f89 */ /* 0x00226200000e0000 */
[----:B------:R-:W-:Y:S01]  /*1290*/  BSSY.RECONVERGENT B1, `(.L_x_610) ;  /* 0x000001d000017945 */ /* 0x000fe20003800200 */
[----:B0-----:R-:W-:Y:S02]  /*12a0*/  IMAD.MOV.U32 R8, RZ, RZ, R11 ;  /* 0x000000ffff087224 */ /* 0x001fe400078e000b */
[----:B------:R0:W0:Y:S01]  /*12b0*/  SHFL.DOWN PT, R3, R5, 0x8, 0x1f ;  /* 0x09001f0005037f89 */ /* 0x00002200000e0000 */
[----:B------:R-:W-:Y:S02]  /*12c0*/  IMAD.MOV.U32 R9, RZ, RZ, R12 ;  /* 0x000000ffff097224 */ /* 0x000fe400078e000c */
[----:B------:R-:W-:Y:S01]  /*12d0*/  IMAD.MOV.U32 R6, RZ, RZ, R4 ;  /* 0x000000ffff067224 */ /* 0x000fe200078e0004 */
[----:B---3--:R3:W0:Y:S01]  /*12e0*/  SHFL.DOWN PT, R14, R11, 0x8, 0x1f ;  /* 0x09001f000b0e7f89 */ /* 0x00862200000e0000 */
[----:B--2---:R-:W-:-:S03]  /*12f0*/  IMAD.MOV.U32 R7, RZ, RZ, R5 ;  /* 0x000000ffff077224 */ /* 0x004fc600078e0005 */
[----:B----4-:R3:W2:Y:S01]  /*1300*/  SHFL.DOWN PT, R13, R12, 0x8, 0x1f ;  /* 0x09001f000c0d7f89 */ /* 0x0106a200000e0000 */
[----:B------:R-:W-:Y:S05]  /*1310*/  @P0 BRA `(.L_x_611) ;  /* 0x0000000000500947 */ /* 0x000fea0003800000 */
[----:B01----:R-:W-:Y:S01]  /*1320*/  DSETP.GEU.AND P0, PT, |R4|, |R2|, PT ;  /* 0x400000020400722a */ /* 0x003fe20003f0e200 */
[----:B------:R-:W-:Y:S01]  /*1330*/  IMAD.MOV.U32 R8, RZ, RZ, R14 ;  /* 0x000000ffff087224 */ /* 0x000fe200078e000e */
[----:B--2---:R-:W-:Y:S01]  /*1340*/  MOV R9, R13 ;  /* 0x0000000d00097202 */ /* 0x004fe20000000f00 */
        /* <DEDUP_REMOVED lines=17> */
.L_x_611:
[----:B------:R-:W-:Y:S05]  /*1460*/  BSYNC.RECONVERGENT B1 ;  /* 0x0000000000017941 */ /* 0x000fea0003800200 */
.L_x_610:
[----:B------:R-:W-:Y:S01]  /*1470*/  ISETP.GT.AND P0, PT, R10, 0xf, PT ;  /* 0x0000000f0a00780c */ /* 0x000fe20003f04270 */
[----:B-1----:R1:W4:Y:S01]  /*1480*/  SHFL.DOWN PT, R4, R6, 0x10, 0x1f ;  /* 0x0a001f0006047f89 */ /* 0x00232200000e0000 */
[----:B------:R-:W-:Y:S01]  /*1490*/  BSSY.RECONVERGENT B1, `(.L_x_612) ;  /* 0x000001d000017945 */ /* 0x000fe20003800200 */
[----:B0-----:R-:W-:Y:S02]  /*14a0*/  IMAD.MOV.U32 R14, RZ, RZ, R8 ;  /* 0x000000ffff0e7224 */ /* 0x001fe400078e0008 */
[----:B------:R1:W0:Y:S01]  /*14b0*/  SHFL.DOWN PT, R5, R7, 0x10, 0x1f ;  /* 0x0a001f0007057f89 */ /* 0x00022200000e0000 */
[----:B------:R-:W-:Y:S02]  /*14c0*/  IMAD.MOV.U32 R15, RZ, RZ, R9 ;  /* 0x000000ffff0f7224 */ /* 0x000fe400078e0009 */
[----:B------:R-:W-:Y:S01]  /*14d0*/  IMAD.MOV.U32 R2, RZ, RZ, R6 ;  /* 0x000000ffff027224 */ /* 0x000fe200078e0006 */
[----:B---3--:R1:W3:Y:S01]  /*14e0*/  SHFL.DOWN PT, R11, R8, 0x10, 0x1f ;  /* 0x0a001f00080b7f89 */ /* 0x0082e200000e0000 */
[----:B------:R-:W-:-:S03]  /*14f0*/  IMAD.MOV.U32 R3, RZ, RZ, R7 ;  /* 0x000000ffff037224 */ /* 0x000fc600078e0007 */
[----:B------:R1:W0:Y:S01]  /*1500*/  SHFL.DOWN PT, R12, R9, 0x10, 0x1f ;  /* 0x0a001f00090c7f89 */ /* 0x00022200000e0000 */
[----:B------:R-:W-:Y:S05]  /*1510*/  @P0 BRA `(.L_x_613) ;  /* 0x0000000000500947 */ /* 0x000fea0003800000 */
[----:B0---4-:R-:W-:Y:S01]  /*1520*/  DSETP.GEU.AND P0, PT, |R6|, |R4|, PT ;  /* 0x400000040600722a */ /* 0x011fe20003f0e200 */
[----:B---3--:R-:W-:Y:S02]  /*1530*/  IMAD.MOV.U32 R14, RZ, RZ, R11 ;  /* 0x000000ffff0e7224 */ /* 0x008fe400078e000b */
        /* <DEDUP_REMOVED lines=18> */
.L_x_613:
[----:B------:R-:W-:Y:S05]  /*1660*/  BSYNC.RECONVERGENT B1 ;  /* 0x0000000000017941 */ /* 0x000fea0003800200 */
.L_x_612:
[----:B------:R-:W-:Y:S01]  /*1670*/  ISETP.NE.AND P0, PT, R10, RZ, PT ;  /* 0x000000ff0a00720c */ /* 0x000fe20003f05270 */
[----:B------:R-:W-:-:S12]  /*1680*/  BSSY.RECONVERGENT B1, `(.L_x_614) ;  /* 0x000000a000017945 */ /* 0x000fd80003800200 */
[----:B------:R-:W-:Y:S05]  /*1690*/  @P0 BRA `(.L_x_615) ;  /* 0x0000000000200947 */ /* 0x000fea0003800000 */
[----:B-1----:R-:W1:Y:S01]  /*16a0*/  S2R R6, SR_CgaCtaId ;  /* 0x0000000000067919 */ /* 0x002e620000008800 */
[----:B0-----:R-:W-:Y:S02]  /*16b0*/  MOV R5, 0x400 ;  /* 0x0000040000057802 */ /* 0x001fe40000000f00 */
[----:B----4-:R-:W-:-:S04]  /*16c0*/  SHF.R.U32.HI R4, RZ, 0x1, R0 ;  /* 0x00000001ff047819 */ /* 0x010fc80000011600 */
[----:B------:R-:W-:Y:S02]  /*16d0*/  LOP3.LUT R4, R4, 0x1f0, RZ, 0xc0, !PT ;  /* 0x000001f004047812 */ /* 0x000fe400078ec0ff */
[----:B-1----:R-:W-:-:S05]  /*16e0*/  LEA R5, R6, R5, 0x18 ;  /* 0x0000000506057211 */ /* 0x002fca00078ec0ff */
[----:B------:R-:W-:-:S05]  /*16f0*/  IMAD.IADD R5, R4, 0x1, R5 ;  /* 0x0000000104057824 */ /* 0x000fca00078e0205 */
[----:B------:R0:W-:Y:S04]  /*1700*/  STS.64 [R5+0x10], R14 ;  /* 0x0000100e05007388 */ /* 0x0001e80000000a00 */
[----:B------:R0:W-:Y:S02]  /*1710*/  STS.64 [R5+0x8], R2 ;  /* 0x0000080205007388 */ /* 0x0001e40000000a00 */
.L_x_615:
[----:B------:R-:W-:Y:S05]  /*1720*/  BSYNC.RECONVERGENT B1 ;  /* 0x0000000000017941 */ /* 0x000fea0003800200 */
.L_x_614:
        /* <DEDUP_REMOVED lines=8> */
[----:B-1--4-:R-:W1:Y:S04]  /*17b0*/  LDS.128 R4, [R0+0x20] ;  /* 0x0000200000047984 */ /* 0x012e680000000c00 */
[----:B--2---:R2:W4:Y:S04]  /*17c0*/  LDS.64 R12, [R0+0x80] ;  /* 0x00008000000c7984 */ /* 0x0045280000000a00 */
[----:B---3--:R2:W3:Y:S01]  /*17d0*/  LDS.128 R8, [R0+0x30] ;  /* 0x0000300000087984 */ /* 0x0084e20000000c00 */
[----:B0-----:R-:W-:Y:S01]  /*17e0*/  DSETP.GEU.AND P0, PT, |R2|, |R16|, PT ;  /* 0x400000100200722a */ /* 0x001fe20003f0e200 */
[----:B------:R-:W-:Y:S01]  /*17f0*/  IMAD.MOV.U32 R24, RZ, RZ, R16 ;  /* 0x000000ffff187224 */ /* 0x000fe200078e0010 */
[----:B------:R-:W-:Y:S01]  /*1800*/  MOV R25, R17 ;  /* 0x0000001100197202 */ /* 0x000fe20000000f00 */
[----:B-1----:R-:W-:-:S02]  /*1810*/  IMAD.MOV.U32 R26, RZ, RZ, R4 ;  /* 0x000000ffff1a7224 */ /* 0x002fc400078e0004 */
[----:B------:R-:W-:-:S09]  /*1820*/  IMAD.MOV.U32 R27, RZ, RZ, R5 ;  /* 0x000000ffff1b7224 */ /* 0x000fd200078e0005 */
        /* <DEDUP_REMOVED lines=15> */
.L_x_618:
[----:B------:R-:W-:Y:S05]  /*1920*/  BSYNC.RECONVERGENT B1 ;  /* 0x0000000000017941 */ /* 0x000fea0003800200 */
.L_x_617:
        /* <DEDUP_REMOVED lines=23> */
.L_x_620:
[----:B------:R-:W-:Y:S05]  /*1aa0*/  BSYNC.RECONVERGENT B1 ;  /* 0x0000000000017941 */ /* 0x000fea0003800200 */
.L_x_619:
        /* <DEDUP_REMOVED lines=21> */
.L_x_622:
[----:B------:R-:W-:Y:S05]  /*1c00*/  BSYNC.RECONVERGENT B1 ;  /* 0x0000000000017941 */ /* 0x000fea0003800200 */
.L_x_621:
        /* <DEDUP_REMOVED lines=23> */
.L_x_624:
[----:B------:R-:W-:Y:S05]  /*1d80*/  BSYNC.RECONVERGENT B1 ;  /* 0x0000000000017941 */ /* 0x000fea0003800200 */
.L_x_623:
        /* <DEDUP_REMOVED lines=21> */
.L_x_626:
[----:B------:R-:W-:Y:S05]  /*1ee0*/  BSYNC.RECONVERGENT B1 ;  /* 0x0000000000017941 */ /* 0x000fea0003800200 */
.L_x_625:
[----:B------:R-:W-:Y:S01]  /*1ef0*/  DSETP.GEU.AND P0, PT, |R2|, |R10|, PT ;  /* 0x4000000a0200722a */ /* 0x000fe20003f0e200 */
[----:B------:R-:W-:Y:S01]  /*1f00*/  BSSY.RECONVERGENT B1, `(.L_x_627) ;  /* 0x0000014000017945 */ /* 0x000fe20003800200 */
[----:B------:R-:W-:Y:S01]  /*1f10*/  IMAD.MOV.U32 R8, RZ, RZ, R10 ;  /* 0x000000ffff087224 */ /* 0x000fe200078e000a */
[----:B---3--:R-:W-:Y:S01]  /*1f20*/  MOV R0, R5 ;  /* 0x0000000500007202 */ /* 0x008fe20000000f00 */
        /* <DEDUP_REMOVED lines=17> */
.L_x_628:
[----:B------:R-:W-:Y:S05]  /*2040*/  BSYNC.RECONVERGENT B1 ;  /* 0x0000000000017941 */ /* 0x000fea0003800200 */
.L_x_627:
        /* <DEDUP_REMOVED lines=21> */
.L_x_603:
        /* <DEDUP_REMOVED lines=9> */
[----:B------:R-:W-:Y:S02]  /*2230*/  VIADD R5, R5, UR6 ;  /* 0x0000000605057c36 */ /* 0x000fe40008000000 */
        /* <DEDUP_REMOVED lines=9> */
[----:B----4-:R-:W-:Y:S01]  /*22d0*/  IMAD.MOV.U32 R14, RZ, RZ, R12 ;  /* 0x000000ffff0e7224 */ /* 0x010fe200078e000c */
[----:B------:R-:W-:Y:S01]  /*22e0*/  MOV R6, R10 ;  /* 0x0000000a00067202 */ /* 0x000fe20000000f00 */
[----:B0-----:R-:W-:Y:S02]  /*22f0*/  IMAD.MOV.U32 R16, RZ, RZ, R13 ;  /* 0x000000ffff107224 */ /* 0x001fe400078e000d */
        /* <DEDUP_REMOVED lines=16> */
.L_x_630:
[----:B------:R-:W-:Y:S05]  /*2400*/  BSYNC.RECONVERGENT B1 ;  /* 0x0000000000017941 */ /* 0x000fea0003800200 */
.L_x_629:
        /* <DEDUP_REMOVED lines=32> */
.L_x_632:
[----:B------:R-:W-:Y:S05]  /*2610*/  BSYNC.RECONVERGENT B1 ;  /* 0x0000000000017941 */ /* 0x000fea0003800200 */
.L_x_631:
[----:B-1----:R-:W-:Y:S01]  /*2620*/  VIADD R2, R4, 0x4 ;  /* 0x0000000404027836 */ /* 0x002fe20000000000 */
[----:B------:R1:W4:Y:S01]  /*2630*/  SHFL.DOWN PT, R6, R8, 0x4, R5 ;  /* 0x0880000008067989 */ /* 0x00032200000e0005 */
[----:B------:R-:W-:Y:S01]  /*2640*/  BSSY.RECONVERGENT B1, `(.L_x_633) ;  /* 0x000001e000017945 */ /* 0x000fe20003800200 */
[----:B--2---:R-:W-:Y:S01]  /*2650*/  IMAD.MOV.U32 R14, RZ, RZ, R10 ;  /* 0x000000ffff0e7224 */ /* 0x004fe200078e000a */
[----:B------:R-:W-:Y:S01]  /*2660*/  MOV R16, R12 ;  /* 0x0000000c00107202 */ /* 0x000fe20000000f00 */
[----:B------:R1:W2:Y:S01]  /*2670*/  SHFL.DOWN PT, R7, R9, 0x4, R5 ;  /* 0x0880000009077989 */ /* 0x0002a200000e0005 */
[----:B------:R-:W-:Y:S01]  /*2680*/  ISETP.GT.AND P0, PT, R2, R5, PT ;  /* 0x000000050200720c */ /* 0x000fe20003f04270 */
[----:B------:R-:W-:Y:S02]  /*2690*/  IMAD.MOV.U32 R2, RZ, RZ, R8 ;  /* 0x000000ffff027224 */ /* 0x000fe400078e0008 */
[----:B---3--:R1:W3:Y:S01]  /*26a0*/  SHFL.DOWN PT, R11, R10, 0x4, R5 ;  /* 0x088000000a0b7989 */ /* 0x0082e200000e0005 */
[----:B------:R-:W-:-:S03]  /*26b0*/  IMAD.MOV.U32 R3, RZ, RZ, R9 ;  /* 0x000000ffff037224 */ /* 0x000fc600078e0009 */
[----:B0-----:R1:W0:Y:S06]  /*26c0*/  SHFL.DOWN PT, R13, R12, 0x4, R5 ;  /* 0x088000000c0d7989 */ /* 0x00122c00000e0005 */
        /* <DEDUP_REMOVED lines=21> */
.L_x_634:
[----:B------:R-:W-:Y:S05]  /*2820*/  BSYNC.RECONVERGENT B1 ;  /* 0x0000000000017941 */ /* 0x000fea0003800200 */
.L_x_633:
        /* <DEDUP_REMOVED lines=8> */
[----:B---3--:R3:W1:Y:S01]  /*28b0*/  SHFL.DOWN PT, R11, R14, 0x8, R5 ;  /* 0x090000000e0b7989 */ /* 0x00866200000e0005 */
[----:B--2---:R-:W-:-:S03]  /*28c0*/  IMAD.MOV.U32 R7, RZ, RZ, R3 ;  /* 0x000000ffff077224 */ /* 0x004fc600078e0003 */
[----:B0-----:R3:W0:Y:S04]  /*28d0*/  SHFL.DOWN PT, R13, R16, 0x8, R5 ;  /* 0x09000000100d7989 */ /* 0x00162800000e0005 */
        /* <DEDUP_REMOVED lines=21> */
.L_x_636:
[----:B------:R-:W-:Y:S05]  /*2a30*/  BSYNC.RECONVERGENT B1 ;  /* 0x0000000000017941 */ /* 0x000fea0003800200 */
.L_x_635:
[----:B-1----:R-:W-:Y:S01]  /*2a40*/  VIADD R2, R4, 0x10 ;  /* 0x0000001004027836 */ /* 0x002fe20000000000 */
[----:B----4-:R1:W2:Y:S01]  /*2a50*/  SHFL.DOWN PT, R8, R6, 0x10, R5 ;  /* 0x0a00000006087989 */ /* 0x0102a200000e0005 */
[----:B------:R-:W-:Y:S01]  /*2a60*/  BSSY.RECONVERGENT B1, `(.L_x_637) ;  /* 0x000001e000017945 */ /* 0x000fe20003800200 */
[----:B---3--:R-:W-:Y:S02]  /*2a70*/  IMAD.MOV.U32 R14, RZ, RZ, R10 ;  /* 0x000000ffff0e7224 */ /* 0x008fe400078e000a */
[----:B------:R-:W-:Y:S01]  /*2a80*/  ISETP.GT.AND P0, PT, R2, R5, PT ;  /* 0x000000050200720c */ /* 0x000fe20003f04270 */
[----:B------:R1:W3:Y:S01]  /*2a90*/  SHFL.DOWN PT, R9, R7, 0x10, R5 ;  /* 0x0a00000007097989 */ /* 0x0002e200000e0005 */
[----:B------:R-:W-:Y:S02]  /*2aa0*/  IMAD.MOV.U32 R15, RZ, RZ, R12 ;  /* 0x000000ffff0f7224 */ /* 0x000fe400078e000c */
[----:B------:R-:W-:Y:S01]  /*2ab0*/  IMAD.MOV.U32 R2, RZ, RZ, R6 ;  /* 0x000000ffff027224 */ /* 0x000fe200078e0006 */
[----:B------:R1:W4:Y:S01]  /*2ac0*/  SHFL.DOWN PT, R11, R10, 0x10, R5 ;  /* 0x0a0000000a0b7989 */ /* 0x00032200000e0005 */
        /* <DEDUP_REMOVED lines=23> */
.L_x_638:
[----:B------:R-:W-:Y:S05]  /*2c40*/  BSYNC.RECONVERGENT B1 ;  /* 0x0000000000017941 */ /* 0x000fea0003800200 */
.L_x_637:
        /* <DEDUP_REMOVED lines=11> */
.L_x_640:
[----:B------:R-:W-:Y:S05]  /*2d00*/  BSYNC.RECONVERGENT B1 ;  /* 0x0000000000017941 */ /* 0x000fea0003800200 */
.L_x_639:
[----:B------:R-:W-:Y:S01]  /*2d10*/  BAR.SYNC.DEFER_BLOCKING 0x0 ;  /* 0x0000000000007b1d */ /* 0x000fe20000010000 */
[----:B------:R-:W-:-:S13]  /*2d20*/  ISETP.NE.AND P1, PT, R0, RZ, PT ;  /* 0x000000ff0000720c */ /* 0x000fda0003f25270 */
[----:B------:R-:W-:Y:S05]  /*2d30*/  @P1 BRA `(.L_x_616) ;  /* 0x0000003400d41947 */ /* 0x000fea0003800000 */
[----:B------:R-:W-:Y:S01]  /*2d40*/  UISETP.GE.AND UP0, UPT, UR6, 0x21, UPT ;  /* 0x000000210600788c */ /* 0x000fe2000bf06270 */
[----:B----4-:R-:W-:Y:S02]  /*2d50*/  IMAD.MOV.U32 R11, RZ, RZ, R14 ;  /* 0x000000ffff0b7224 */ /* 0x010fe400078e000e */
[----:B--2---:R-:W-:Y:S02]  /*2d60*/  IMAD.MOV.U32 R8, RZ, RZ, R15 ;  /* 0x000000ffff087224 */ /* 0x004fe400078e000f */
        /* <DEDUP_REMOVED lines=8> */
[----:B0-----:R-:W0:Y:S01]  /*2df0*/  LDS.64 R12, [UR4+0x20] ;  /* 0x00002004ff0c7984 */ /* 0x001e220008000a00 */
[----:B-1----:R-:W-:Y:S01]  /*2e00*/  DSETP.GEU.AND P0, PT, |R2|, |R6|, PT ;  /* 0x400000060200722a */ /* 0x002fe20003f0e200 */
[----:B------:R-:W-:Y:S01]  /*2e10*/  MOV R4, R6 ;  /* 0x0000000600047202 */ /* 0x000fe20000000f00 */
[----:B------:R-:W-:Y:S02]  /*2e20*/  IMAD.MOV.U32 R5, RZ, RZ, R7 ;  /* 0x000000ffff057224 */ /* 0x000fe400078e0007 */
[----:B0-----:R-:W-:Y:S02]  /*2e30*/  IMAD.MOV.U32 R11, RZ, RZ, R12 ;  /* 0x000000ffff0b7224 */ /* 0x001fe400078e000c */
        /* <DEDUP_REMOVED lines=16> */
.L_x_642:
[----:B------:R-:W-:Y:S05]  /*2f40*/  BSYNC.RECONVERGENT B1 ;  /* 0x0000000000017941 */ /* 0x000fea0003800200 */
.L_x_641:
[----:B------:R-:W-:Y:S01]  /*2f50*/  UISETP.GE.AND UP0, UPT, UR6, 0x41, UPT ;  /* 0x000000410600788c */ /* 0x000fe2000bf06270 */
[----:B---3--:R-:W-:Y:S02]  /*2f60*/  IMAD.MOV.U32 R9, RZ, RZ, R11 ;  /* 0x000000ffff097224 */ /* 0x008fe400078e000b */
[----:B------:R-:W-:Y:S02]  /*2f70*/  IMAD.MOV.U32 R0, RZ, RZ, R8 ;  /* 0x000000ffff007224 */ /* 0x000fe400078e0008 */
[----:B------:R-:W-:Y:S02]  /*2f80*/  IMAD.MOV.U32 R2, RZ, RZ, R4 ;  /* 0x000000ffff027224 */ /* 0x000fe400078e0004 */
[----:B------:R-:W-:Y:S02]  /*2f90*/  IMAD.MOV.U32 R3, RZ, RZ, R5 ;  /* 0x000000ffff037224 */ /* 0x000fe400078e0005 */
        /* <DEDUP_REMOVED lines=8> */
[----:B------:R-:W-:Y:S02]  /*3020*/  IMAD.MOV.U32 R2, RZ, RZ, R6 ;  /* 0x000000ffff027224 */ /* 0x000fe400078e0006 */
[----:B------:R-:W-:Y:S02]  /*3030*/  IMAD.MOV.U32 R3, RZ, RZ, R7 ;  /* 0x000000ffff037224 */ /* 0x000fe400078e0007 */
[----:B0-----:R-:W-:-:S02]  /*3040*/  IMAD.MOV.U32 R9, RZ, RZ, R12 ;  /* 0x000000ffff097224 */ /* 0x001fc400078e000c */
        /* <DEDUP_REMOVED lines=16> */
.L_x_644:
[----:B------:R-:W-:Y:S05]  /*3150*/  BSYNC.RECONVERGENT B1 ;  /* 0x0000000000017941 */ /* 0x000fea0003800200 */
.L_x_643:
[----:B------:R-:W-:Y:S01]  /*3160*/  UISETP.GE.AND UP0, UPT, UR6, 0x61, UPT ;  /* 0x000000610600788c */ /* 0x000fe2000bf06270 */
[----:B------:R-:W-:Y:S01]  /*3170*/  IMAD.MOV.U32 R11, RZ, RZ, R9 ;  /* 0x000000ffff0b7224 */ /* 0x000fe200078e0009 */
[----:B------:R-:W-:Y:S01]  /*3180*/  MOV R8, R0 ;  /* 0x0000000000087202 */ /* 0x000fe20000000f00 */
[----:B------:R-:W-:Y:S02]  /*3190*/  IMAD.MOV.U32 R4, RZ, RZ, R2 ;  /* 0x000000ffff047224 */ /* 0x000fe400078e0002 */
[----:B------:R-:W-:-:S04]  /*31a0*/  IMAD.MOV.U32 R5, RZ, RZ, R3 ;  /* 0x000000ffff057224 */ /* 0x000fc800078e0003 */
        /* <DEDUP_REMOVED lines=27> */
.L_x_646:
[----:B------:R-:W-:Y:S05]  /*3360*/  BSYNC.RECONVERGENT B1 ;  /* 0x0000000000017941 */ /* 0x000fea0003800200 */
.L_x_645:
[----:B------:R-:W-:Y:S01]  /*3370*/  UISETP.GE.AND UP0, UPT, UR6, 0x81, UPT ;  /* 0x000000810600788c */ /* 0x000fe2000bf06270 */
[----:B------:R-:W-:Y:S02]  /*3380*/  IMAD.MOV.U32 R9, RZ, RZ, R11 ;  /* 0x000000ffff097224 */ /* 0x000fe400078e000b */
        /* <DEDUP_REMOVED lines=30> */
.L_x_648:
[----:B------:R-:W-:Y:S05]  /*3570*/  BSYNC.RECONVERGENT B1 ;  /* 0x0000000000017941 */ /* 0x000fea0003800200 */
.L_x_647:
        /* <DEDUP_REMOVED lines=32> */
.L_x_650:
[----:B------:R-:W-:Y:S05]  /*3780*/  BSYNC.RECONVERGENT B1 ;  /* 0x0000000000017941 */ /* 0x000fea0003800200 */
.L_x_649:
        /* <DEDUP_REMOVED lines=14> */
[----:B------:R-:W-:Y:S01]  /*3870*/  IMAD.MOV.U32 R7, RZ, RZ, R3 ;  /* 0x000000ffff077224 */ /* 0x000fe200078e0003 */
[----:B0-----:R-:W-:Y:S01]  /*3880*/  MOV R0, R13 ;  /* 0x0000000d00007202 */ /* 0x001fe20000000f00 */
        /* <DEDUP_REMOVED lines=16> */
.L_x_652:
[----:B------:R-:W-:Y:S05]  /*3990*/  BSYNC.RECONVERGENT B1 ;  /* 0x0000000000017941 */ /* 0x000fea0003800200 */
.L_x_651:
[----:B------:R-:W-:Y:S01]  /*39a0*/  UISETP.GE.AND UP0, UPT, UR6, 0xe1, UPT ;  /* 0x000000e10600788c */ /* 0x000fe2000bf06270 */
[----:B------:R-:W-:Y:S02]  /*39b0*/  IMAD.MOV.U32 R14, RZ, RZ, R9 ;  /* 0x000000ffff0e7224 */ /* 0x000fe400078e0009 */
[----:B------:R-:W-:Y:S02]  /*39c0*/  IMAD.MOV.U32 R15, RZ, RZ, R0 ;  /* 0x000000ffff0f7224 */ /* 0x000fe400078e0000 */
[----:B------:R-:W-:Y:S02]  /*39d0*/  IMAD.MOV.U32 R2, RZ, RZ, R6 ;  /* 0x000000ffff027224 */ /* 0x000fe400078e0006 */
[----:B------:R-:W-:Y:S02]  /*39e0*/  IMAD.MOV.U32 R3, RZ, RZ, R7 ;  /* 0x000000ffff037224 */ /* 0x000fe400078e0007 */
[----:B------:R-:W-:Y:S05]  /*39f0*/  BRA.U !UP0, `(.L_x_616) ;  /* 0x0000002908a47547 */ /* 0x000fea000b800000 */
[----:B------:R-:W1:Y:S01]  /*3a00*/  S2UR UR5, SR_CgaCtaId ;  /* 0x00000000000579c3 */ /* 0x000e620000008800 */
[----:B------:R-:W-:Y:S02]  /*3a10*/  UMOV UR4, 0x400 ;  /* 0x0000040000047882 */ /* 0x000fe40000000000 */
[----:B-1----:R-:W-:-:S09]  /*3a20*/  ULEA UR4, UR5, UR4, 0x18 ;  /* 0x0000000405047291 */ /* 0x002fd2000f8ec0ff */
[----:B------:R-:W1:Y:S04]  /*3a30*/  LDS.64 R4, [UR4+0x78] ;  /* 0x00007804ff047984 */ /* 0x000e680008000a00 */
[----:B------:R-:W2:Y:S01]  /*3a40*/  LDS.64 R10, [UR4+0x80] ;  /* 0x00008004ff0a7984 */ /* 0x000ea20008000a00 */
        /* <DEDUP_REMOVED lines=21> */
.L_x_584:
        /* <DEDUP_REMOVED lines=30> */
[----:B------:R-:W-:Y:S02]  /*3d80*/  ISETP.GE.U32.AND.EX P0, PT, RZ, RZ, PT, P0 ;  /* 0x000000ffff00720c */ /* 0x000fe40003f06100 */
[----:B------:R-:W-:-:S11]  /*3d90*/  IADD3.X R7, PT, PT, RZ, UR7, RZ, P1, !PT ;  /* 0x00000007ff077c10 */ /* 0x000fd60008ffe4ff */
[----:B------:R-:W-:-:S06]  /*3da0*/  DSETP.LT.OR P0, PT, |R8|, |R4|, !P0 ;  /* 0x400000040800722a */ /* 0x000fcc0004701600 */
[----:B------:R-:W-:Y:S02]  /*3db0*/  FSEL R8, R4, R8, P0 ;  /* 0x0000000804087208 */ /* 0x000fe40000000000 */
[----:B------:R-:W-:Y:S02]  /*3dc0*/  FSEL R9, R5, R9, P0 ;  /* 0x0000000905097208 */ /* 0x000fe40000000000 */
[----:B------:R-:W-:Y:S02]  /*3dd0*/  SEL R23, R6, R23, P0 ;  /* 0x0000001706177207 */ /* 0x000fe40000000000 */
[----:B------:R-:W-:-:S07]  /*3de0*/  SEL R24, R7, R24, P0 ;  /* 0x0000001807187207 */ /* 0x000fce0000000000 */
.L_x_654:
[----:B------:R-:W-:Y:S05]  /*3df0*/  BSYNC.RECONVERGENT B1 ;  /* 0x0000000000017941 */ /* 0x000fea0003800200 */
.L_x_653:
[----:B------:R-:W-:Y:S01]  /*3e00*/  UISETP.GE.U32.AND UP0, UPT, UR4, 0xa00, UPT ;  /* 0x00000a000400788c */ /* 0x000fe2000bf06070 */
[----:B------:R-:W-:-:S08]  /*3e10*/  IMAD.MOV.U32 R5, RZ, RZ, 0x500 ;  /* 0x00000500ff057424 */ /* 0x000fd000078e00ff */
[----:B------:R-:W-:Y:S05]  /*3e20*/  BRA.U !UP0, `(.L_x_655) ;  /* 0x00000005084c7547 */ /* 0x000fea000b800000 */
[----:B------:R-:W-:Y:S01]  /*3e30*/  IMAD.MOV.U32 R12, RZ, RZ, R8 ;  /* 0x000000ffff0c7224 */ /* 0x000fe200078e0008 */
[----:B------:R-:W0:Y:S01]  /*3e40*/  LDCU UR4, c[0x0][0x398] ;  /* 0x00007300ff0477ac */ /* 0x000e220008000800 */
[----:B------:R-:W-:Y:S02]  /*3e50*/  IMAD.MOV.U32 R13, RZ, RZ, R9 ;  /* 0x000000ffff0d7224 */ /* 0x000fe400078e0009 */
[----:B------:R-:W-:Y:S01]  /*3e60*/  IMAD.MOV.U32 R17, RZ, RZ, 0x500 ;  /* 0x00000500ff117424 */ /* 0x000fe200078e00ff */
[----:B------:R-:W1:Y:S01]  /*3e70*/  LDCU.64 UR6, c[0x0][0x388] ;  /* 0x00007100ff0677ac */ /* 0x000e620008000a00 */
[----:B------:R-:W-:-:S05]  /*3e80*/  NOP ;  /* 0x0000000000007918 */ /* 0x000fca0000000000 */
.L_x_656:
[----:B------:R-:W-:-:S05]  /*3e90*/  IMAD.WIDE.U32 R26, R17, 0x8, R2 ;  /* 0x00000008111a7825 */ /* 0x000fca00078e0002 */
[----:B------:R-:W2:Y:S04]  /*3ea0*/  LDG.E.64 R14, desc[UR8][R26.64] ;  /* 0x000000081a0e7981 */ /* 0x000ea8000c1e1b00 */
[----:B------:R-:W3:Y:S04]  /*3eb0*/  LDG.E.64 R4, desc[UR8][R26.64+0x800] ;  /* 0x000800081a047981 */ /* 0x000ee8000c1e1b00 */
[----:B------:R-:W4:Y:S04]  /*3ec0*/  LDG.E.64 R6, desc[UR8][R26.64+0x1000] ;  /* 0x001000081a067981 */ /* 0x000f28000c1e1b00 */
[----:B------:R-:W5:Y:S04]  /*3ed0*/  LDG.E.64 R10, desc[UR8][R26.64+0x1800] ;  /* 0x001800081a0a7981 */ /* 0x000f68000c1e1b00 */
[----:B------:R-:W5:Y:S01]  /*3ee0*/  LDG.E.64 R8, desc[UR8][R26.64+0x2000] ;  /* 0x002000081a087981 */ /* 0x000f62000c1e1b00 */
[----:B-1----:R-:W-:-:S04]  /*3ef0*/  IADD3 R18, P0, P1, R0, UR6, R17 ;  /* 0x0000000600127c10 */ /* 0x002fc8000f91e011 */
[----:B------:R-:W-:Y:S01]  /*3f00*/  IADD3.X R16, PT, PT, RZ, UR7, RZ, P0, P1 ;  /* 0x00000007ff107c10 */ /* 0x000fe200087e24ff */
[----:B------:R-:W-:Y:S01]  /*3f10*/  IMAD.MOV.U32 R20, RZ, RZ, R18 ;  /* 0x000000ffff147224 */ /* 0x000fe200078e0012 */
[----:B------:R-:W-:-:S03]  /*3f20*/  IADD3 R22, P3, PT, R18, 0x100, RZ ;  /* 0x0000010012167810 */ /* 0x000fc60007f7e0ff */
        /* <DEDUP_REMOVED lines=11> */
[----:B------:R-:W-:Y:S01]  /*3fe0*/  IMAD.X R24, RZ, RZ, R16, P3 ;  /* 0x000000ffff187224 */ /* 0x000fe200018e0610 */
[----:B------:R-:W-:-:S03]  /*3ff0*/  IADD3 R13, P3, PT, R18, 0x200, RZ ;  /* 0x00000200120d7810 */ /* 0x000fc60007f7e0ff */
[----:B---3--:R-:W-:-:S14]  /*4000*/  DSETP.GEU.AND P1, PT, |R14|, |R4|, PT ;  /* 0x400000040e00722a */ /* 0x008fdc0003f2e200 */
[----:B------:R-:W-:-:S04]  /*4010*/  @P1 ISETP.GE.U32.AND P0, PT, R20, R22, PT ;  /* 0x000000161400120c */ /* 0x000fc80003f06070 */
[----:B------:R-:W-:-:S13]  /*4020*/  @P1 ISETP.GE.AND.EX P0, PT, R19, R24, PT, P0 ;  /* 0x000000181300120c */ /* 0x000fda0003f06300 */
[----:B------:R-:W-:-:S06]  /*4030*/  @P1 DSETP.LT.OR P0, PT, |R4|, |R14|, !P0 ;  /* 0x4000000e0400122a */ /* 0x000fcc0004701600 */
[----:B------:R-:W-:Y:S01]  /*4040*/  @P1 FSEL R12, R14, R4, P0 ;  /* 0x000000040e0c1208 */ /* 0x000fe20000000000 */
[----:B------:R-:W-:Y:S01]  /*4050*/  IMAD.X R14, RZ, RZ, R16, P3 ;  /* 0x000000ffff0e7224 */ /* 0x000fe200018e0610 */
[----:B------:R-:W-:Y:S02]  /*4060*/  @P1 FSEL R15, R15, R5, P0 ;  /* 0x000000050f0f1208 */ /* 0x000fe40000000000 */
[----:B------:R-:W-:Y:S01]  /*4070*/  @P1 SEL R22, R20, R22, P0 ;  /* 0x0000001614161207 */ /* 0x000fe20000000000 */
[----:B------:R-:W-:Y:S01]  /*4080*/  @P1 IMAD.MOV.U32 R4, RZ, RZ, R12 ;  /* 0x000000ffff041224 */ /* 0x000fe200078e000c */
[----:B------:R-:W-:Y:S01]  /*4090*/  IADD3 R12, P3, PT, R18, 0x300, RZ ;  /* 0x00000300120c7810 */ /* 0x000fe20007f7e0ff */
[----:B------:R-:W-:Y:S02]  /*40a0*/  @P1 IMAD.MOV.U32 R5, RZ, RZ, R15 ;  /* 0x000000ffff051224 */ /* 0x000fe400078e000f */
[----:B------:R-:W-:Y:S01]  /*40b0*/  IMAD.MOV.U32 R15, RZ, RZ, R24 ;  /* 0x000000ffff0f7224 */ /* 0x000fe200078e0018 */
[----:B------:R-:W-:-:S03]  /*40c0*/  @P1 SEL R15, R19, R24, P0 ;  /* 0x00000018130f1207 */ /* 0x000fc60000000000 */
[----:B----4-:R-:W-:-:S14]  /*40d0*/  DSETP.GEU.AND P2, PT, |R4|, |R6|, PT ;  /* 0x400000060400722a */ /* 0x010fdc0003f4e200 */
[----:B------:R-:W-:-:S04]  /*40e0*/  @P2 ISETP.GE.U32.AND P0, PT, R22, R13, PT ;  /* 0x0000000d1600220c */ /* 0x000fc80003f06070 */
[----:B------:R-:W-:-:S13]  /*40f0*/  @P2 ISETP.GE.AND.EX P0, PT, R15, R14, PT, P0 ;  /* 0x0000000e0f00220c */ /* 0x000fda0003f06300 */
[----:B------:R-:W-:-:S06]  /*4100*/  @P2 DSETP.LT.OR P0, PT, |R6|, |R4|, !P0 ;  /* 0x400000040600222a */ /* 0x000fcc0004701600 */
[----:B------:R-:W-:Y:S02]  /*4110*/  @P2 FSEL R4, R4, R6, P0 ;  /* 0x0000000604042208 */ /* 0x000fe40000000000 */
[----:B------:R-:W-:Y:S02]  /*4120*/  @P2 FSEL R5, R5, R7, P0 ;  /* 0x0000000705052208 */ /* 0x000fe40000000000 */
[----:B------:R-:W-:Y:S01]  /*4130*/  @P2 SEL R14, R15, R14, P0 ;  /* 0x0000000e0f0e2207 */ /* 0x000fe20000000000 */
[----:B------:R-:W-:Y:S02]  /*4140*/  @P2 IMAD.MOV.U32 R6, RZ, RZ, R4 ;  /* 0x000000ffff062224 */ /* 0x000fe400078e0004 */
[----:B------:R-:W-:Y:S02]  /*4150*/  @P2 IMAD.MOV.U32 R7, RZ, RZ, R5 ;  /* 0x000000ffff072224 */ /* 0x000fe400078e0005 */
[----:B------:R-:W-:Y:S01]  /*4160*/  IMAD.MOV.U32 R5, RZ, RZ, R13 ;  /* 0x000000ffff057224 */ /* 0x000fe200078e000d */
[----:B------:R-:W-:Y:S01]  /*4170*/  @P2 SEL R5, R22, R13, P0 ;  /* 0x0000000d16052207 */ /* 0x000fe20000000000 */
        /* <DEDUP_REMOVED lines=13> */
[----:B------:R-:W-:-:S04]  /*4250*/  IADD3 R5, PT, PT, R17, 0xa00, RZ ;  /* 0x00000a0011057810 */ /* 0x000fc80007ffe0ff */
[----:B0-----:R-:W-:Y:S01]  /*4260*/  ISETP.GT.AND P1, PT, R5, UR4, PT ;  /* 0x0000000405007c0c */ /* 0x001fe2000bf24270 */
[----:B------:R-:W-:Y:S01]  /*4270*/  DSETP.GEU.AND P2, PT, |R10|, |R8|, PT ;  /* 0x400000080a00722a */ /* 0x000fe20003f4e200 */
[----:B------:R-:W-:-:S04]  /*4280*/  VIADD R5, R17, 0x500 ;  /* 0x0000050011057836 */ /* 0x000fc80000000000 */
[----:B------:R-:W-:-:S09]  /*4290*/  IMAD.MOV.U32 R17, RZ, RZ, R5 ;  /* 0x000000ffff117224 */ /* 0x000fd200078e0005 */
        /* <DEDUP_REMOVED lines=12> */
.L_x_655:
        /* <DEDUP_REMOVED lines=14> */
[----:B------:R-:W-:Y:S01]  /*4440*/  IMAD.IADD R7, R0, 0x1, R5 ;  /* 0x0000000100077824 */ /* 0x000fe200078e0205 */
[----:B------:R-:W-:-:S04]  /*4450*/  LEA.HI R4, R10, 0x1, RZ, 0x18 ;  /* 0x000000010a047811 */ /* 0x000fc800078fc0ff */
[C---:B------:R-:W-:Y:S02]  /*4460*/  IADD3 R14, P0, PT, R7.reuse, UR6, RZ ;  /* 0x00000006070e7c10 */ /* 0x040fe4000ff1e0ff */
[----:B------:R-:W-:Y:S01]  /*4470*/  LOP3.LUT R6, R4, 0x3, RZ, 0xc0, !PT ;  /* 0x0000000304067812 */ /* 0x000fe200078ec0ff */
[----:B------:R-:W-:Y:S02]  /*4480*/  IMAD.MOV.U32 R4, RZ, RZ, R0 ;  /* 0x000000ffff047224 */ /* 0x000fe400078e0000 */
[----:B------:R-:W-:Y:S02]  /*4490*/  IMAD.X R15, RZ, RZ, UR7, P0 ;  /* 0x00000007ff0f7e24 */ /* 0x000fe400080e06ff */
[----:B------:R-:W-:Y:S02]  /*44a0*/  IMAD.MOV R11, RZ, RZ, -R6 ;  /* 0x000000ffff0b7224 */ /* 0x000fe400078e0a06 */
[----:B0-----:R-:W-:-:S04]  /*44b0*/  IMAD.WIDE.U32 R2, R7, 0x8, R2 ;  /* 0x0000000807027825 */ /* 0x001fc800078e0002 */
[----:B------:R-:W-:Y:S02]  /*44c0*/  IMAD.MOV.U32 R12, RZ, RZ, R2 ;  /* 0x000000ffff0c7224 */ /* 0x000fe400078e0002 */
[----:B------:R-:W-:-:S07]  /*44d0*/  IMAD.MOV.U32 R13, RZ, RZ, R3 ;  /* 0x000000ffff0d7224 */ /* 0x000fce00078e0003 */
.L_x_663:
[----:B------:R-:W-:Y:S02]  /*44e0*/  IMAD.MOV.U32 R2, RZ, RZ, R12 ;  /* 0x000000ffff027224 */ /* 0x000fe400078e000c */
[----:B------:R-:W-:-:S06]  /*44f0*/  IMAD.MOV.U32 R3, RZ, RZ, R13 ;  /* 0x000000ffff037224 */ /* 0x000fcc00078e000d */
[----:B------:R-:W2:Y:S01]  /*4500*/  LDG.E.64 R2, desc[UR8][R2.64] ;  /* 0x0000000802027981 */ /* 0x000ea2000c1e1b00 */
[----:B------:R-:W-:Y:S01]  /*4510*/  VIADD R11, R11, 0x1 ;  /* 0x000000010b0b7836 */ /* 0x000fe20000000000 */
[----:B------:R-:W-:Y:S01]  /*4520*/  BSSY.RECONVERGENT B3, `(.L_x_661) ;  /* 0x000001b000037945 */ /* 0x000fe20003800200 */
[----:B------:R-:W-:Y:S01]  /*4530*/  IMAD.MOV.U32 R19, RZ, RZ, R23 ;  /* 0x000000ffff137224 */ /* 0x000fe200078e0017 */
[----:B------:R-:W-:Y:S01]  /*4540*/  MOV R7, R9 ;  /* 0x0000000900077202 */ /* 0x000fe20000000f00 */
[----:B------:R-:W-:Y:S01]  /*4550*/  IMAD.MOV.U32 R16, RZ, RZ, R24 ;  /* 0x000000ffff107224 */ /* 0x000fe200078e0018 */
[----:B------:R-:W-:Y:S01]  /*4560*/  ISETP.NE.AND P2, PT, R11, RZ, PT ;  /* 0x000000ff0b00720c */ /* 0x000fe20003f45270 */
[----:B------:R-:W-:Y:S01]  /*4570*/  IMAD.MOV.U32 R6, RZ, RZ, R8 ;  /* 0x000000ffff067224 */ /* 0x000fe200078e0008 */
[----:B------:R-:W-:Y:S01]  /*4580*/  IADD3 R12, P3, PT, R12, 0x800, RZ ;  /* 0x000008000c0c7810 */ /* 0x000fe20007f7e0ff */
[----:B------:R-:W-:Y:S02]  /*4590*/  IMAD.MOV.U32 R23, RZ, RZ, R14 ;  /* 0x000000ffff177224 */ /* 0x000fe400078e000e */
[----:B------:R-:W-:Y:S01]  /*45a0*/  IMAD.MOV.U32 R24, RZ, RZ, R15 ;  /* 0x000000ffff187224 */ /* 0x000fe200078e000f */
[----:B--2---:R-:W-:Y:S01]  /*45b0*/  DSETP.GEU.AND P0, PT, |R8|, |R2|, PT ;  /* 0x400000020800722a */ /* 0x004fe20003f0e200 */
[----:B------:R-:W-:-:S02]  /*45c0*/  IMAD.MOV.U32 R8, RZ, RZ, R2 ;  /* 0x000000ffff087224 */ /* 0x000fc400078e0002 */
        /* <DEDUP_REMOVED lines=16> */
.L_x_662:
[----:B------:R-:W-:Y:S05]  /*46d0*/  BSYNC.RECONVERGENT B3 ;  /* 0x0000000000037941 */ /* 0x000fea0003800200 */
.L_x_661:
[----:B------:R-:W-:Y:S01]  /*46e0*/  IADD3 R14, P0, PT, R14, 0x100, RZ ;  /* 0x000001000e0e7810 */ /* 0x000fe20007f1e0ff */
[----:B------:R-:W-:Y:S02]  /*46f0*/  VIADD R4, R4, 0x100 ;  /* 0x0000010004047836 */ /* 0x000fe40000000000 */
[----:B------:R-:W-:Y:S02]  /*4700*/  IMAD.X R13, RZ, RZ, R13, P3 ;  /* 0x000000ffff0d7224 */ /* 0x000fe400018e060d */
[----:B------:R-:W-:Y:S01]  /*4710*/  IMAD.X R15, RZ, RZ, R15, P0 ;  /* 0x000000ffff0f7224 */ /* 0x000fe200000e060f */
[----:B------:R-:W-:Y:S07]  /*4720*/  @P2 BRA `(.L_x_663) ;  /* 0xfffffffc006c2947 */ /* 0x000fee000383ffff */
.L_x_660:
[----:B------:R-:W-:Y:S05]  /*4730*/  BSYNC.RECONVERGENT B2 ;  /* 0x0000000000027941 */ /* 0x000fea0003800200 */
.L_x_659:
[----:B------:R-:W-:-:S13]  /*4740*/  ISETP.GE.U32.AND P0, PT, R10, 0x300, PT ;  /* 0x000003000a00780c */ /* 0x000fda0003f06070 */
[----:B------:R-:W-:Y:S05]  /*4750*/  @!P0 BRA `(.L_x_658) ;  /* 0x0000000400fc8947 */ /* 0x000fea0003800000 */
[----:B------:R-:W0:Y:S01]  /*4760*/  LDCU.128 UR12, c[0x0][0x380] ;  /* 0x00007000ff0c77ac */ /* 0x000e220008000c00 */
[----:B------:R-:W1:Y:S01]  /*4770*/  LDC.64 R20, c[0x0][0x380] ;  /* 0x0000e000ff147b82 */ /* 0x000e620000000a00 */
[C---:B------:R-:W-:Y:S01]  /*4780*/  IADD3 R7, P1, PT, R4.reuse, R5, RZ ;  /* 0x0000000504077210 */ /* 0x040fe20007f3e0ff */
[C---:B------:R-:W-:Y:S02]  /*4790*/  IMAD.IADD R16, R4.reuse, 0x1, R5 ;  /* 0x0000000104107824 */ /* 0x040fe400078e0205 */
[----:B------:R-:W-:Y:S02]  /*47a0*/  VIADD R22, R4, 0x200 ;  /* 0x0000020004167836 */ /* 0x000fe40000000000 */
[----:B------:R-:W-:Y:S02]  /*47b0*/  IMAD.X R10, RZ, RZ, RZ, P1 ;  /* 0x000000ffff0a7224 */ /* 0x000fe400008e06ff */
[----:B------:R-:W2:Y:S01]  /*47c0*/  LDC.64 R2, c[0x0][0x388] ;  /* 0x0000e200ff027b82 */ /* 0x000ea20000000a00 */
[----:B0-----:R-:W-:-:S02]  /*47d0*/  LEA R6, P2, R7, UR12, 0x3 ;  /* 0x0000000c07067c11 */ /* 0x001fc4000f8418ff */
[----:B------:R-:W-:Y:S02]  /*47e0*/  IADD3 R18, P0, PT, R16, UR14, RZ ;  /* 0x0000000e10127c10 */ /* 0x000fe4000ff1e0ff */
[----:B------:R-:W-:Y:S02]  /*47f0*/  IADD3 R6, P1, PT, R6, 0x1800, RZ ;  /* 0x0000180006067810 */ /* 0x000fe40007f3e0ff */
[----:B------:R-:W-:Y:S01]  /*4800*/  LEA.HI.X R5, R7, UR13, R10, 0x3, P2 ;  /* 0x0000000d07057c11 */ /* 0x000fe200090f1c0a */
[----:B-1----:R-:W-:-:S04]  /*4810*/  IMAD.WIDE.U32 R20, R16, 0x8, R20 ;  /* 0x0000000810147825 */ /* 0x002fc800078e0014 */
[----:B------:R-:W-:Y:S02]  /*4820*/  IMAD.X R19, RZ, RZ, UR15, P0 ;  /* 0x0000000fff137e24 */ /* 0x000fe400080e06ff */
[----:B------:R-:W-:-:S07]  /*4830*/  IMAD.X R5, RZ, RZ, R5, P1 ;  /* 0x000000ffff057224 */ /* 0x000fce00008e0605 */
.L_x_672:
[----:B------:R-:W3:Y:S01]  /*4840*/  LDG.E.64 R14, desc[UR8][R20.64] ;  /* 0x00000008140e7981 */ /* 0x000ee2000c1e1b00 */
[----:B------:R-:W-:-:S05]  /*4850*/  IMAD.MOV.U32 R4, RZ, RZ, R6 ;  /* 0x000000ffff047224 */ /* 0x000fca00078e0006 */
[----:B------:R0:W5:Y:S04]  /*4860*/  LDG.E.64 R10, desc[UR8][R4.64+-0x1000] ;  /* 0xfff00008040a7981 */ /* 0x000168000c1e1b00 */
[----:B------:R0:W5:Y:S01]  /*4870*/  LDG.E.64 R6, desc[UR8][R4.64+-0x800] ;  /* 0xfff8000804067981 */ /* 0x000162000c1e1b00 */
[----:B------:R-:W-:Y:S01]  /*4880*/  BSSY.RECONVERGENT B2, `(.L_x_664) ;  /* 0x0000015000027945 */ /* 0x000fe20003800200 */
[----:B------:R-:W-:Y:S02]  /*4890*/  IMAD.MOV.U32 R26, RZ, RZ, R18 ;  /* 0x000000ffff1a7224 */ /* 0x000fe400078e0012 */
[----:B------:R-:W-:Y:S01]  /*48a0*/  IMAD.MOV.U32 R25, RZ, RZ, R19 ;  /* 0x000000ffff197224 */ /* 0x000fe200078e0013 */
[----:B---3--:R-:W-:Y:S01]  /*48b0*/  DSETP.GEU.AND P0, PT, |R8|, |R14|, PT ;  /* 0x4000000e0800722a */ /* 0x008fe20003f0e200 */
[----:B------:R-:W-:Y:S01]  /*48c0*/  MOV R12, R14 ;  /* 0x0000000e000c7202 */ /* 0x000fe20000000f00 */
[----:B------:R-:W-:-:S12]  /*48d0*/  IMAD.MOV.U32 R13, RZ, RZ, R15 ;  /* 0x000000ffff0d7224 */ /* 0x000fd800078e000f */
        /* <DEDUP_REMOVED lines=15> */
.L_x_665:
[----:B------:R-:W-:Y:S05]  /*49d0*/  BSYNC.RECONVERGENT B2 ;  /* 0x0000000000027941 */ /* 0x000fea0003800200 */
.L_x_664:
[----:B-----5:R-:W-:Y:S01]  /*49e0*/  DSETP.GEU.AND P0, PT, |R12|, |R10|, PT ;  /* 0x4000000a0c00722a */ /* 0x020fe20003f0e200 */
[----:B------:R-:W-:Y:S01]  /*49f0*/  VIADD R9, R16, 0x100 ;  /* 0x0000010010097836 */ /* 0x000fe20000000000 */
[----:B------:R-:W-:Y:S01]  /*4a00*/  BSSY.RECONVERGENT B2, `(.L_x_666) ;  /* 0x0000016000027945 */ /* 0x000fe20003800200 */
[----:B------:R-:W-:-:S03]  /*4a10*/  IMAD.MOV.U32 R8, RZ, RZ, R10 ;  /* 0x000000ffff087224 */ /* 0x000fc600078e000a */
[----:B--2---:R-:W-:Y:S01]  /*4a20*/  IADD3 R23, P1, PT, R9, R2, RZ ;  /* 0x0000000209177210 */ /* 0x004fe20007f3e0ff */
[----:B------:R-:W-:-:S04]  /*4a30*/  IMAD.MOV.U32 R9, RZ, RZ, R11 ;  /* 0x000000ffff097224 */ /* 0x000fc800078e000b */
[----:B------:R-:W-:Y:S02]  /*4a40*/  IMAD.X R24, RZ, RZ, R3, P1 ;  /* 0x000000ffff187224 */ /* 0x000fe400008e0603 */
[----:B------:R-:W-:Y:S02]  /*4a50*/  IMAD.MOV.U32 R15, RZ, RZ, R23 ;  /* 0x000000ffff0f7224 */ /* 0x000fe400078e0017 */
[----:B------:R-:W-:Y:S01]  /*4a60*/  IMAD.MOV.U32 R14, RZ, RZ, R24 ;  /* 0x000000ffff0e7224 */ /* 0x000fe200078e0018 */
        /* <DEDUP_REMOVED lines=15> */
.L_x_667:
[----:B------:R-:W-:Y:S05]  /*4b60*/  BSYNC.RECONVERGENT B2 ;  /* 0x0000000000027941 */ /* 0x000fea0003800200 */
.L_x_666:
[----:B------:R0:W5:Y:S01]  /*4b70*/  LDG.E.64 R10, desc[UR8][R4.64] ;  /* 0x00000008040a7981 */ /* 0x000162000c1e1b00 */
[----:B------:R-:W-:Y:S01]  /*4b80*/  DSETP.GEU.AND P0, PT, |R8|, |R6|, PT ;  /* 0x400000060800722a */ /* 0x000fe20003f0e200 */
[----:B------:R-:W-:Y:S01]  /*4b90*/  VIADD R13, R16, 0x200 ;  /* 0x00000200100d7836 */ /* 0x000fe20000000000 */
[----:B------:R-:W-:Y:S01]  /*4ba0*/  BSSY.RECONVERGENT B2, `(.L_x_668) ;  /* 0x0000016000027945 */ /* 0x000fe20003800200 */
[----:B------:R-:W-:-:S03]  /*4bb0*/  MOV R12, R6 ;  /* 0x00000006000c7202 */ /* 0x000fc60000000f00 */
[----:B------:R-:W-:Y:S01]  /*4bc0*/  IADD3 R24, P1, PT, R13, R2, RZ ;  /* 0x000000020d187210 */ /* 0x000fe20007f3e0ff */
[----:B------:R-:W-:-:S04]  /*4bd0*/  IMAD.MOV.U32 R13, RZ, RZ, R7 ;  /* 0x000000ffff0d7224 */ /* 0x000fc800078e0007 */
[----:B------:R-:W-:Y:S02]  /*4be0*/  IMAD.X R23, RZ, RZ, R3, P1 ;  /* 0x000000ffff177224 */ /* 0x000fe400008e0603 */
        /* <DEDUP_REMOVED lines=17> */
.L_x_669:
[----:B------:R-:W-:Y:S05]  /*4d00*/  BSYNC.RECONVERGENT B2 ;  /* 0x0000000000027941 */ /* 0x000fea0003800200 */
.L_x_668:
[----:B-----5:R-:W-:Y:S01]  /*4d10*/  DSETP.GEU.AND P0, PT, |R12|, |R10|, PT ;  /* 0x4000000a0c00722a */ /* 0x020fe20003f0e200 */
[----:B------:R-:W-:Y:S01]  /*4d20*/  VIADD R7, R16, 0x300 ;  /* 0x0000030010077836 */ /* 0x000fe20000000000 */
[----:B------:R-:W-:Y:S01]  /*4d30*/  BSSY.RECONVERGENT B2, `(.L_x_670) ;  /* 0x0000016000027945 */ /* 0x000fe20003800200 */
[----:B------:R-:W-:Y:S02]  /*4d40*/  IMAD.MOV.U32 R8, RZ, RZ, R10 ;  /* 0x000000ffff087224 */ /* 0x000fe400078e000a */
[----:B------:R-:W-:Y:S01]  /*4d50*/  IMAD.MOV.U32 R9, RZ, RZ, R11 ;  /* 0x000000ffff097224 */ /* 0x000fe200078e000b */
[----:B------:R-:W-:-:S05]  /*4d60*/  IADD3 R7, P1, PT, R7, R2, RZ ;  /* 0x0000000207077210 */ /* 0x000fca0007f3e0ff */
        /* <DEDUP_REMOVED lines=18> */
.L_x_671:
[----:B------:R-:W-:Y:S05]  /*4e90*/  BSYNC.RECONVERGENT B2 ;  /* 0x0000000000027941 */ /* 0x000fea0003800200 */
.L_x_670:
[----:B------:R-:W-:Y:S01]  /*4ea0*/  VIADD R10, R22, 0x200 ;  /* 0x00000200160a7836 */ /* 0x000fe20000000000 */
[----:B------:R-:W-:Y:S01]  /*4eb0*/  IADD3 R6, P2, PT, R4, 0x2000, RZ ;  /* 0x0000200004067810 */ /* 0x000fe20007f5e0ff */
[----:B------:R-:W-:Y:S01]  /*4ec0*/  VIADD R22, R22, 0x400 ;  /* 0x0000040016167836 */ /* 0x000fe20000000000 */
[----:B------:R-:W-:Y:S01]  /*4ed0*/  IADD3 R18, P1, PT, R18, 0x400, RZ ;  /* 0x0000040012127810 */ /* 0x000fe20007f3e0ff */
[----:B------:R-:W-:Y:S01]  /*4ee0*/  VIADD R16, R16, 0x400 ;  /* 0x0000040010107836 */ /* 0x000fe20000000000 */
[----:B------:R-:W-:Y:S01]  /*4ef0*/  ISETP.GE.AND P0, PT, R10, R17, PT ;  /* 0x000000110a00720c */ /* 0x000fe20003f06270 */
[----:B------:R-:W-:Y:S01]  /*4f00*/  IMAD.X R5, RZ, RZ, R5, P2 ;  /* 0x000000ffff057224 */ /* 0x000fe200010e0605 */
[----:B------:R-:W-:Y:S02]  /*4f10*/  IADD3 R20, P2, PT, R20, 0x2000, RZ ;  /* 0x0000200014147810 */ /* 0x000fe40007f5e0ff */
[----:B------:R-:W-:-:S03]  /*4f20*/  IADD3.X R19, PT, PT, RZ, R19, RZ, P1, !PT ;  /* 0x00000013ff137210 */ /* 0x000fc60000ffe4ff */
[----:B------:R-:W-:-:S06]  /*4f30*/  IMAD.X R21, RZ, RZ, R21, P2 ;  /* 0x000000ffff157224 */ /* 0x000fcc00010e0615 */
[----:B------:R-:W-:Y:S05]  /*4f40*/  @!P0 BRA `(.L_x_672) ;  /* 0xfffffff8003c8947 */ /* 0x000fea000383ffff */
.L_x_658:
[----:B------:R-:W-:Y:S05]  /*4f50*/  BSYNC.RECONVERGENT B1 ;  /* 0x0000000000017941 */ /* 0x000fea0003800200 */
.L_x_657:
        /* <DEDUP_REMOVED lines=32> */
.L_x_674:
[----:B------:R-:W-:Y:S05]  /*5160*/  BSYNC.RECONVERGENT B1 ;  /* 0x0000000000017941 */ /* 0x000fea0003800200 */
.L_x_673:
        /* <DEDUP_REMOVED lines=31> */
.L_x_676:
[----:B------:R-:W-:Y:S05]  /*5360*/  BSYNC.RECONVERGENT B1 ;  /* 0x0000000000017941 */ /* 0x000fea0003800200 */
.L_x_675:
        /* <DEDUP_REMOVED lines=31> */
.L_x_678:
[----:B------:R-:W-:Y:S05]  /*5560*/  BSYNC.RECONVERGENT B1 ;  /* 0x0000000000017941 */ /* 0x000fea0003800200 */
.L_x_677:
[----:B------:R-:W-:Y:S01]  /*5570*/  ISETP.GT.AND P0, PT, R10, 0x17, PT ;  /* 0x000000170a00780c */ /* 0x000fe20003f04270 */
[----:B-1----:R1:W1:Y:S01]  /*5580*/  SHFL.DOWN PT, R6, R2, 0x8, 0x1f ;  /* 0x09001f0002067f89 */ /* 0x00226200000e0000 */
[----:B------:R-:W-:Y:S01]  /*5590*/  BSSY.RECONVERGENT B1, `(.L_x_679) ;  /* 0x000001d000017945 */ /* 0x000fe20003800200 */
[----:B0-----:R-:W-:Y:S01]  /*55a0*/  IMAD.MOV.U32 R8, RZ, RZ, R11 ;  /* 0x000000ffff087224 */ /* 0x001fe200078e000b */
[----:B------:R-:W-:Y:S01]  /*55b0*/  MOV R4, R2 ;  /* 0x0000000200047202 */ /* 0x000fe20000000f00 */
[----:B--2---:R0:W2:Y:S01]  /*55c0*/  SHFL.DOWN PT, R7, R3, 0x8, 0x1f ;  /* 0x09001f0003077f89 */ /* 0x0040a200000e0000 */
[----:B------:R-:W-:Y:S02]  /*55d0*/  IMAD.MOV.U32 R9, RZ, RZ, R12 ;  /* 0x000000ffff097224 */ /* 0x000fe400078e000c */
[----:B------:R-:W-:Y:S01]  /*55e0*/  IMAD.MOV.U32 R5, RZ, RZ, R3 ;  /* 0x000000ffff057224 */ /* 0x000fe200078e0003 */
[----:B---3--:R0:W3:Y:S04]  /*55f0*/  SHFL.DOWN PT, R14, R11, 0x8, 0x1f ;  /* 0x09001f000b0e7f89 */ /* 0x0080e800000e0000 */
        /* <DEDUP_REMOVED lines=22> */
.L_x_680:
[----:B------:R-:W-:Y:S05]  /*5760*/  BSYNC.RECONVERGENT B1 ;  /* 0x0000000000017941 */ /* 0x000fea0003800200 */
.L_x_679:
        /* <DEDUP_REMOVED lines=31> */
.L_x_682:
[----:B------:R-:W-:Y:S05]  /*5960*/  BSYNC.RECONVERGENT B1 ;  /* 0x0000000000017941 */ /* 0x000fea0003800200 */
.L_x_681:
        /* <DEDUP_REMOVED lines=11> */
.L_x_684:
[----:B------:R-:W-:Y:S05]  /*5a20*/  BSYNC.RECONVERGENT B1 ;  /* 0x0000000000017941 */ /* 0x000fea0003800200 */
.L_x_683:
        /* <DEDUP_REMOVED lines=31> */
.L_x_686:
[----:B------:R-:W-:Y:S05]  /*5c20*/  BSYNC.RECONVERGENT B1 ;  /* 0x0000000000017941 */ /* 0x000fea0003800200 */
.L_x_685:
        /* <DEDUP_REMOVED lines=23> */
.L_x_688:
[----:B------:R-:W-:Y:S05]  /*5da0*/  BSYNC.RECONVERGENT B1 ;  /* 0x0000000000017941 */ /* 0x000fea0003800200 */
.L_x_687:
[----:B------:R-:W-:Y:S01]  /*5db0*/  DSETP.GEU.AND P0, PT, |R4|, |R10|, PT ;  /* 0x4000000a0400722a */ /* 0x000fe20003f0e200 */
[----:B------:R-:W-:Y:S01]  /*5dc0*/  BSSY.RECONVERGENT B1, `(.L_x_689) ;  /* 0x0000014000017945 */ /* 0x000fe20003800200 */
[----:B------:R-:W-:Y:S01]  /*5dd0*/  IMAD.MOV.U32 R2, RZ, RZ, R10 ;  /* 0x000000ffff027224 */ /* 0x000fe200078e000a */
[----:B------:R-:W-:Y:S01]  /*5de0*/  MOV R3, R11 ;  /* 0x0000000b00037202 */ /* 0x000fe20000000f00 */
        /* <DEDUP_REMOVED lines=17> */
.L_x_690:
[----:B------:R-:W-:Y:S05]  /*5f00*/  BSYNC.RECONVERGENT B1 ;  /* 0x0000000000017941 */ /* 0x000fea0003800200 */
.L_x_689:
        /* <DEDUP_REMOVED lines=23> */
.L_x_692:
[----:B------:R-:W-:Y:S05]  /*6080*/  BSYNC.RECONVERGENT B1 ;  /* 0x0000000000017941 */ /* 0x000fea0003800200 */
.L_x_691:
        /* <DEDUP_REMOVED lines=21> */
.L_x_694:
[----:B------:R-:W-:Y:S05]  /*61e0*/  BSYNC.RECONVERGENT B1 ;  /* 0x0000000000017941 */ /* 0x000fea0003800200 */
.L_x_693:
        /* <DEDUP_REMOVED lines=21> */
.L_x_696:
[----:B------:R-:W-:Y:S05]  /*6340*/  BSYNC.RECONVERGENT B1 ;  /* 0x0000000000017941 */ /* 0x000fea0003800200 */
.L_x_695:
        /* <DEDUP_REMOVED lines=20> */
.L_x_616:
[----:B------:R-:W-:Y:S05]  /*6490*/  BSYNC.RECONVERGENT B0 ;  /* 0x0000000000007941 */ /* 0x000fea0003800200 */
.L_x_583:
[----:B------:R-:W-:Y:S05]  /*64a0*/  @P1 EXIT ;  /* 0x000000000000194d */ /* 0x000fea0003800000 */
[----:B012-4-:R-:W0:Y:S02]  /*64b0*/  LDC.64 R4, c[0x0][0x390] ;  /* 0x0000e400ff047b82 */ /* 0x017e240000000a00 */
[----:B0-----:R-:W-:Y:S04]  /*64c0*/  STG.E.64 desc[UR8][R4.64], R2 ;  /* 0x0000000204007986 */ /* 0x001fe8000c101b08 */
[----:B------:R-:W-:Y:S01]  /*64d0*/  STG.E.64 desc[UR8][R4.64+0x8], R14 ;  /* 0x0000080e04007986 */ /* 0x000fe2000c101b08 */
[----:B------:R-:W-:Y:S05]  /*64e0*/  EXIT ;  /* 0x000000000000794d */ /* 0x000fea0003800000 */
.L_x_697:
        /* <DEDUP_REMOVED lines=9> */
.L_x_738:


//--------------------- .text._Z19kernel_change_linesPdiiii --------------------------
	.section	.text._Z19kernel_change_linesPdiiii,"ax",@progbits
	.align	128
        .global         _Z19kernel_change_linesPdiiii
        .type           _Z19kernel_change_linesPdiiii,@function
        .size           _Z19kernel_change_linesPdiiii,(.L_x_729 - _Z19kernel_change_linesPdiiii)
        .other          _Z19kernel_change_linesPdiiii,@"STO_CUDA_ENTRY STV_DEFAULT"
_Z19kernel_change_linesPdiiii:
.text._Z19kernel_change_linesPdiiii:
[----:B------:R-:W-:Y:S01]  /*0000*/  LDC R1, c[0x0][0x37c] ;  /* 0x0000df00ff017b82 */ /* 0x000fe20000000800 */
[----:B------:R-:W0:Y:S01]  /*0010*/  S2R R0, SR_CTAID.Y ;  /* 0x0000000000007919 */ /* 0x000e220000002600 */
[----:B------:R-:W1:Y:S06]  /*0020*/  LDCU UR7, c[0x0][0x360] ;  /* 0x00006c00ff0777ac */ /* 0x000e6c0008000800 */
[----:B------:R-:W2:Y:S01]  /*0030*/  LDC R11, c[0x0][0x390] ;  /* 0x0000e400ff0b7b82 */ /* 0x000ea20000000800 */
[----:B------:R-:W0:Y:S01]  /*0040*/  S2R R3, SR_TID.Y ;  /* 0x0000000000037919 */ /* 0x000e220000002200 */
[----:B------:R-:W0:Y:S01]  /*0050*/  LDCU UR4, c[0x0][0x364] ;  /* 0x00006c80ff0477ac */ /* 0x000e220008000800 */
[----:B------:R-:W3:Y:S01]  /*0060*/  LDCU UR10, c[0x0][0x388] ;  /* 0x00007100ff0a77ac */ /* 0x000ee20008000800 */
[----:B------:R-:W4:Y:S01]  /*0070*/  LDCU UR5, c[0x0][0x370] ;  /* 0x00006e00ff0577ac */ /* 0x000f220008000800 */
[----:B0-----:R-:W-:-:S05]  /*0080*/  IMAD R0, R0, UR4, R3 ;  /* 0x0000000400007c24 */ /* 0x001fca000f8e0203 */
[----:B---3--:R-:W-:-:S04]  /*0090*/  IADD3.X R0, PT, PT, R0, UR10, RZ, PT, !PT ;  /* 0x0000000a00007c10 */ /* 0x008fc8000bffe4ff */
[----:B--2---:R-:W-:-:S13]  /*00a0*/  ISETP.GE.AND P0, PT, R0, R11, PT ;  /* 0x0000000b0000720c */ /* 0x004fda0003f06270 */
[----:B-1--4-:R-:W-:Y:S05]  /*00b0*/  @P0 EXIT ;  /* 0x000000000000094d */ /* 0x012fea0003800000 */
[----:B------:R-:W0:Y:S01]  /*00c0*/  S2R R9, SR_CTAID.X ;  /* 0x0000000000097919 */ /* 0x000e220000002500 */
[----:B------:R-:W-:Y:S01]  /*00d0*/  UIMAD UR6, UR7, UR5, URZ ;  /* 0x00000005070672a4 */ /* 0x000fe2000f8e02ff */
[----:B------:R-:W1:Y:S01]  /*00e0*/  LDC R10, c[0x0][0x38c] ;  /* 0x0000e300ff0a7b82 */ /* 0x000e620000000800 */
[----:B------:R-:W2:Y:S01]  /*00f0*/  LDCU UR8, c[0x0][0x394] ;  /* 0x00007280ff0877ac */ /* 0x000ea20008000800 */
[----:B------:R-:W1:Y:S03]  /*0100*/  S2R R4, SR_TID.X ;  /* 0x0000000000047919 */ /* 0x000e660000002100 */
[----:B------:R-:W-:Y:S01]  /*0110*/  ISETP.NE.U32.AND P3, PT, RZ, UR6, PT ;  /* 0x00000006ff007c0c */ /* 0x000fe2000bf65070 */
[----:B------:R-:W3:Y:S02]  /*0120*/  LDCU UR11, c[0x0][0x390] ;  /* 0x00007200ff0b77ac */ /* 0x000ee40008000800 */
[----:B------:R-:W4:Y:S01]  /*0130*/  I2F.U32.RP R7, UR6 ;  /* 0x0000000600077d06 */ /* 0x000f220008209000 */
[----:B------:R-:W5:Y:S01]  /*0140*/  LDC.64 R22, c[0x0][0x380] ;  /* 0x0000e000ff167b82 */ /* 0x000f620000000a00 */
[----:B------:R-:W0:Y:S06]  /*0150*/  LDCU.64 UR12, c[0x0][0x390] ;  /* 0x00007200ff0c77ac */ /* 0x000e2c0008000a00 */
[----:B----4-:R-:W4:Y:S01]  /*0160*/  MUFU.RCP R7, R7 ;  /* 0x0000000700077308 */ /* 0x010f220000001000 */
[----:B0-----:R-:W-:Y:S01]  /*0170*/  VIADD R3, R9, UR5 ;  /* 0x0000000509037c36 */ /* 0x001fe20008000000 */
[----:B------:R-:W0:Y:S03]  /*0180*/  LDCU UR5, c[0x0][0x374] ;  /* 0x00006e80ff0577ac */ /* 0x000e260008000800 */
[----:B------:R-:W-:-:S02]  /*0190*/  IMAD R3, R3, UR7, RZ ;  /* 0x0000000703037c24 */ /* 0x000fc4000f8e02ff */
[----:B-1----:R-:W-:-:S03]  /*01a0*/  IMAD.IADD R4, R4, 0x1, R10 ;  /* 0x0000000104047824 */ /* 0x002fc600078e020a */
[----:B------:R-:W-:Y:S01]  /*01b0*/  LOP3.LUT R6, RZ, R3, RZ, 0x33, !PT ;  /* 0x00000003ff067212 */ /* 0x000fe200078e33ff */
[----:B----4-:R-:W-:Y:S01]  /*01c0*/  VIADD R8, R7, 0xffffffe ;  /* 0x0ffffffe07087836 */ /* 0x010fe20000000000 */
[----:B------:R-:W-:Y:S02]  /*01d0*/  IADD3 R2, PT, PT, R4, 0x1, R3 ;  /* 0x0000000104027810 */ /* 0x000fe40007ffe003 */
[----:B------:R-:W-:Y:S01]  /*01e0*/  IADD3 R7, PT, PT, RZ, -UR6, RZ ;  /* 0x80000006ff077c10 */ /* 0x000fe2000fffe0ff */
[----:B------:R1:W4:Y:S01]  /*01f0*/  F2I.FTZ.U32.TRUNC.NTZ R3, R8 ;  /* 0x0000000800037305 */ /* 0x000322000021f000 */
[----:B--2---:R-:W-:Y:S01]  /*0200*/  VIMNMX R5, PT, PT, R2, UR8, !PT ;  /* 0x0000000802057c48 */ /* 0x004fe2000ffe0100 */
[----:B------:R-:W-:Y:S01]  /*0210*/  IMAD.MOV.U32 R2, RZ, RZ, RZ ;  /* 0x000000ffff027224 */ /* 0x000fe200078e00ff */
[----:B------:R-:W2:Y:S02]  /*0220*/  LDCU.64 UR8, c[0x0][0x358] ;  /* 0x00006b00ff0877ac */ /* 0x000ea40008000a00 */
[----:B------:R-:W-:Y:S01]  /*0230*/  IADD3 R5, PT, PT, -R4, R5, R6 ;  /* 0x0000000504057210 */ /* 0x000fe20007ffe106 */
[----:B------:R-:W-:Y:S01]  /*0240*/  IMAD R4, R9, UR7, R4 ;  /* 0x0000000709047c24 */ /* 0x000fe2000f8e0204 */
[----:B0-----:R-:W-:-:S02]  /*0250*/  UIMAD UR4, UR4, UR5, URZ ;  /* 0x00000005040472a4 */ /* 0x001fc4000f8e02ff */
[C---:B------:R-:W-:Y:S01]  /*0260*/  ISETP.NE.AND P0, PT, R5.reuse, RZ, PT ;  /* 0x000000ff0500720c */ /* 0x040fe20003f05270 */
[----:B------:R-:W-:Y:S02]  /*0270*/  VIADD R6, R5, 0xffffffff ;  /* 0xffffffff05067836 */ /* 0x000fe40000000000 */
[----:B-1----:R-:W-:Y:S02]  /*0280*/  IMAD R8, R4, R11, R11 ;  /* 0x0000000b04087224 */ /* 0x002fe400078e020b */
[----:B----4-:R-:W-:-:S04]  /*0290*/  IMAD R7, R7, R3, RZ ;  /* 0x0000000307077224 */ /* 0x010fc800078e02ff */
[----:B------:R-:W-:Y:S01]  /*02a0*/  IMAD.HI.U32 R3, R3, R7, R2 ;  /* 0x0000000703037227 */ /* 0x000fe200078e0002 */
[----:B------:R-:W-:-:S03]  /*02b0*/  SEL R2, RZ, 0x1, !P0 ;  /* 0x00000001ff027807 */ /* 0x000fc60004000000 */
[----:B------:R-:W-:Y:S01]  /*02c0*/  @!P0 IMAD.MOV R6, RZ, RZ, R5 ;  /* 0x000000ffff068224 */ /* 0x000fe200078e0205 */
[----:B------:R-:W-:-:S03]  /*02d0*/  IADD3 R5, PT, PT, R4, 0x1, RZ ;  /* 0x0000000104057810 */ /* 0x000fc60007ffe0ff */
[----:B------:R-:W-:-:S05]  /*02e0*/  IMAD.HI.U32 R7, R3, R6, RZ ;  /* 0x0000000603077227 */ /* 0x000fca00078e00ff */
[----:B------:R-:W-:-:S05]  /*02f0*/  IADD3 R3, PT, PT, -R7, RZ, RZ ;  /* 0x000000ff07037210 */ /* 0x000fca0007ffe1ff */
[----:B------:R-:W-:Y:S02]  /*0300*/  IMAD R6, R3, UR6, R6 ;  /* 0x0000000603067c24 */ /* 0x000fe4000f8e0206 */
[----:B------:R-:W-:-:S03]  /*0310*/  IMAD R3, R11, R10, UR10 ;  /* 0x0000000a0b037e24 */ /* 0x000fc6000f8e020a */
[----:B------:R-:W-:Y:S01]  /*0320*/  ISETP.GE.U32.AND P1, PT, R6, UR6, PT ;  /* 0x0000000606007c0c */ /* 0x000fe2000bf26070 */
[----:B-----5:R-:W-:-:S04]  /*0330*/  IMAD.WIDE R22, R3, 0x8, R22 ;  /* 0x0000000803167825 */ /* 0x020fc800078e0216 */
[----:B------:R-:W-:-:S08]  /*0340*/  IMAD.MOV.U32 R3, RZ, RZ, R0 ;  /* 0x000000ffff037224 */ /* 0x000fd000078e0000 */
[----:B------:R-:W-:Y:S02]  /*0350*/  @P1 VIADD R6, R6, -UR6 ;  /* 0x8000000606061c36 */ /* 0x000fe40008000000 */
[----:B------:R-:W-:-:S03]  /*0360*/  @P1 VIADD R7, R7, 0x1 ;  /* 0x0000000107071836 */ /* 0x000fc60000000000 */
[----:B------:R-:W-:Y:S01]  /*0370*/  ISETP.GE.U32.AND P2, PT, R6, UR6, PT ;  /* 0x0000000606007c0c */ /* 0x000fe2000bf46070 */
[----:B------:R-:W-:-:S12]  /*0380*/  VIADD R6, R5, UR6 ;  /* 0x0000000605067c36 */ /* 0x000fd80008000000 */
[----:B------:R-:W-:Y:S01]  /*0390*/  @P2 VIADD R7, R7, 0x1 ;  /* 0x0000000107072836 */ /* 0x000fe20000000000 */
[----:B------:R-:W-:-:S05]  /*03a0*/  @!P3 LOP3.LUT R7, RZ, UR6, RZ, 0x33, !PT ;  /* 0x00000006ff07bc12 */ /* 0x000fca000f8e33ff */
[----:B------:R-:W-:Y:S01]  /*03b0*/  IMAD.IADD R4, R2, 0x1, R7 ;  /* 0x0000000102047824 */ /* 0x000fe200078e0207 */
[----:B--23--:R-:W-:-:S07]  /*03c0*/  IADD3 R2, PT, PT, R6, UR6, RZ ;  /* 0x0000000606027c10 */ /* 0x00cfce000fffe0ff */
.L_x_717:
[----:B0-----:R-:W0:Y:S01]  /*03d0*/  LDCU UR5, c[0x0][0x394] ;  /* 0x00007280ff0577ac */ /* 0x001e220008000800 */
[----:B------:R-:W-:Y:S01]  /*03e0*/  BSSY.RECONVERGENT B0, `(.L_x_698) ;  /* 0x000010b000007945 */ /* 0x000fe20003800200 */
[----:B0-----:R-:W-:-:S13]  /*03f0*/  ISETP.GE.AND P0, PT, R5, UR5, PT ;  /* 0x0000000505007c0c */ /* 0x001fda000bf06270 */
[----:B-1234-:R-:W-:Y:S05]  /*0400*/  @P0 BRA `(.L_x_699) ;  /* 0x0000001000200947 */ /* 0x01efea0003800000 */
[----:B------:R-:W0:Y:S01]  /*0410*/  LDC R10, c[0x0][0x38c] ;  /* 0x0000e300ff0a7b82 */ /* 0x000e220000000800 */
[----:B------:R-:W0:Y:S01]  /*0420*/  LDCU UR5, c[0x0][0x390] ;  /* 0x00007200ff0577ac */ /* 0x000e220008000800 */
[----:B------:R-:W-:Y:S01]  /*0430*/  LOP3.LUT R0, R4, 0x3, RZ, 0xc0, !PT ;  /* 0x0000000304007812 */ /* 0x000fe200078ec0ff */
[----:B------:R-:W-:Y:S01]  /*0440*/  BSSY.RECONVERGENT B1, `(.L_x_700) ;  /* 0x0000076000017945 */ /* 0x000fe20003800200 */
[----:B------:R-:W-:Y:S02]  /*0450*/  IMAD.MOV.U32 R11, RZ, RZ, R5 ;  /* 0x000000ffff0b7224 */ /* 0x000fe400078e0005 */
[----:B------:R-:W-:Y:S02]  /*0460*/  ISETP.NE.AND P0, PT, R0, 0x3, PT ;  /* 0x000000030000780c */ /* 0x000fe40003f05270 */
[----:B------:R-:W1:Y:S01]  /*0470*/  LDC.64 R12, c[0x0][0x380] ;  /* 0x0000e000ff0c7b82 */ /* 0x000e620000000a00 */
[----:B0-----:R-:W-:-:S04]  /*0480*/  IMAD R21, R10, UR5, R3 ;  /* 0x000000050a157c24 */ /* 0x001fc8000f8e0203 */
[----:B-1----:R-:W-:-:S06]  /*0490*/  IMAD.WIDE R20, R21, 0x8, R12 ;  /* 0x0000000815147825 */ /* 0x002fcc00078e020c */
[----:B------:R-:W-:Y:S05]  /*04a0*/  @!P0 BRA `(.L_x_701) ;  /* 0x0000000400bc8947 */ /* 0x000fea0003800000 */
[----:B------:R-:W2:Y:S01]  /*04b0*/  LDG.E.64 R16, desc[UR8][R22.64] ;  /* 0x0000000816107981 */ /* 0x000ea2000c1e1b00 */
[----:B------:R-:W0:Y:S02]  /*04c0*/  LDCU UR5, c[0x0][0x388] ;  /* 0x00007100ff0577ac */ /* 0x000e240008000800 */
[----:B0-----:R-:W-:-:S04]  /*04d0*/  VIADD R7, R8, UR5 ;  /* 0x0000000508077c36 */ /* 0x001fc80008000000 */
[----:B------:R-:W-:-:S06]  /*04e0*/  IMAD.WIDE R12, R7, 0x8, R12 ;  /* 0x00000008070c7825 */ /* 0x000fcc00078e020c */
[----:B------:R-:W3:Y:S01]  /*04f0*/  LDG.E.64 R12, desc[UR8][R12.64] ;  /* 0x000000080c0c7981 */ /* 0x000ee2000c1e1b00 */
[----:B------:R-:W-:Y:S01]  /*0500*/  HFMA2 R10, -RZ, RZ, 0, 5.9604644775390625e-08 ;  /* 0x00000001ff0a7431 */ /* 0x000fe200000001ff */
[----:B------:R-:W-:Y:S01]  /*0510*/  BSSY.RECONVERGENT B2, `(.L_x_702) ;  /* 0x0000013000027945 */ /* 0x000fe20003800200 */
[----:B--2---:R-:W0:Y:S04]  /*0520*/  MUFU.RCP64H R11, R17 ;  /* 0x00000011000b7308 */ /* 0x004e280000001800 */
[----:B0-----:R-:W-:-:S08]  /*0530*/  DFMA R14, -R16, R10, 1 ;  /* 0x3ff00000100e742b */ /* 0x001fd0000000010a */
[----:B------:R-:W-:Y:S01]  /*0540*/  DFMA R14, R14, R14, R14 ;  /* 0x0000000e0e0e722b */ /* 0x000fe2000000000e */
[----:B---3--:R-:W-:-:S07]  /*0550*/  FSETP.GEU.AND P1, PT, |R13|, 6.5827683646048100446e-37, PT ;  /* 0x036000000d00780b */ /* 0x008fce0003f2e200 */
[----:B------:R-:W-:-:S08]  /*0560*/  DFMA R14, R10, R14, R10 ;  /* 0x0000000e0a0e722b */ /* 0x000fd0000000000a */
[----:B------:R-:W-:-:S08]  /*0570*/  DFMA R10, -R16, R14, 1 ;  /* 0x3ff00000100a742b */ /* 0x000fd0000000010e */
[----:B------:R-:W-:-:S08]  /*0580*/  DFMA R10, R14, R10, R14 ;  /* 0x0000000a0e0a722b */ /* 0x000fd0000000000e */
[----:B------:R-:W-:-:S08]  /*0590*/  DMUL R14, R12, R10 ;  /* 0x0000000a0c0e7228 */ /* 0x000fd00000000000 */
[----:B------:R-:W-:-:S08]  /*05a0*/  DFMA R18, -R16, R14, R12 ;  /* 0x0000000e1012722b */ /* 0x000fd0000000010c */
[----:B------:R-:W-:-:S10]  /*05b0*/  DFMA R10, R10, R18, R14 ;  /* 0x000000120a0a722b */ /* 0x000fd4000000000e */
[----:B------:R-:W-:-:S05]  /*05c0*/  FFMA R7, RZ, R17, R11 ;  /* 0x00000011ff077223 */ /* 0x000fca000000000b */
[----:B------:R-:W-:-:S13]  /*05d0*/  FSETP.GT.AND P0, PT, |R7|, 1.469367938527859385e-39, PT ;  /* 0x001000000700780b */ /* 0x000fda0003f04200 */
[----:B------:R-:W-:Y:S05]  /*05e0*/  @P0 BRA P1, `(.L_x_703) ;  /* 0x0000000000140947 */ /* 0x000fea0000800000 */
[----:B------:R-:W-:Y:S01]  /*05f0*/  IMAD.MOV.U32 R15, RZ, RZ, R17 ;  /* 0x000000ffff0f7224 */ /* 0x000fe200078e0011 */
[----:B------:R-:W-:-:S07]  /*0600*/  MOV R10, 0x620 ;  /* 0x00000620000a7802 */ /* 0x000fce0000000f00 */
[----:B------:R-:W-:Y:S05]  /*0610*/  CALL.REL.NOINC `($__internal_0_$__cuda_sm20_div_rn_f64_full) ;  /* 0x0000000c00b47944 */ /* 0x000fea0003c00000 */
[----:B------:R-:W-:Y:S01]  /*0620*/  IMAD.MOV.U32 R10, RZ, RZ, R26 ;  /* 0x000000ffff0a7224 */ /* 0x000fe200078e001a */
[----:B------:R-:W-:-:S07]  /*0630*/  MOV R11, R27 ;  /* 0x0000001b000b7202 */ /* 0x000fce0000000f00 */
.L_x_703:
[----:B------:R-:W-:Y:S05]  /*0640*/  BSYNC.RECONVERGENT B2 ;  /* 0x0000000000027941 */ /* 0x000fea0003800200 */
.L_x_702:
[----:B------:R-:W0:Y:S01]  /*0650*/  LDC.64 R12, c[0x0][0x380] ;  /* 0x0000e000ff0c7b82 */ /* 0x000e220000000a00 */
[----:B------:R-:W-:Y:S01]  /*0660*/  IMAD.IADD R17, R8, 0x1, R3 ;  /* 0x0000000108117824 */ /* 0x000fe200078e0203 */
[----:B------:R-:W2:Y:S03]  /*0670*/  LDG.E.64 R14, desc[UR8][R20.64] ;  /* 0x00000008140e7981 */ /* 0x000ea6000c1e1b00 */
[----:B0-----:R-:W-:-:S05]  /*0680*/  IMAD.WIDE R16, R17, 0x8, R12 ;  /* 0x0000000811107825 */ /* 0x001fca00078e020c */
[----:B------:R-:W2:Y:S01]  /*0690*/  LDG.E.64 R18, desc[UR8][R16.64] ;  /* 0x0000000810127981 */ /* 0x000ea2000c1e1b00 */
[----:B------:R-:W-:Y:S01]  /*06a0*/  ISETP.NE.AND P0, PT, R0, RZ, PT ;  /* 0x000000ff0000720c */ /* 0x000fe20003f05270 */
[----:B--2---:R-:W-:-:S07]  /*06b0*/  DFMA R14, R14, -R10, R18 ;  /* 0x8000000a0e0e722b */ /* 0x004fce0000000012 */
[----:B------:R0:W-:Y:S01]  /*06c0*/  STG.E.64 desc[UR8][R16.64], R14 ;  /* 0x0000000e10007986 */ /* 0x0001e2000c101b08 */
[----:B------:R-:W-:-:S04]  /*06d0*/  IMAD.MOV.U32 R11, RZ, RZ, R6 ;  /* 0x000000ffff0b7224 */ /* 0x000fc800078e0006 */
[----:B------:R-:W-:Y:S05]  /*06e0*/  @!P0 BRA `(.L_x_701) ;  /* 0x00000004002c8947 */ /* 0x000fea0003800000 */
[----:B0-----:R-:W2:Y:S01]  /*06f0*/  LDG.E.64 R16, desc[UR8][R22.64] ;  /* 0x0000000816107981 */ /* 0x001ea2000c1e1b00 */
[----:B------:R-:W0:Y:S01]  /*0700*/  LDC R7, c[0x0][0x388] ;  /* 0x0000e200ff077b82 */ /* 0x000e220000000800 */
[----:B------:R-:W0:Y:S02]  /*0710*/  LDCU UR5, c[0x0][0x390] ;  /* 0x00007200ff0577ac */ /* 0x000e240008000800 */
[----:B0-----:R-:W-:-:S04]  /*0720*/  IMAD R7, R6, UR5, R7 ;  /* 0x0000000506077c24 */ /* 0x001fc8000f8e0207 */
[----:B------:R-:W-:-:S06]  /*0730*/  IMAD.WIDE R12, R7, 0x8, R12 ;  /* 0x00000008070c7825 */ /* 0x000fcc00078e020c */
[----:B------:R-:W3:Y:S01]  /*0740*/  LDG.E.64 R12, desc[UR8][R12.64] ;  /* 0x000000080c0c7981 */ /* 0x000ee2000c1e1b00 */
[----:B------:R-:W-:Y:S01]  /*0750*/  MOV R10, 0x1 ;  /* 0x00000001000a7802 */ /* 0x000fe20000000f00 */
[----:B------:R-:W-:Y:S01]  /*0760*/  BSSY.RECONVERGENT B2, `(.L_x_704) ;  /* 0x0000013000027945 */ /* 0x000fe20003800200 */
[----:B--2---:R-:W0:Y:S04]  /*0770*/  MUFU.RCP64H R11, R17 ;  /* 0x00000011000b7308 */ /* 0x004e280000001800 */
[----:B0-----:R-:W-:-:S08]  /*0780*/  DFMA R14, -R16, R10, 1 ;  /* 0x3ff00000100e742b */ /* 0x001fd0000000010a */
[----:B------:R-:W-:-:S08]  /*0790*/  DFMA R14, R14, R14, R14 ;  /* 0x0000000e0e0e722b */ /* 0x000fd0000000000e */
[----:B------:R-:W-:Y:S01]  /*07a0*/  DFMA R14, R10, R14, R10 ;  /* 0x0000000e0a0e722b */ /* 0x000fe2000000000a */
[----:B---3--:R-:W-:-:S07]  /*07b0*/  FSETP.GEU.AND P1, PT, |R13|, 6.5827683646048100446e-37, PT ;  /* 0x036000000d00780b */ /* 0x008fce0003f2e200 */
        /* <DEDUP_REMOVED lines=13> */
.L_x_705:
[----:B------:R-:W-:Y:S05]  /*0890*/  BSYNC.RECONVERGENT B2 ;  /* 0x0000000000027941 */ /* 0x000fea0003800200 */
.L_x_704:
[----:B------:R-:W0:Y:S01]  /*08a0*/  LDC R7, c[0x0][0x390] ;  /* 0x0000e400ff077b82 */ /* 0x000e220000000800 */
[----:B------:R-:W2:Y:S07]  /*08b0*/  LDG.E.64 R14, desc[UR8][R20.64] ;  /* 0x00000008140e7981 */ /* 0x000eae000c1e1b00 */
[----:B------:R-:W1:Y:S01]  /*08c0*/  LDC.64 R12, c[0x0][0x380] ;  /* 0x0000e000ff0c7b82 */ /* 0x000e620000000a00 */
[----:B0-----:R-:W-:-:S04]  /*08d0*/  IMAD R17, R6, R7, R3 ;  /* 0x0000000706117224 */ /* 0x001fc800078e0203 */
[----:B-1----:R-:W-:-:S05]  /*08e0*/  IMAD.WIDE R16, R17, 0x8, R12 ;  /* 0x0000000811107825 */ /* 0x002fca00078e020c */
[----:B------:R-:W2:Y:S01]  /*08f0*/  LDG.E.64 R18, desc[UR8][R16.64] ;  /* 0x0000000810127981 */ /* 0x000ea2000c1e1b00 */
[----:B------:R-:W-:Y:S01]  /*0900*/  ISETP.NE.AND P0, PT, R0, 0x1, PT ;  /* 0x000000010000780c */ /* 0x000fe20003f05270 */
[----:B--2---:R-:W-:-:S07]  /*0910*/  DFMA R14, R14, -R10, R18 ;  /* 0x8000000a0e0e722b */ /* 0x004fce0000000012 */
[----:B------:R1:W-:Y:S01]  /*0920*/  STG.E.64 desc[UR8][R16.64], R14 ;  /* 0x0000000e10007986 */ /* 0x0003e2000c101b08 */
[----:B------:R-:W-:-:S04]  /*0930*/  IMAD.MOV.U32 R11, RZ, RZ, R2 ;  /* 0x000000ffff0b7224 */ /* 0x000fc800078e0002 */
[----:B------:R-:W-:Y:S05]  /*0940*/  @!P0 BRA `(.L_x_701) ;  /* 0x0000000000948947 */ /* 0x000fea0003800000 */
[----:B-1----:R-:W2:Y:S01]  /*0950*/  LDG.E.64 R16, desc[UR8][R22.64] ;  /* 0x0000000816107981 */ /* 0x002ea2000c1e1b00 */
[----:B------:R-:W0:Y:S02]  /*0960*/  LDCU UR5, c[0x0][0x388] ;  /* 0x00007100ff0577ac */ /* 0x000e240008000800 */
[----:B0-----:R-:W-:-:S04]  /*0970*/  IMAD R15, R2, R7, UR5 ;  /* 0x00000005020f7e24 */ /* 0x001fc8000f8e0207 */
[----:B------:R-:W-:-:S06]  /*0980*/  IMAD.WIDE R14, R15, 0x8, R12 ;  /* 0x000000080f0e7825 */ /* 0x000fcc00078e020c */
[----:B------:R-:W3:Y:S01]  /*0990*/  LDG.E.64 R14, desc[UR8][R14.64] ;  /* 0x000000080e0e7981 */ /* 0x000ee2000c1e1b00 */
[----:B------:R-:W-:Y:S01]  /*09a0*/  IMAD.MOV.U32 R10, RZ, RZ, 0x1 ;  /* 0x00000001ff0a7424 */ /* 0x000fe200078e00ff */
        /* <DEDUP_REMOVED lines=10> */
[----:B------:R-:W-:Y:S01]  /*0a50*/  DFMA R12, R10, R18, R12 ;  /* 0x000000120a0c722b */ /* 0x000fe2000000000c */
[----:B------:R-:W-:-:S09]  /*0a60*/  IADD3 R11, PT, PT, R2, UR6, RZ ;  /* 0x00000006020b7c10 */ /* 0x000fd2000fffe0ff */
[----:B------:R-:W-:-:S05]  /*0a70*/  FFMA R0, RZ, R17, R13 ;  /* 0x00000011ff007223 */ /* 0x000fca000000000d */
[----:B------:R-:W-:-:S13]  /*0a80*/  FSETP.GT.AND P0, PT, |R0|, 1.469367938527859385e-39, PT ;  /* 0x001000000000780b */ /* 0x000fda0003f04200 */
[----:B------:R-:W-:Y:S05]  /*0a90*/  @P0 BRA P1, `(.L_x_707) ;  /* 0x00000000001c0947 */ /* 0x000fea0000800000 */
[----:B------:R-:W-:Y:S01]  /*0aa0*/  IMAD.MOV.U32 R13, RZ, RZ, R15 ;  /* 0x000000ffff0d7224 */ /* 0x000fe200078e000f */
[----:B------:R-:W-:Y:S01]  /*0ab0*/  MOV R15, R17 ;  /* 0x00000011000f7202 */ /* 0x000fe20000000f00 */
[----:B------:R-:W-:Y:S01]  /*0ac0*/  IMAD.MOV.U32 R12, RZ, RZ, R14 ;  /* 0x000000ffff0c7224 */ /* 0x000fe200078e000e */
[----:B------:R-:W-:-:S07]  /*0ad0*/  MOV R10, 0xaf0 ;  /* 0x00000af0000a7802 */ /* 0x000fce0000000f00 */
[----:B------:R-:W-:Y:S05]  /*0ae0*/  CALL.REL.NOINC `($__internal_0_$__cuda_sm20_div_rn_f64_full) ;  /* 0x0000000800807944 */ /* 0x000fea0003c00000 */
[----:B------:R-:W-:Y:S02]  /*0af0*/  IMAD.MOV.U32 R12, RZ, RZ, R26 ;  /* 0x000000ffff0c7224 */ /* 0x000fe400078e001a */
[----:B------:R-:W-:-:S07]  /*0b00*/  IMAD.MOV.U32 R13, RZ, RZ, R27 ;  /* 0x000000ffff0d7224 */ /* 0x000fce00078e001b */
.L_x_707:
[----:B------:R-:W-:Y:S05]  /*0b10*/  BSYNC.RECONVERGENT B2 ;  /* 0x0000000000027941 */ /* 0x000fea0003800200 */
.L_x_706:
[----:B------:R-:W0:Y:S01]  /*0b20*/  LDC.64 R16, c[0x0][0x380] ;  /* 0x0000e000ff107b82 */ /* 0x000e220000000a00 */
[----:B------:R-:W1:Y:S01]  /*0b30*/  LDCU UR5, c[0x0][0x390] ;  /* 0x00007200ff0577ac */ /* 0x000e620008000800 */
[----:B------:R-:W2:Y:S01]  /*0b40*/  LDG.E.64 R14, desc[UR8][R20.64] ;  /* 0x00000008140e7981 */ /* 0x000ea2000c1e1b00 */
[----:B-1----:R-:W-:-:S04]  /*0b50*/  IMAD R7, R2, UR5, R3 ;  /* 0x0000000502077c24 */ /* 0x002fc8000f8e0203 */
[----:B0-----:R-:W-:-:S05]  /*0b60*/  IMAD.WIDE R16, R7, 0x8, R16 ;  /* 0x0000000807107825 */ /* 0x001fca00078e0210 */
[----:B------:R-:W2:Y:S02]  /*0b70*/  LDG.E.64 R18, desc[UR8][R16.64] ;  /* 0x0000000810127981 */ /* 0x000ea4000c1e1b00 */
[----:B--2---:R-:W-:-:S07]  /*0b80*/  DFMA R14, R14, -R12, R18 ;  /* 0x8000000c0e0e722b */ /* 0x004fce0000000012 */
[----:B------:R2:W-:Y:S04]  /*0b90*/  STG.E.64 desc[UR8][R16.64], R14 ;  /* 0x0000000e10007986 */ /* 0x0005e8000c101b08 */
.L_x_701:
[----:B------:R-:W-:Y:S05]  /*0ba0*/  BSYNC.RECONVERGENT B1 ;  /* 0x0000000000017941 */ /* 0x000fea0003800200 */
.L_x_700:
[----:B------:R-:W3:Y:S01]  /*0bb0*/  LDC R0, c[0x0][0x388] ;  /* 0x0000e200ff007b82 */ /* 0x000ee20000000800 */
[----:B------:R-:W-:-:S07]  /*0bc0*/  ISETP.GE.U32.AND P0, PT, R4, 0x3, PT ;  /* 0x000000030400780c */ /* 0x000fce0003f06070 */
[----:B------:R-:W4:Y:S06]  /*0bd0*/  LDC.64 R18, c[0x0][0x380] ;  /* 0x0000e000ff127b82 */ /* 0x000f2c0000000a00 */
[----:B------:R-:W-:Y:S05]  /*0be0*/  @!P0 BRA `(.L_x_699) ;  /* 0x0000000800288947 */ /* 0x000fea0003800000 */
.L_x_716:
[----:B012---:R-:W2:Y:S01]  /*0bf0*/  LDG.E.64 R16, desc[UR8][R22.64] ;  /* 0x0000000816107981 */ /* 0x007ea2000c1e1b00 */
[----:B---3--:R-:W-:-:S04]  /*0c00*/  IMAD R15, R11, UR11, R0 ;  /* 0x0000000b0b0f7c24 */ /* 0x008fc8000f8e0200 */
[----:B----4-:R-:W-:-:S06]  /*0c10*/  IMAD.WIDE R14, R15, 0x8, R18 ;  /* 0x000000080f0e7825 */ /* 0x010fcc00078e0212 */
[----:B------:R-:W3:Y:S01]  /*0c20*/  LDG.E.64 R14, desc[UR8][R14.64] ;  /* 0x000000080e0e7981 */ /* 0x000ee2000c1e1b00 */
[----:B------:R-:W-:Y:S01]  /*0c30*/  MOV R12, 0x1 ;  /* 0x00000001000c7802 */ /* 0x000fe20000000f00 */
[----:B------:R-:W-:Y:S01]  /*0c40*/  BSSY.RECONVERGENT B1, `(.L_x_708) ;  /* 0x0000015000017945 */ /* 0x000fe20003800200 */
[----:B--2---:R-:W0:Y:S01]  /*0c50*/  MUFU.RCP64H R13, R17 ;  /* 0x00000011000d7308 */ /* 0x004e220000001800 */
[----:B---3--:R-:W-:-:S03]  /*0c60*/  FSETP.GEU.AND P1, PT, |R15|, 6.5827683646048100446e-37, PT ;  /* 0x036000000f00780b */ /* 0x008fc60003f2e200 */
[----:B0-----:R-:W-:-:S08]  /*0c70*/  DFMA R24, -R16, R12, 1 ;  /* 0x3ff000001018742b */ /* 0x001fd0000000010c */
[----:B------:R-:W-:-:S08]  /*0c80*/  DFMA R24, R24, R24, R24 ;  /* 0x000000181818722b */ /* 0x000fd00000000018 */
        /* <DEDUP_REMOVED lines=16> */
.L_x_709:
[----:B------:R-:W-:Y:S05]  /*0d90*/  BSYNC.RECONVERGENT B1 ;  /* 0x0000000000017941 */ /* 0x000fea0003800200 */
.L_x_708:
[----:B------:R-:W-:Y:S01]  /*0da0*/  IMAD R25, R11, UR11, R3 ;  /* 0x0000000b0b197c24 */ /* 0x000fe2000f8e0203 */
[----:B------:R-:W2:Y:S03]  /*0db0*/  LDG.E.64 R14, desc[UR8][R20.64] ;  /* 0x00000008140e7981 */ /* 0x000ea6000c1e1b00 */
[----:B------:R-:W-:-:S05]  /*0dc0*/  IMAD.WIDE R24, R25, 0x8, R18 ;  /* 0x0000000819187825 */ /* 0x000fca00078e0212 */
[----:B------:R-:W2:Y:S01]  /*0dd0*/  LDG.E.64 R16, desc[UR8][R24.64] ;  /* 0x0000000818107981 */ /* 0x000ea2000c1e1b00 */
[----:B------:R-:W-:Y:S01]  /*0de0*/  IADD3 R11, PT, PT, R11, UR6, RZ ;  /* 0x000000060b0b7c10 */ /* 0x000fe2000fffe0ff */
[----:B--2---:R-:W-:-:S07]  /*0df0*/  DFMA R12, R14, -R12, R16 ;  /* 0x8000000c0e0c722b */ /* 0x004fce0000000010 */
[----:B------:R0:W-:Y:S04]  /*0e00*/  STG.E.64 desc[UR8][R24.64], R12 ;  /* 0x0000000c18007986 */ /* 0x0001e8000c101b08 */
[----:B------:R-:W2:Y:S01]  /*0e10*/  LDG.E.64 R16, desc[UR8][R22.64] ;  /* 0x0000000816107981 */ /* 0x000ea2000c1e1b00 */
[----:B------:R-:W-:-:S04]  /*0e20*/  IMAD R15, R11, UR11, R0 ;  /* 0x0000000b0b0f7c24 */ /* 0x000fc8000f8e0200 */
[----:B------:R-:W-:-:S06]  /*0e30*/  IMAD.WIDE R14, R15, 0x8, R18 ;  /* 0x000000080f0e7825 */ /* 0x000fcc00078e0212 */
[----:B------:R-:W3:Y:S01]  /*0e40*/  LDG.E.64 R14, desc[UR8][R14.64] ;  /* 0x000000080e0e7981 */ /* 0x000ee2000c1e1b00 */
[----:B------:R-:W-:Y:S01]  /*0e50*/  IMAD.MOV.U32 R26, RZ, RZ, 0x1 ;  /* 0x00000001ff1a7424 */ /* 0x000fe200078e00ff */
[----:B------:R-:W-:Y:S01]  /*0e60*/  BSSY.RECONVERGENT B1, `(.L_x_710) ;  /* 0x0000015000017945 */ /* 0x000fe20003800200 */
[----:B--2---:R-:W1:Y:S04]  /*0e70*/  MUFU.RCP64H R27, R17 ;  /* 0x00000011001b7308 */ /* 0x004e680000001800 */
[----:B-1----:R-:W-:-:S08]  /*0e80*/  DFMA R28, -R16, R26, 1 ;  /* 0x3ff00000101c742b */ /* 0x002fd0000000011a */
[----:B------:R-:W-:-:S08]  /*0e90*/  DFMA R28, R28, R28, R28 ;  /* 0x0000001c1c1c722b */ /* 0x000fd0000000001c */
[----:B------:R-:W-:-:S08]  /*0ea0*/  DFMA R28, R26, R28, R26 ;  /* 0x0000001c1a1c722b */ /* 0x000fd0000000001a */
[----:B0-----:R-:W-:-:S08]  /*0eb0*/  DFMA R12, -R16, R28, 1 ;  /* 0x3ff00000100c742b */ /* 0x001fd0000000011c */
[----:B------:R-:W-:-:S08]  /*0ec0*/  DFMA R12, R28, R12, R28 ;  /* 0x0000000c1c0c722b */ /* 0x000fd0000000001c */
[----:B---3--:R-:W-:-:S08]  /*0ed0*/  DMUL R24, R14, R12 ;  /* 0x0000000c0e187228 */ /* 0x008fd00000000000 */
[----:B------:R-:W-:-:S08]  /*0ee0*/  DFMA R26, -R16, R24, R14 ;  /* 0x00000018101a722b */ /* 0x000fd0000000010e */
[----:B------:R-:W-:Y:S01]  /*0ef0*/  DFMA R12, R12, R26, R24 ;  /* 0x0000001a0c0c722b */ /* 0x000fe20000000018 */
[----:B------:R-:W-:-:S09]  /*0f00*/  FSETP.GEU.AND P1, PT, |R15|, 6.5827683646048100446e-37, PT ;  /* 0x036000000f00780b */ /* 0x000fd20003f2e200 */
[----:B------:R-:W-:-:S05]  /*0f10*/  FFMA R7, RZ, R17, R13 ;  /* 0x00000011ff077223 */ /* 0x000fca000000000d */
[----:B------:R-:W-:-:S13]  /*0f20*/  FSETP.GT.AND P0, PT, |R7|, 1.469367938527859385e-39, PT ;  /* 0x001000000700780b */ /* 0x000fda0003f04200 */
[----:B------:R-:W-:Y:S05]  /*0f30*/  @P0 BRA P1, `(.L_x_711) ;  /* 0x00000000001c0947 */ /* 0x000fea0000800000 */
[----:B------:R-:W-:Y:S01]  /*0f40*/  MOV R13, R15 ;  /* 0x0000000f000d7202 */ /* 0x000fe20000000f00 */
[----:B------:R-:W-:Y:S01]  /*0f50*/  IMAD.MOV.U32 R12, RZ, RZ, R14 ;  /* 0x000000ffff0c7224 */ /* 0x000fe200078e000e */
[----:B------:R-:W-:Y:S01]  /*0f60*/  MOV R10, 0xf90 ;  /* 0x00000f90000a7802 */ /* 0x000fe20000000f00 */
[----:B------:R-:W-:-:S07]  /*0f70*/  IMAD.MOV.U32 R15, RZ, RZ, R17 ;  /* 0x000000ffff0f7224 */ /* 0x000fce00078e0011 */
[----:B------:R-:W-:Y:S05]  /*0f80*/  CALL.REL.NOINC `($__internal_0_$__cuda_sm20_div_rn_f64_full) ;  /* 0x0000000400587944 */ /* 0x000fea0003c00000 */
[----:B------:R-:W-:Y:S01]  /*0f90*/  IMAD.MOV.U32 R12, RZ, RZ, R26 ;  /* 0x000000ffff0c7224 */ /* 0x000fe200078e001a */
[----:B------:R-:W-:-:S07]  /*0fa0*/  MOV R13, R27 ;  /* 0x0000001b000d7202 */ /* 0x000fce0000000f00 */
.L_x_711:
[----:B------:R-:W-:Y:S05]  /*0fb0*/  BSYNC.RECONVERGENT B1 ;  /* 0x0000000000017941 */ /* 0x000fea0003800200 */
.L_x_710:
[----:B------:R-:W-:Y:S01]  /*0fc0*/  IMAD R25, R11, UR11, R3 ;  /* 0x0000000b0b197c24 */ /* 0x000fe2000f8e0203 */
[----:B------:R-:W2:Y:S03]  /*0fd0*/  LDG.E.64 R14, desc[UR8][R20.64] ;  /* 0x00000008140e7981 */ /* 0x000ea6000c1e1b00 */
[----:B------:R-:W-:-:S05]  /*0fe0*/  IMAD.WIDE R24, R25, 0x8, R18 ;  /* 0x0000000819187825 */ /* 0x000fca00078e0212 */
[----:B------:R-:W2:Y:S01]  /*0ff0*/  LDG.E.64 R16, desc[UR8][R24.64] ;  /* 0x0000000818107981 */ /* 0x000ea2000c1e1b00 */
[----:B------:R-:W-:Y:S01]  /*1000*/  VIADD R11, R11, UR6 ;  /* 0x000000060b0b7c36 */ /* 0x000fe20008000000 */
        /* <DEDUP_REMOVED lines=26> */
[----:B------:R-:W-:Y:S01]  /*11b0*/  MOV R12, R26 ;  /* 0x0000001a000c7202 */ /* 0x000fe20000000f00 */
[----:B------:R-:W-:-:S07]  /*11c0*/  IMAD.MOV.U32 R13, RZ, RZ, R27 ;  /* 0x000000ffff0d7224 */ /* 0x000fce00078e001b */
.L_x_713:
[----:B------:R-:W-:Y:S05]  /*11d0*/  BSYNC.RECONVERGENT B1 ;  /* 0x0000000000017941 */ /* 0x000fea0003800200 */
.L_x_712:
        /* <DEDUP_REMOVED lines=11> */
[----:B------:R-:W-:Y:S01]  /*1290*/  MOV R26, 0x1 ;  /* 0x00000001001a7802 */ /* 0x000fe20000000f00 */
        /* <DEDUP_REMOVED lines=21> */
.L_x_715:
[----:B------:R-:W-:Y:S05]  /*13f0*/  BSYNC.RECONVERGENT B1 ;  /* 0x0000000000017941 */ /* 0x000fea0003800200 */
.L_x_714:
[----:B------:R-:W-:Y:S01]  /*1400*/  IMAD R17, R11, UR12, R3 ;  /* 0x0000000c0b117c24 */ /* 0x000fe2000f8e0203 */
[----:B------:R-:W2:Y:S03]  /*1410*/  LDG.E.64 R14, desc[UR8][R20.64] ;  /* 0x00000008140e7981 */ /* 0x000ea6000c1e1b00 */
[----:B------:R-:W-:-:S05]  /*1420*/  IMAD.WIDE R16, R17, 0x8, R18 ;  /* 0x0000000811107825 */ /* 0x000fca00078e0212 */
[----:B------:R-:W2:Y:S01]  /*1430*/  LDG.E.64 R24, desc[UR8][R16.64] ;  /* 0x0000000810187981 */ /* 0x000ea2000c1e1b00 */
[----:B------:R-:W-:-:S04]  /*1440*/  IADD3 R11, PT, PT, R11, UR6, RZ ;  /* 0x000000060b0b7c10 */ /* 0x000fc8000fffe0ff */
[----:B------:R-:W-:Y:S01]  /*1450*/  ISETP.GE.AND P0, PT, R11, UR13, PT ;  /* 0x0000000d0b007c0c */ /* 0x000fe2000bf06270 */
[----:B--2---:R-:W-:-:S07]  /*1460*/  DFMA R14, R14, -R12, R24 ;  /* 0x8000000c0e0e722b */ /* 0x004fce0000000018 */
[----:B------:R0:W-:Y:S05]  /*1470*/  STG.E.64 desc[UR8][R16.64], R14 ;  /* 0x0000000e10007986 */ /* 0x0001ea000c101b08 */
[----:B------:R-:W-:Y:S05]  /*1480*/  @!P0 BRA `(.L_x_716) ;  /* 0xfffffff400d88947 */ /* 0x000fea000383ffff */
.L_x_699:
[----:B------:R-:W-:Y:S05]  /*1490*/  BSYNC.RECONVERGENT B0 ;  /* 0x0000000000007941 */ /* 0x000fea0003800200 */
.L_x_698:
[----:B------:R-:W5:Y:S01]  /*14a0*/  LDCU UR5, c[0x0][0x390] ;  /* 0x00007200ff0577ac */ /* 0x000f620008000800 */
[----:B------:R-:W-:-:S05]  /*14b0*/  VIADD R3, R3, UR4 ;  /* 0x0000000403037c36 */ /* 0x000fca0008000000 */
[----:B-----5:R-:W-:-:S13]  /*14c0*/  ISETP.GE.AND P0, PT, R3, UR5, PT ;  /* 0x0000000503007c0c */ /* 0x020fda000bf06270 */
[----:B------:R-:W-:Y:S05]  /*14d0*/  @!P0 BRA `(.L_x_717) ;  /* 0xffffffec00bc8947 */ /* 0x000fea000383ffff */
[----:B------:R-:W-:Y:S05]  /*14e0*/  EXIT ;  /* 0x000000000000794d */ /* 0x000fea0003800000 */
        .weak           $__internal_0_$__cuda_sm20_div_rn_f64_full
        .type           $__internal_0_$__cuda_sm20_div_rn_f64_full,@function
        .size           $__internal_0_$__cuda_sm20_div_rn_f64_full,(.L_x_729 - $__internal_0_$__cuda_sm20_div_rn_f64_full)
$__internal_0_$__cuda_sm20_div_rn_f64_full:
[C---:B------:R-:W-:Y:S01]  /*14f0*/  FSETP.GEU.AND P0, PT, |R15|.reuse, 1.469367938527859385e-39, PT ;  /* 0x001000000f00780b */ /* 0x040fe20003f0e200 */
[----:B------:R-:W-:Y:S01]  /*1500*/  IMAD.MOV.U32 R14, RZ, RZ, R16 ;  /* 0x000000ffff0e7224 */ /* 0x000fe200078e0010 */
[----:B------:R-:W-:Y:S01]  /*1510*/  LOP3.LUT R17, R15, 0x800fffff, RZ, 0xc0, !PT ;  /* 0x800fffff0f117812 */ /* 0x000fe200078ec0ff */
[----:B------:R-:W-:Y:S01]  /*1520*/  IMAD.MOV.U32 R9, RZ, RZ, 0x1ca00000 ;  /* 0x1ca00000ff097424 */ /* 0x000fe200078e00ff */
[----:B------:R-:W-:Y:S01]  /*1530*/  FSETP.GEU.AND P2, PT, |R13|, 1.469367938527859385e-39, PT ;  /* 0x001000000d00780b */ /* 0x000fe20003f4e200 */
[----:B------:R-:W-:Y:S01]  /*1540*/  BSSY.RECONVERGENT B3, `(.L_x_718) ;  /* 0x0000053000037945 */ /* 0x000fe20003800200 */
[----:B------:R-:W-:Y:S02]  /*1550*/  LOP3.LUT R17, R17, 0x3ff00000, RZ, 0xfc, !PT ;  /* 0x3ff0000011117812 */ /* 0x000fe400078efcff */
[----:B------:R-:W-:Y:S02]  /*1560*/  MOV R24, 0x1 ;  /* 0x0000000100187802 */ /* 0x000fe40000000f00 */
[----:B------:R-:W-:-:S02]  /*1570*/  LOP3.LUT R7, R13, 0x7ff00000, RZ, 0xc0, !PT ;  /* 0x7ff000000d077812 */ /* 0x000fc400078ec0ff */
[----:B------:R-:W-:Y:S01]  /*1580*/  LOP3.LUT R30, R15, 0x7ff00000, RZ, 0xc0, !PT ;  /* 0x7ff000000f1e7812 */ /* 0x000fe200078ec0ff */
[----:B------:R-:W-:-:S03]  /*1590*/  @!P0 DMUL R16, R14, 8.98846567431157953865e+307 ;  /* 0x7fe000000e108828 */ /* 0x000fc60000000000 */
[----:B------:R-:W-:Y:S02]  /*15a0*/  ISETP.GE.U32.AND P1, PT, R7, R30, PT ;  /* 0x0000001e0700720c */ /* 0x000fe40003f26070 */
[----:B------:R-:W-:Y:S01]  /*15b0*/  @!P2 LOP3.LUT R28, R15, 0x7ff00000, RZ, 0xc0, !PT ;  /* 0x7ff000000f1ca812 */ /* 0x000fe200078ec0ff */
[----:B------:R-:W0:Y:S01]  /*15c0*/  MUFU.RCP64H R25, R17 ;  /* 0x0000001100197308 */ /* 0x000e220000001800 */
[----:B------:R-:W-:Y:S02]  /*15d0*/  @!P2 MOV R32, RZ ;  /* 0x000000ff0020a202 */ /* 0x000fe40000000f00 */
[----:B------:R-:W-:-:S04]  /*15e0*/  @!P2 ISETP.GE.U32.AND P3, PT, R7, R28, PT ;  /* 0x0000001c0700a20c */ /* 0x000fc80003f66070 */
[----:B------:R-:W-:-:S04]  /*15f0*/  @!P2 SEL R29, R9, 0x63400000, !P3 ;  /* 0x63400000091da807 */ /* 0x000fc80005800000 */
[----:B------:R-:W-:-:S04]  /*1600*/  @!P2 LOP3.LUT R29, R29, 0x80000000, R13, 0xf8, !PT ;  /* 0x800000001d1da812 */ /* 0x000fc800078ef80d */
[----:B------:R-:W-:Y:S01]  /*1610*/  @!P2 LOP3.LUT R33, R29, 0x100000, RZ, 0xfc, !PT ;  /* 0x001000001d21a812 */ /* 0x000fe200078efcff */
[----:B0-----:R-:W-:-:S08]  /*1620*/  DFMA R26, R24, -R16, 1 ;  /* 0x3ff00000181a742b */ /* 0x001fd00000000810 */
[----:B------:R-:W-:-:S08]  /*1630*/  DFMA R26, R26, R26, R26 ;  /* 0x0000001a1a1a722b */ /* 0x000fd0000000001a */
[----:B------:R-:W-:Y:S01]  /*1640*/  DFMA R26, R24, R26, R24 ;  /* 0x0000001a181a722b */ /* 0x000fe20000000018 */
[----:B------:R-:W-:Y:S01]  /*1650*/  SEL R25, R9, 0x63400000, !P1 ;  /* 0x6340000009197807 */ /* 0x000fe20004800000 */
[----:B------:R-:W-:-:S03]  /*1660*/  IMAD.MOV.U32 R24, RZ, RZ, R12 ;  /* 0x000000ffff187224 */ /* 0x000fc600078e000c */
[----:B------:R-:W-:-:S03]  /*1670*/  LOP3.LUT R25, R25, 0x800fffff, R13, 0xf8, !PT ;  /* 0x800fffff19197812 */ /* 0x000fc600078ef80d */
[----:B------:R-:W-:-:S03]  /*1680*/  DFMA R28, R26, -R16, 1 ;  /* 0x3ff000001a1c742b */ /* 0x000fc60000000810 */
[----:B------:R-:W-:Y:S01]  /*1690*/  @!P2 DFMA R24, R24, 2, -R32 ;  /* 0x400000001818a82b */ /* 0x000fe20000000820 */
[----:B------:R-:W-:-:S04]  /*16a0*/  IMAD.MOV.U32 R32, RZ, RZ, R7 ;  /* 0x000000ffff207224 */ /* 0x000fc800078e0007 */
[----:B------:R-:W-:Y:S01]  /*16b0*/  DFMA R26, R26, R28, R26 ;  /* 0x0000001c1a1a722b */ /* 0x000fe2000000001a */
[----:B------:R-:W-:Y:S01]  /*16c0*/  IMAD.MOV.U32 R33, RZ, RZ, R30 ;  /* 0x000000ffff217224 */ /* 0x000fe200078e001e */
[----:B------:R-:W-:-:S03]  /*16d0*/  @!P0 LOP3.LUT R33, R17, 0x7ff00000, RZ, 0xc0, !PT ;  /* 0x7ff0000011218812 */ /* 0x000fc600078ec0ff */
[----:B------:R-:W-:Y:S02]  /*16e0*/  @!P2 LOP3.LUT R32, R25, 0x7ff00000, RZ, 0xc0, !PT ;  /* 0x7ff000001920a812 */ /* 0x000fe400078ec0ff */
[----:B------:R-:W-:Y:S01]  /*16f0*/  VIADD R34, R33, 0xffffffff ;  /* 0xffffffff21227836 */ /* 0x000fe20000000000 */
[----:B------:R-:W-:Y:S01]  /*1700*/  DMUL R28, R26, R24 ;  /* 0x000000181a1c7228 */ /* 0x000fe20000000000 */
[----:B------:R-:W-:-:S04]  /*1710*/  IADD3 R30, PT, PT, R32, -0x1, RZ ;  /* 0xffffffff201e7810 */ /* 0x000fc80007ffe0ff */
[----:B------:R-:W-:-:S03]  /*1720*/  ISETP.GT.U32.AND P0, PT, R30, 0x7feffffe, PT ;  /* 0x7feffffe1e00780c */ /* 0x000fc60003f04070 */
[----:B------:R-:W-:Y:S01]  /*1730*/  DFMA R30, R28, -R16, R24 ;  /* 0x800000101c1e722b */ /* 0x000fe20000000018 */
[----:B------:R-:W-:-:S07]  /*1740*/  ISETP.GT.U32.OR P0, PT, R34, 0x7feffffe, P0 ;  /* 0x7feffffe2200780c */ /* 0x000fce0000704470 */
[----:B------:R-:W-:-:S06]  /*1750*/  DFMA R30, R26, R30, R28 ;  /* 0x0000001e1a1e722b */ /* 0x000fcc000000001c */
[----:B------:R-:W-:Y:S05]  /*1760*/  @P0 BRA `(.L_x_719) ;  /* 0x00000000006c0947 */ /* 0x000fea0003800000 */
[----:B------:R-:W-:-:S04]  /*1770*/  LOP3.LUT R26, R15, 0x7ff00000, RZ, 0xc0, !PT ;  /* 0x7ff000000f1a7812 */ /* 0x000fc800078ec0ff */
[CC--:B------:R-:W-:Y:S02]  /*1780*/  VIADDMNMX R12, R7.reuse, -R26.reuse, 0xb9600000, !PT ;  /* 0xb9600000070c7446 */ /* 0x0c0fe4000780091a */
[----:B------:R-:W-:Y:S02]  /*1790*/  ISETP.GE.U32.AND P0, PT, R7, R26, PT ;  /* 0x0000001a0700720c */ /* 0x000fe40003f06070 */
[----:B------:R-:W-:Y:S02]  /*17a0*/  VIMNMX R7, PT, PT, R12, 0x46a00000, PT ;  /* 0x46a000000c077848 */ /* 0x000fe40003fe0100 */
[----:B------:R-:W-:-:S05]  /*17b0*/  SEL R12, R9, 0x63400000, !P0 ;  /* 0x63400000090c7807 */ /* 0x000fca0004000000 */
[----:B------:R-:W-:Y:S02]  /*17c0*/  IMAD.IADD R7, R7, 0x1, -R12 ;  /* 0x0000000107077824 */ /* 0x000fe400078e0a0c */
[----:B------:R-:W-:-:S03]  /*17d0*/  IMAD.MOV.U32 R12, RZ, RZ, RZ ;  /* 0x000000ffff0c7224 */ /* 0x000fc600078e00ff */
[----:B------:R-:W-:-:S06]  /*17e0*/  IADD3 R13, PT, PT, R7, 0x7fe00000, RZ ;  /* 0x7fe00000070d7810 */ /* 0x000fcc0007ffe0ff */
[----:B------:R-:W-:-:S10]  /*17f0*/  DMUL R26, R30, R12 ;  /* 0x0000000c1e1a7228 */ /* 0x000fd40000000000 */
[----:B------:R-:W-:-:S13]  /*1800*/  FSETP.GTU.AND P0, PT, |R27|, 1.469367938527859385e-39, PT ;  /* 0x001000001b00780b */ /* 0x000fda0003f0c200 */
[----:B------:R-:W-:Y:S05]  /*1810*/  @P0 BRA `(.L_x_720) ;  /* 0x0000000000940947 */ /* 0x000fea0003800000 */
[----:B------:R-:W-:Y:S01]  /*1820*/  DFMA R16, R30, -R16, R24 ;  /* 0x800000101e10722b */ /* 0x000fe20000000018 */
[----:B------:R-:W-:-:S09]  /*1830*/  IMAD.MOV.U32 R14, RZ, RZ, RZ ;  /* 0x000000ffff0e7224 */ /* 0x000fd200078e00ff */
[C---:B------:R-:W-:Y:S02]  /*1840*/  FSETP.NEU.AND P0, PT, R17.reuse, RZ, PT ;  /* 0x000000ff1100720b */ /* 0x040fe40003f0d000 */
[----:B------:R-:W-:-:S04]  /*1850*/  LOP3.LUT R9, R17, 0x80000000, R15, 0x48, !PT ;  /* 0x8000000011097812 */ /* 0x000fc800078e480f */
[----:B------:R-:W-:-:S07]  /*1860*/  LOP3.LUT R15, R9, R13, RZ, 0xfc, !PT ;  /* 0x0000000d090f7212 */ /* 0x000fce00078efcff */
[----:B------:R-:W-:Y:S05]  /*1870*/  @!P0 BRA `(.L_x_720) ;  /* 0x00000000007c8947 */ /* 0x000fea0003800000 */
[C---:B------:R-:W-:Y:S01]  /*1880*/  IADD3 R13, PT, PT, -R7.reuse, RZ, RZ ;  /* 0x000000ff070d7210 */ /* 0x040fe20007ffe1ff */
[----:B------:R-:W-:Y:S01]  /*1890*/  IMAD.MOV.U32 R12, RZ, RZ, RZ ;  /* 0x000000ffff0c7224 */ /* 0x000fe200078e00ff */
[----:B------:R-:W-:Y:S01]  /*18a0*/  DMUL.RP R14, R30, R14 ;  /* 0x0000000e1e0e7228 */ /* 0x000fe20000008000 */
[----:B------:R-:W-:-:S04]  /*18b0*/  IADD3 R7, PT, PT, -R7, -0x43300000, RZ ;  /* 0xbcd0000007077810 */ /* 0x000fc80007ffe1ff */
[----:B------:R-:W-:-:S05]  /*18c0*/  DFMA R12, R26, -R12, R30 ;  /* 0x8000000c1a0c722b */ /* 0x000fca000000001e */
[----:B------:R-:W-:-:S05]  /*18d0*/  LOP3.LUT R9, R15, R9, RZ, 0x3c, !PT ;  /* 0x000000090f097212 */ /* 0x000fca00078e3cff */
[----:B------:R-:W-:-:S04]  /*18e0*/  FSETP.NEU.AND P0, PT, |R13|, R7, PT ;  /* 0x000000070d00720b */ /* 0x000fc80003f0d200 */
[----:B------:R-:W-:Y:S02]  /*18f0*/  FSEL R26, R14, R26, !P0 ;  /* 0x0000001a0e1a7208 */ /* 0x000fe40004000000 */
[----:B------:R-:W-:Y:S01]  /*1900*/  FSEL R27, R9, R27, !P0 ;  /* 0x0000001b091b7208 */ /* 0x000fe20004000000 */
[----:B------:R-:W-:Y:S06]  /*1910*/  BRA `(.L_x_720) ;  /* 0x0000000000547947 */ /* 0x000fec0003800000 */
.L_x_719:
[----:B------:R-:W-:-:S14]  /*1920*/  DSETP.NAN.AND P0, PT, R12, R12, PT ;  /* 0x0000000c0c00722a */ /* 0x000fdc0003f08000 */
[----:B------:R-:W-:Y:S05]  /*1930*/  @P0 BRA `(.L_x_721) ;  /* 0x0000000000440947 */ /* 0x000fea0003800000 */
[----:B------:R-:W-:-:S14]  /*1940*/  DSETP.NAN.AND P0, PT, R14, R14, PT ;  /* 0x0000000e0e00722a */ /* 0x000fdc0003f08000 */
[----:B------:R-:W-:Y:S05]  /*1950*/  @P0 BRA `(.L_x_722) ;  /* 0x0000000000300947 */ /* 0x000fea0003800000 */
[----:B------:R-:W-:Y:S01]  /*1960*/  ISETP.NE.AND P0, PT, R32, R33, PT ;  /* 0x000000212000720c */ /* 0x000fe20003f05270 */
[----:B------:R-:W-:Y:S01]  /*1970*/  IMAD.MOV.U32 R26, RZ, RZ, 0x0 ;  /* 0x00000000ff1a7424 */ /* 0x000fe200078e00ff */
[----:B------:R-:W-:-:S11]  /*1980*/  MOV R27, 0xfff80000 ;  /* 0xfff80000001b7802 */ /* 0x000fd60000000f00 */
[----:B------:R-:W-:Y:S05]  /*1990*/  @!P0 BRA `(.L_x_720) ;  /* 0x0000000000348947 */ /* 0x000fea0003800000 */
[----:B------:R-:W-:Y:S02]  /*19a0*/  ISETP.NE.AND P0, PT, R32, 0x7ff00000, PT ;  /* 0x7ff000002000780c */ /* 0x000fe40003f05270 */
[----:B------:R-:W-:Y:S02]  /*19b0*/  LOP3.LUT R27, R13, 0x80000000, R15, 0x48, !PT ;  /* 0x800000000d1b7812 */ /* 0x000fe400078e480f */
[----:B------:R-:W-:-:S13]  /*19c0*/  ISETP.EQ.OR P0, PT, R33, RZ, !P0 ;  /* 0x000000ff2100720c */ /* 0x000fda0004702670 */
[----:B------:R-:W-:Y:S01]  /*19d0*/  @P0 LOP3.LUT R7, R27, 0x7ff00000, RZ, 0xfc, !PT ;  /* 0x7ff000001b070812 */ /* 0x000fe200078efcff */
[----:B------:R-:W-:Y:S02]  /*19e0*/  @!P0 IMAD.MOV.U32 R26, RZ, RZ, RZ ;  /* 0x000000ffff1a8224 */ /* 0x000fe400078e00ff */
[----:B------:R-:W-:Y:S01]  /*19f0*/  @P0 IMAD.MOV.U32 R26, RZ, RZ, RZ ;  /* 0x000000ffff1a0224 */ /* 0x000fe200078e00ff */
[----:B------:R-:W-:Y:S01]  /*1a00*/  @P0 MOV R27, R7 ;  /* 0x00000007001b0202 */ /* 0x000fe20000000f00 */
[----:B------:R-:W-:Y:S06]  /*1a10*/  BRA `(.L_x_720) ;  /* 0x0000000000147947 */ /* 0x000fec0003800000 */
.L_x_722:
[----:B------:R-:W-:Y:S01]  /*1a20*/  LOP3.LUT R27, R15, 0x80000, RZ, 0xfc, !PT ;  /* 0x000800000f1b7812 */ /* 0x000fe200078efcff */
[----:B------:R-:W-:Y:S01]  /*1a30*/  IMAD.MOV.U32 R26, RZ, RZ, R14 ;  /* 0x000000ffff1a7224 */ /* 0x000fe200078e000e */
[----:B------:R-:W-:Y:S06]  /*1a40*/  BRA `(.L_x_720) ;  /* 0x0000000000087947 */ /* 0x000fec0003800000 */
.L_x_721:
[----:B------:R-:W-:Y:S01]  /*1a50*/  LOP3.LUT R27, R13, 0x80000, RZ, 0xfc, !PT ;  /* 0x000800000d1b7812 */ /* 0x000fe200078efcff */
[----:B------:R-:W-:-:S07]  /*1a60*/  IMAD.MOV.U32 R26, RZ, RZ, R12 ;  /* 0x000000ffff1a7224 */ /* 0x000fce00078e000c */
.L_x_720:
[----:B------:R-:W-:Y:S05]  /*1a70*/  BSYNC.RECONVERGENT B3 ;  /* 0x0000000000037941 */ /* 0x000fea0003800200 */
.L_x_718:
[----:B------:R-:W-:Y:S01]  /*1a80*/  MOV R12, R10 ;  /* 0x0000000a000c7202 */ /* 0x000fe20000000f00 */
[----:B------:R-:W-:-:S04]  /*1a90*/  IMAD.MOV.U32 R13, RZ, RZ, 0x0 ;  /* 0x00000000ff0d7424 */ /* 0x000fc800078e00ff */
[----:B------:R-:W-:Y:S05]  /*1aa0*/  RET.REL.NODEC R12 `(_Z19kernel_change_linesPdiiii) ;  /* 0xffffffe40c547950 */ /* 0x000fea0003c3ffff */
.L_x_723:
        /* <DEDUP_REMOVED lines=13> */
.L_x_729:


//--------------------- .text._Z17kernel_swap_linesPdiiii --------------------------
	.section	.text._Z17kernel_swap_linesPdiiii,"ax",@progbits
	.align	128
        .global         _Z17kernel_swap_linesPdiiii
        .type           _Z17kernel_swap_linesPdiiii,@function
        .size           _Z17kernel_swap_linesPdiiii,(.L_x_740 - _Z17kernel_swap_linesPdiiii)
        .other          _Z17kernel_swap_linesPdiiii,@"STO_CUDA_ENTRY STV_DEFAULT"
_Z17kernel_swap_linesPdiiii:
.text._Z17kernel_swap_linesPdiiii:
[----:B------:R-:W-:Y:S01]  /*0000*/  LDC R1, c[0x0][0x37c] ;  /* 0x0000df00ff017b82 */ /* 0x000fe20000000800 */
[----:B------:R-:W0:Y:S01]  /*0010*/  S2R R0, SR_CTAID.X ;  /* 0x0000000000007919 */ /* 0x000e220000002500 */
[----:B------:R-:W0:Y:S01]  /*0020*/  LDCU UR4, c[0x0][0x360] ;  /* 0x00006c00ff0477ac */ /* 0x000e220008000800 */
[----:B------:R-:W0:Y:S01]  /*0030*/  S2R R3, SR_TID.X ;  /* 0x0000000000037919 */ /* 0x000e220000002100 */
[----:B------:R-:W1:Y:S01]  /*0040*/  LDCU UR8, c[0x0][0x390] ;  /* 0x00007200ff0877ac */ /* 0x000e620008000800 */
[----:B------:R-:W2:Y:S01]  /*0050*/  LDCU UR5, c[0x0][0x370] ;  /* 0x00006e00ff0577ac */ /* 0x000ea20008000800 */
[----:B0-----:R-:W-:Y:S01]  /*0060*/  IMAD R0, R0, UR4, R3 ;  /* 0x0000000400007c24 */ /* 0x001fe2000f8e0203 */
[----:B--2---:R-:W-:-:S04]  /*0070*/  UIMAD UR4, UR4, UR5, URZ ;  /* 0x00000005040472a4 */ /* 0x004fc8000f8e02ff */
[----:B-1----:R-:W-:-:S13]  /*0080*/  ISETP.GE.AND P0, PT, R0, UR8, PT ;  /* 0x0000000800007c0c */ /* 0x002fda000bf06270 */
[----:B------:R-:W-:Y:S05]  /*0090*/  @P0 EXIT ;  /* 0x000000000000094d */ /* 0x000fea0003800000 */
[----:B------:R-:W0:Y:S01]  /*00a0*/  I2F.U32.RP R7, UR4 ;  /* 0x0000000400077d06 */ /* 0x000e220008209000 */
[----:B------:R-:W-:Y:S01]  /*00b0*/  IADD3 R4, PT, PT, R0, UR4, RZ ;  /* 0x0000000400047c10 */ /* 0x000fe2000fffe0ff */
[----:B------:R-:W1:Y:S01]  /*00c0*/  LDCU UR9, c[0x0][0x394] ;  /* 0x00007280ff0977ac */ /* 0x000e620008000800 */
[----:B------:R-:W-:Y:S01]  /*00d0*/  IADD3 R9, PT, PT, RZ, -UR4, RZ ;  /* 0x80000004ff097c10 */ /* 0x000fe2000fffe0ff */
[----:B------:R-:W-:Y:S01]  /*00e0*/  BSSY.RECONVERGENT B0, `(.L_x_724) ;  /* 0x0000031000007945 */ /* 0x000fe20003800200 */
[C---:B------:R-:W-:Y:S01]  /*00f0*/  ISETP.GE.AND P0, PT, R4.reuse, UR8, PT ;  /* 0x0000000804007c0c */ /* 0x040fe2000bf06270 */
[----:B------:R-:W2:Y:S01]  /*0100*/  LDCU.64 UR6, c[0x0][0x358] ;  /* 0x00006b00ff0677ac */ /* 0x000ea20008000a00 */
[----:B------:R-:W-:Y:S02]  /*0110*/  VIMNMX R5, PT, PT, R4, UR8, !PT ;  /* 0x0000000804057c48 */ /* 0x000fe4000ffe0100 */
[----:B------:R-:W-:Y:S02]  /*0120*/  SEL R6, RZ, 0x1, P0 ;  /* 0x00000001ff067807 */ /* 0x000fe40000000000 */
[----:B------:R-:W-:-:S02]  /*0130*/  ISETP.NE.U32.AND P2, PT, RZ, UR4, PT ;  /* 0x00000004ff007c0c */ /* 0x000fc4000bf45070 */
[----:B------:R-:W-:Y:S01]  /*0140*/  IADD3 R5, PT, PT, R5, -R4, -R6 ;  /* 0x8000000405057210 */ /* 0x000fe20007ffe806 */
[----:B0-----:R-:W0:Y:S02]  /*0150*/  MUFU.RCP R7, R7 ;  /* 0x0000000700077308 */ /* 0x001e240000001000 */
[----:B0-----:R-:W-:-:S06]  /*0160*/  IADD3 R2, PT, PT, R7, 0xffffffe, RZ ;  /* 0x0ffffffe07027810 */ /* 0x001fcc0007ffe0ff */
[----:B------:R0:W3:Y:S02]  /*0170*/  F2I.FTZ.U32.TRUNC.NTZ R3, R2 ;  /* 0x0000000200037305 */ /* 0x0000e4000021f000 */
[----:B0-----:R-:W-:Y:S02]  /*0180*/  HFMA2 R2, -RZ, RZ, 0, 0 ;  /* 0x00000000ff027431 */ /* 0x001fe400000001ff */
[----:B---3--:R-:W-:-:S04]  /*0190*/  IMAD R9, R9, R3, RZ ;  /* 0x0000000309097224 */ /* 0x008fc800078e02ff */
[----:B------:R-:W-:-:S06]  /*01a0*/  IMAD.HI.U32 R8, R3, R9, R2 ;  /* 0x0000000903087227 */ /* 0x000fcc00078e0002 */
[----:B------:R-:W-:-:S05]  /*01b0*/  IMAD.HI.U32 R7, R8, R5, RZ ;  /* 0x0000000508077227 */ /* 0x000fca00078e00ff */
[----:B------:R-:W-:-:S05]  /*01c0*/  IADD3 R2, PT, PT, -R7, RZ, RZ ;  /* 0x000000ff07027210 */ /* 0x000fca0007ffe1ff */
[----:B------:R-:W-:Y:S02]  /*01d0*/  IMAD R5, R2, UR4, R5 ;  /* 0x0000000402057c24 */ /* 0x000fe4000f8e0205 */
[----:B------:R-:W0:Y:S03]  /*01e0*/  LDC.64 R2, c[0x0][0x380] ;  /* 0x0000e000ff027b82 */ /* 0x000e260000000a00 */
[----:B------:R-:W-:-:S13]  /*01f0*/  ISETP.GE.U32.AND P0, PT, R5, UR4, PT ;  /* 0x0000000405007c0c */ /* 0x000fda000bf06070 */
[----:B------:R-:W-:Y:S02]  /*0200*/  @P0 IADD3 R5, PT, PT, R5, -UR4, RZ ;  /* 0x8000000405050c10 */ /* 0x000fe4000fffe0ff */
[----:B------:R-:W-:Y:S02]  /*0210*/  @P0 IADD3 R7, PT, PT, R7, 0x1, RZ ;  /* 0x0000000107070810 */ /* 0x000fe40007ffe0ff */
[----:B------:R-:W-:Y:S02]  /*0220*/  ISETP.GE.U32.AND P1, PT, R5, UR4, PT ;  /* 0x0000000405007c0c */ /* 0x000fe4000bf26070 */
[----:B------:R-:W3:Y:S11]  /*0230*/  LDC.64 R4, c[0x0][0x388] ;  /* 0x0000e200ff047b82 */ /* 0x000ef60000000a00 */
[----:B------:R-:W-:Y:S01]  /*0240*/  @P1 VIADD R7, R7, 0x1 ;  /* 0x0000000107071836 */ /* 0x000fe20000000000 */
[----:B------:R-:W-:-:S04]  /*0250*/  @!P2 LOP3.LUT R7, RZ, UR4, RZ, 0x33, !PT ;  /* 0x00000004ff07ac12 */ /* 0x000fc8000f8e33ff */
[----:B------:R-:W-:-:S04]  /*0260*/  IADD3 R10, PT, PT, R6, R7, RZ ;  /* 0x00000007060a7210 */ /* 0x000fc80007ffe0ff */
[C---:B------:R-:W-:Y:S02]  /*0270*/  LOP3.LUT R6, R10.reuse, 0x3, RZ, 0xc0, !PT ;  /* 0x000000030a067812 */ /* 0x040fe400078ec0ff */
[----:B------:R-:W-:Y:S02]  /*0280*/  ISETP.GE.U32.AND P1, PT, R10, 0x3, PT ;  /* 0x000000030a00780c */ /* 0x000fe40003f26070 */
[----:B------:R-:W-:-:S13]  /*0290*/  ISETP.NE.AND P0, PT, R6, 0x3, PT ;  /* 0x000000030600780c */ /* 0x000fda0003f05270 */
[----:B012---:R-:W-:Y:S05]  /*02a0*/  @!P0 BRA `(.L_x_725) ;  /* 0x0000000000508947 */ /* 0x007fea0003800000 */
[----:B------:R-:W0:Y:S01]  /*02b0*/  LDC.64 R8, c[0x0][0x388] ;  /* 0x0000e200ff087b82 */ /* 0x000e220000000a00 */
[----:B------:R-:W1:Y:S01]  /*02c0*/  LDCU UR5, c[0x0][0x394] ;  /* 0x00007280ff0577ac */ /* 0x000e620008000800 */
[----:B------:R-:W-:-:S04]  /*02d0*/  IADD3 R10, PT, PT, R10, 0x1, RZ ;  /* 0x000000010a0a7810 */ /* 0x000fc80007ffe0ff */
[----:B------:R-:W-:Y:S02]  /*02e0*/  LOP3.LUT R10, R10, 0x3, RZ, 0xc0, !PT ;  /* 0x000000030a0a7812 */ /* 0x000fe400078ec0ff */
[----:B------:R-:W2:Y:S02]  /*02f0*/  LDC.64 R6, c[0x0][0x380] ;  /* 0x0000e000ff067b82 */ /* 0x000ea40000000a00 */
[----:B------:R-:W-:Y:S01]  /*0300*/  IADD3 R19, PT, PT, -R10, RZ, RZ ;  /* 0x000000ff0a137210 */ /* 0x000fe20007ffe1ff */
[CC--:B0-----:R-:W-:Y:S02]  /*0310*/  IMAD R18, R0.reuse, R9.reuse, R8 ;  /* 0x0000000900127224 */ /* 0x0c1fe400078e0208 */
[----:B-1----:R-:W-:-:S07]  /*0320*/  IMAD R8, R0, R9, UR5 ;  /* 0x0000000500087e24 */ /* 0x002fce000f8e0209 */
.L_x_726:
[----:B0-2---:R-:W-:-:S04]  /*0330*/  IMAD.WIDE R12, R8, 0x8, R6 ;  /* 0x00000008080c7825 */ /* 0x005fc800078e0206 */
[----:B------:R-:W-:Y:S01]  /*0340*/  IMAD.WIDE R10, R18, 0x8, R6 ;  /* 0x00000008120a7825 */ /* 0x000fe200078e0206 */
[----:B------:R-:W2:Y:S04]  /*0350*/  LDG.E.64 R16, desc[UR6][R12.64] ;  /* 0x000000060c107981 */ /* 0x000ea8000c1e1b00 */
[----:B------:R-:W4:Y:S01]  /*0360*/  LDG.E.64 R14, desc[UR6][R10.64] ;  /* 0x000000060a0e7981 */ /* 0x000f22000c1e1b00 */
[----:B------:R-:W-:Y:S01]  /*0370*/  IADD3 R19, PT, PT, R19, 0x1, RZ ;  /* 0x0000000113137810 */ /* 0x000fe20007ffe0ff */
[----:B------:R-:W-:Y:S02]  /*0380*/  VIADD R0, R0, UR4 ;  /* 0x0000000400007c36 */ /* 0x000fe40008000000 */
[----:B------:R-:W-:Y:S01]  /*0390*/  IMAD R8, R9, UR4, R8 ;  /* 0x0000000409087c24 */ /* 0x000fe2000f8e0208 */
[----:B------:R-:W-:Y:S01]  /*03a0*/  ISETP.NE.AND P0, PT, R19, RZ, PT ;  /* 0x000000ff1300720c */ /* 0x000fe20003f05270 */
[----:B------:R-:W-:Y:S01]  /*03b0*/  IMAD R18, R9, UR4, R18 ;  /* 0x0000000409127c24 */ /* 0x000fe2000f8e0212 */
[----:B--2---:R0:W-:Y:S04]  /*03c0*/  STG.E.64 desc[UR6][R10.64], R16 ;  /* 0x000000100a007986 */ /* 0x0041e8000c101b06 */
[----:B----4-:R0:W-:Y:S07]  /*03d0*/  STG.E.64 desc[UR6][R12.64], R14 ;  /* 0x0000000e0c007986 */ /* 0x0101ee000c101b06 */
[----:B------:R-:W-:Y:S05]  /*03e0*/  @P0 BRA `(.L_x_726) ;  /* 0xfffffffc00d00947 */ /* 0x000fea000383ffff */
.L_x_725:
[----:B------:R-:W-:Y:S05]  /*03f0*/  BSYNC.RECONVERGENT B0 ;  /* 0x0000000000007941 */ /* 0x000fea0003800200 */
.L_x_724:
[----:B------:R-:W-:Y:S05]  /*0400*/  @!P1 EXIT ;  /* 0x000000000000994d */ /* 0x000fea0003800000 */
.L_x_727:
[CC--:B01-3--:R-:W-:Y:S02]  /*0410*/  IMAD R17, R0.reuse, R5.reuse, UR9 ;  /* 0x0000000900117e24 */ /* 0x0cbfe4000f8e0205 */
[----:B------:R-:W-:Y:S02]  /*0420*/  IMAD R15, R0, R5, R4 ;  /* 0x00000005000f7224 */ /* 0x000fe400078e0204 */
[----:B------:R-:W-:-:S04]  /*0430*/  IMAD.WIDE R16, R17, 0x8, R2 ;  /* 0x0000000811107825 */ /* 0x000fc800078e0202 */
[----:B------:R-:W-:Y:S01]  /*0440*/  IMAD.WIDE R14, R15, 0x8, R2 ;  /* 0x000000080f0e7825 */ /* 0x000fe200078e0202 */
[----:B------:R-:W2:Y:S04]  /*0450*/  LDG.E.64 R20, desc[UR6][R16.64] ;  /* 0x0000000610147981 */ /* 0x000ea8000c1e1b00 */
[----:B------:R-:W3:Y:S01]  /*0460*/  LDG.E.64 R18, desc[UR6][R14.64] ;  /* 0x000000060e127981 */ /* 0x000ee2000c1e1b00 */
[----:B------:R-:W-:-:S05]  /*0470*/  IADD3 R0, PT, PT, R0, UR4, RZ ;  /* 0x0000000400007c10 */ /* 0x000fca000fffe0ff */
[CC--:B------:R-:W-:Y:S02]  /*0480*/  IMAD R7, R0.reuse, R5.reuse, UR9 ;  /* 0x0000000900077e24 */ /* 0x0c0fe4000f8e0205 */
[----:B------:R-:W-:Y:S02]  /*0490*/  IMAD R9, R0, R5, R4 ;  /* 0x0000000500097224 */ /* 0x000fe400078e0204 */
[----:B------:R-:W-:-:S04]  /*04a0*/  IMAD.WIDE R6, R7, 0x8, R2 ;  /* 0x0000000807067825 */ /* 0x000fc800078e0202 */
[----:B------:R-:W-:Y:S01]  /*04b0*/  IMAD.WIDE R8, R9, 0x8, R2 ;  /* 0x0000000809087825 */ /* 0x000fe200078e0202 */
[----:B--2---:R0:W-:Y:S04]  /*04c0*/  STG.E.64 desc[UR6][R14.64], R20 ;  /* 0x000000140e007986 */ /* 0x0041e8000c101b06 */
[----:B---3--:R1:W-:Y:S04]  /*04d0*/  STG.E.64 desc[UR6][R16.64], R18 ;  /* 0x0000001210007986 */ /* 0x0083e8000c101b06 */
        /* <DEDUP_REMOVED lines=9> */
[----:B0-----:R-:W4:Y:S04]  /*0570*/  LDG.E.64 R20, desc[UR6][R10.64] ;  /* 0x000000060a147981 */ /* 0x001f28000c1e1b00 */
[----:B------:R-:W5:Y:S01]  /*0580*/  LDG.E.64 R14, desc[UR6][R12.64] ;  /* 0x000000060c0e7981 */ /* 0x000f62000c1e1b00 */
[----:B------:R-:W-:-:S05]  /*0590*/  IADD3 R0, PT, PT, R0, UR4, RZ ;  /* 0x0000000400007c10 */ /* 0x000fca000fffe0ff */
[CC--:B-1----:R-:W-:Y:S02]  /*05a0*/  IMAD R19, R0.reuse, R5.reuse, UR9 ;  /* 0x0000000900137e24 */ /* 0x0c2fe4000f8e0205 */
[----:B------:R-:W-:Y:S02]  /*05b0*/  IMAD R17, R0, R5, R4 ;  /* 0x0000000500117224 */ /* 0x000fe400078e0204 */
[----:B------:R-:W-:-:S04]  /*05c0*/  IMAD.WIDE R18, R19, 0x8, R2 ;  /* 0x0000000813127825 */ /* 0x000fc800078e0202 */
[----:B------:R-:W-:Y:S01]  /*05d0*/  IMAD.WIDE R16, R17, 0x8, R2 ;  /* 0x0000000811107825 */ /* 0x000fe200078e0202 */
[----:B----4-:R1:W-:Y:S04]  /*05e0*/  STG.E.64 desc[UR6][R12.64], R20 ;  /* 0x000000140c007986 */ /* 0x0103e8000c101b06 */
[----:B-----5:R1:W-:Y:S04]  /*05f0*/  STG.E.64 desc[UR6][R10.64], R14 ;  /* 0x0000000e0a007986 */ /* 0x0203e8000c101b06 */
[----:B--2---:R-:W2:Y:S04]  /*0600*/  LDG.E.64 R8, desc[UR6][R18.64] ;  /* 0x0000000612087981 */ /* 0x004ea8000c1e1b00 */
[----:B---3--:R-:W3:Y:S01]  /*0610*/  LDG.E.64 R6, desc[UR6][R16.64] ;  /* 0x0000000610067981 */ /* 0x008ee2000c1e1b00 */
[----:B------:R-:W-:-:S04]  /*0620*/  IADD3 R0, PT, PT, R0, UR4, RZ ;  /* 0x0000000400007c10 */ /* 0x000fc8000fffe0ff */
[----:B------:R-:W-:Y:S01]  /*0630*/  ISETP.GE.AND P0, PT, R0, UR8, PT ;  /* 0x0000000800007c0c */ /* 0x000fe2000bf06270 */
[----:B--2---:R1:W-:Y:S04]  /*0640*/  STG.E.64 desc[UR6][R16.64], R8 ;  /* 0x0000000810007986 */ /* 0x0043e8000c101b06 */
[----:B---3--:R1:W-:Y:S08]  /*0650*/  STG.E.64 desc[UR6][R18.64], R6 ;  /* 0x0000000612007986 */ /* 0x0083f0000c101b06 */
[----:B------:R-:W-:Y:S05]  /*0660*/  @!P0 BRA `(.L_x_727) ;  /* 0xfffffffc00688947 */ /* 0x000fea000383ffff */
[----:B------:R-:W-:Y:S05]  /*0670*/  EXIT ;  /* 0x000000000000794d */ /* 0x000fea0003800000 */
.L_x_728:
        /* <DEDUP_REMOVED lines=16> */
.L_x_740:


//--------------------- .nv.shared._ZN3cub18CUB_300001_SM_10006detail11EmptyKernelIvEEvv --------------------------
	.section	.nv.shared._ZN3cub18CUB_300001_SM_10006detail11EmptyKernelIvEEvv,"aw",@nobits
	.sectionflags	@""
	.align	16
	.zero		1024


//--------------------- .nv.shared.reserved.0     --------------------------
	.section	.nv.shared.reserved.0,"aw",@nobits
	.weak		__nv_reservedSMEM_offset_0_alias
	.size		__nv_reservedSMEM_offset_0_alias, 0, 64
	.other		__nv_reservedSMEM_offset_0_alias,@"STO_CUDA_RESERVED_SHARED STV_DEFAULT"
__nv_reservedSMEM_offset_0_alias:
	.zero		0
	.zero		64


//--------------------- .nv.global                --------------------------
	.section	.nv.global,"aw",@nobits
.nv.global:
	.type		_ZN34_INTERNAL_0c6b34fb_4_k_cu_4c10df616thrust24THRUST_300001_SM_1000_NS12placeholders2_8E,@object
	.size		_ZN34_INTERNAL_0c6b34fb_4_k_cu_4c10df616thrust24THRUST_300001_SM_1000_NS12placeholders2_8E,(_ZN34_INTERNAL_0c6b34fb_4_k_cu_4c10df614cuda3std3__436_GLOBAL__N__0c6b34fb_4_k_cu_4c10df616ignoreE - _ZN34_INTERNAL_0c6b34fb_4_k_cu_4c10df616thrust24THRUST_300001_SM_1000_NS12placeholders2_8E)
_ZN34_INTERNAL_0c6b34fb_4_k_cu_4c10df616thrust24THRUST_300001_SM_1000_NS12placeholders2_8E:
	.zero		1
	.type		_ZN34_INTERNAL_0c6b34fb_4_k_cu_4c10df614cuda3std3__436_GLOBAL__N__0c6b34fb_4_k_cu_4c10df616ignoreE,@object
	.size		_ZN34_INTERNAL_0c6b34fb_4_k_cu_4c10df614cuda3std3__436_GLOBAL__N__0c6b34fb_4_k_cu_4c10df616ignoreE,(_ZN34_INTERNAL_0c6b34fb_4_k_cu_4c10df614cuda3std6ranges3__45__cpo4dataE - _ZN34_INTERNAL_0c6b34fb_4_k_cu_4c10df614cuda3std3__436_GLOBAL__N__0c6b34fb_4_k_cu_4c10df616ignoreE)
_ZN34_INTERNAL_0c6b34fb_4_k_cu_4c10df614cuda3std3__436_GLOBAL__N__0c6b34fb_4_k_cu_4c10df616ignoreE:
	.zero		1
	.type		_ZN34_INTERNAL_0c6b34fb_4_k_cu_4c10df614cuda3std6ranges3__45__cpo4dataE,@object
	.size		_ZN34_INTERNAL_0c6b34fb_4_k_cu_4c10df614cuda3std6ranges3__45__cpo4dataE,(_ZN34_INTERNAL_0c6b34fb_4_k_cu_4c10df616thrust24THRUST_300001_SM_1000_NS6system3cpp3parE - _ZN34_INTERNAL_0c6b34fb_4_k_cu_4c10df614cuda3std6ranges3__45__cpo4dataE)
_ZN34_INTERNAL_0c6b34fb_4_k_cu_4c10df614cuda3std6ranges3__45__cpo4dataE:
	.zero		1
	.type		_ZN34_INTERNAL_0c6b34fb_4_k_cu_4c10df616thrust24THRUST_300001_SM_1000_NS6system3cpp3parE,@object
	.size		_ZN34_INTERNAL_0c6b34fb_4_k_cu_4c10df616thrust24THRUST_300001_SM_1000_NS6system3cpp3parE,(_ZN34_INTERNAL_0c6b34fb_4_k_cu_4c10df614cuda3std3__45__cpo5beginE - _ZN34_INTERNAL_0c6b34fb_4_k_cu_4c10df616thrust24THRUST_300001_SM_1000_NS6system3cpp3parE)
_ZN34_INTERNAL_0c6b34fb_4_k_cu_4c10df616thrust24THRUST_300001_SM_1000_NS6system3cpp3parE:
	.zero		1
	.type		_ZN34_INTERNAL_0c6b34fb_4_k_cu_4c10df614cuda3std3__45__cpo5beginE,@object
	.size		_ZN34_INTERNAL_0c6b34fb_4_k_cu_4c10df614cuda3std3__45__cpo5beginE,(_ZN34_INTERNAL_0c6b34fb_4_k_cu_4c10df614cuda3std6ranges3__45__cpo5beginE - _ZN34_INTERNAL_0c6b34fb_4_k_cu_4c10df614cuda3std3__45__cpo5beginE)
_ZN34_INTERNAL_0c6b34fb_4_k_cu_4c10df614cuda3std3__45__cpo5beginE:
	.zero		1
	.type		_ZN34_INTERNAL_0c6b34fb_4_k_cu_4c10df614cuda3std6ranges3__45__cpo5beginE,@object
	.size		_ZN34_INTERNAL_0c6b34fb_4_k_cu_4c10df614cuda3std6ranges3__45__cpo5beginE,(_ZN34_INTERNAL_0c6b34fb_4_k_cu_4c10df616thrust24THRUST_300001_SM_1000_NS6deviceE - _ZN34_INTERNAL_0c6b34fb_4_k_cu_4c10df614cuda3std6ranges3__45__cpo5beginE)
_ZN34_INTERNAL_0c6b34fb_4_k_cu_4c10df614cuda3std6ranges3__45__cpo5beginE:
	.zero		1
	.type		_ZN34_INTERNAL_0c6b34fb_4_k_cu_4c10df616thrust24THRUST_300001_SM_1000_NS6deviceE,@object
	.size		_ZN34_INTERNAL_0c6b34fb_4_k_cu_4c10df616thrust24THRUST_300001_SM_1000_NS6deviceE,(_ZN34_INTERNAL_0c6b34fb_4_k_cu_4c10df614cuda3std3__47nulloptE - _ZN34_INTERNAL_0c6b34fb_4_k_cu_4c10df616thrust24THRUST_300001_SM_1000_NS6deviceE)
_ZN34_INTERNAL_0c6b34fb_4_k_cu_4c10df616thrust24THRUST_300001_SM_1000_NS6deviceE:
	.zero		1
	.type		_ZN34_INTERNAL_0c6b34fb_4_k_cu_4c10df614cuda3std3__47nulloptE,@object
	.size		_ZN34_INTERNAL_0c6b34fb_4_k_cu_4c10df614cuda3std3__47nulloptE,(_ZN34_INTERNAL_0c6b34fb_4_k_cu_4c10df614cuda3std6ranges3__45__cpo8distanceE - _ZN34_INTERNAL_0c6b34fb_4_k_cu_4c10df614cuda3std3__47nulloptE)
_ZN34_INTERNAL_0c6b34fb_4_k_cu_4c10df614cuda3std3__47nulloptE:
	.zero		1
	.type		_ZN34_INTERNAL_0c6b34fb_4_k_cu_4c10df614cuda3std6ranges3__45__cpo8distanceE,@object
	.size		_ZN34_INTERNAL_0c6b34fb_4_k_cu_4c10df614cuda3std6ranges3__45__cpo8distanceE,(_ZN34_INTERNAL_0c6b34fb_4_k_cu_4c10df616thrust24THRUST_300001_SM_1000_NS12placeholders2_4E - _ZN34_INTERNAL_0c6b34fb_4_k_cu_4c10df614cuda3std6ranges3__45__cpo8distanceE)
_ZN34_INTERNAL_0c6b34fb_4_k_cu_4c10df614cuda3std6ranges3__45__cpo8distanceE:
	.zero		1
	.type		_ZN34_INTERNAL_0c6b34fb_4_k_cu_4c10df616thrust24THRUST_300001_SM_1000_NS12placeholders2_4E,@object
	.size		_ZN34_INTERNAL_0c6b34fb_4_k_cu_4c10df616thrust24THRUST_300001_SM_1000_NS12placeholders2_4E,(_ZN34_INTERNAL_0c6b34fb_4_k_cu_4c10df614cuda3std3__45__cpo6rbeginE - _ZN34_INTERNAL_0c6b34fb_4_k_cu_4c10df616thrust24THRUST_300001_SM_1000_NS12placeholders2_4E)
_ZN34_INTERNAL_0c6b34fb_4_k_cu_4c10df616thrust24THRUST_300001_SM_1000_NS12placeholders2_4E:
	.zero		1
	.type		_ZN34_INTERNAL_0c6b34fb_4_k_cu_4c10df614cuda3std3__45__cpo6rbeginE,@object
	.size		_ZN34_INTERNAL_0c6b34fb_4_k_cu_4c10df614cuda3std3__45__cpo6rbeginE,(_ZN34_INTERNAL_0c6b34fb_4_k_cu_4c10df614cuda3std6ranges3__45__cpo7advanceE - _ZN34_INTERNAL_0c6b34fb_4_k_cu_4c10df614cuda3std3__45__cpo6rbeginE)
_ZN34_INTERNAL_0c6b34fb_4_k_cu_4c10df614cuda3std3__45__cpo6rbeginE:
	.zero		1
	.type		_ZN34_INTERNAL_0c6b34fb_4_k_cu_4c10df614cuda3std6ranges3__45__cpo7advanceE,@object
	.size		_ZN34_INTERNAL_0c6b34fb_4_k_cu_4c10df614cuda3std6ranges3__45__cpo7advanceE,(_ZN34_INTERNAL_0c6b34fb_4_k_cu_4c10df616thrust24THRUST_300001_SM_1000_NS12placeholders3_10E - _ZN34_INTERNAL_0c6b34fb_4_k_cu_4c10df614cuda3std6ranges3__45__cpo7advanceE)
_ZN34_INTERNAL_0c6b34fb_4_k_cu_4c10df614cuda3std6ranges3__45__cpo7advanceE:
	.zero		1
	.type		_ZN34_INTERNAL_0c6b34fb_4_k_cu_4c10df616thrust24THRUST_300001_SM_1000_NS12placeholders3_10E,@object
	.size		_ZN34_INTERNAL_0c6b34fb_4_k_cu_4c10df616thrust24THRUST_300001_SM_1000_NS12placeholders3_10E,(_ZN34_INTERNAL_0c6b34fb_4_k_cu_4c10df614cuda3std3__48in_placeE - _ZN34_INTERNAL_0c6b34fb_4_k_cu_4c10df616thrust24THRUST_300001_SM_1000_NS12placeholders3_10E)
_ZN34_INTERNAL_0c6b34fb_4_k_cu_4c10df616thrust24THRUST_300001_SM_1000_NS12placeholders3_10E:
	.zero		1
	.type		_ZN34_INTERNAL_0c6b34fb_4_k_cu_4c10df614cuda3std3__48in_placeE,@object
	.size		_ZN34_INTERNAL_0c6b34fb_4_k_cu_4c10df614cuda3std3__48in_placeE,(_ZN34_INTERNAL_0c6b34fb_4_k_cu_4c10df614cuda3std6ranges3__45__cpo4sizeE - _ZN34_INTERNAL_0c6b34fb_4_k_cu_4c10df614cuda3std3__48in_placeE)
_ZN34_INTERNAL_0c6b34fb_4_k_cu_4c10df614cuda3std3__48in_placeE:
	.zero		1
	.type		_ZN34_INTERNAL_0c6b34fb_4_k_cu_4c10df614cuda3std6ranges3__45__cpo4sizeE,@object
	.size		_ZN34_INTERNAL_0c6b34fb_4_k_cu_4c10df614cuda3std6ranges3__45__cpo4sizeE,(_ZN34_INTERNAL_0c6b34fb_4_k_cu_4c10df616thrust24THRUST_300001_SM_1000_NS12placeholders2_2E - _ZN34_INTERNAL_0c6b34fb_4_k_cu_4c10df614cuda3std6ranges3__45__cpo4sizeE)
_ZN34_INTERNAL_0c6b34fb_4_k_cu_4c10df614cuda3std6ranges3__45__cpo4sizeE:
	.zero		1
	.type		_ZN34_INTERNAL_0c6b34fb_4_k_cu_4c10df616thrust24THRUST_300001_SM_1000_NS12placeholders2_2E,@object
	.size		_ZN34_INTERNAL_0c6b34fb_4_k_cu_4c10df616thrust24THRUST_300001_SM_1000_NS12placeholders2_2E,(_ZN34_INTERNAL_0c6b34fb_4_k_cu_4c10df614cuda3std3__45__cpo6cbeginE - _ZN34_INTERNAL_0c6b34fb_4_k_cu_4c10df616thrust24THRUST_300001_SM_1000_NS12placeholders2_2E)
_ZN34_INTERNAL_0c6b34fb_4_k_cu_4c10df616thrust24THRUST_300001_SM_1000_NS12placeholders2_2E:
	.zero		1
	.type		_ZN34_INTERNAL_0c6b34fb_4_k_cu_4c10df614cuda3std3__45__cpo6cbeginE,@object
	.size		_ZN34_INTERNAL_0c6b34fb_4_k_cu_4c10df614cuda3std3__45__cpo6cbeginE,(_ZN34_INTERNAL_0c6b34fb_4_k_cu_4c10df614cuda3std6ranges3__45__cpo6cbeginE - _ZN34_INTERNAL_0c6b34fb_4_k_cu_4c10df614cuda3std3__45__cpo6cbeginE)
_ZN34_INTERNAL_0c6b34fb_4_k_cu_4c10df614cuda3std3__45__cpo6cbeginE:
	.zero		1
	.type		_ZN34_INTERNAL_0c6b34fb_4_k_cu_4c10df614cuda3std6ranges3__45__cpo6cbeginE,@object
	.size		_ZN34_INTERNAL_0c6b34fb_4_k_cu_4c10df614cuda3std6ranges3__45__cpo6cbeginE,(_ZN34_INTERNAL_0c6b34fb_4_k_cu_4c10df616thrust24THRUST_300001_SM_1000_NS12placeholders2_6E - _ZN34_INTERNAL_0c6b34fb_4_k_cu_4c10df614cuda3std6ranges3__45__cpo6cbeginE)
_ZN34_INTERNAL_0c6b34fb_4_k_cu_4c10df614cuda3std6ranges3__45__cpo6cbeginE:
	.zero		1
	.type		_ZN34_INTERNAL_0c6b34fb_4_k_cu_4c10df616thrust24THRUST_300001_SM_1000_NS12placeholders2_6E,@object
	.size		_ZN34_INTERNAL_0c6b34fb_4_k_cu_4c10df616thrust24THRUST_300001_SM_1000_NS12placeholders2_6E,(_ZN34_INTERNAL_0c6b34fb_4_k_cu_4c10df614cuda3std3__45__cpo7crbeginE - _ZN34_INTERNAL_0c6b34fb_4_k_cu_4c10df616thrust24THRUST_300001_SM_1000_NS12placeholders2_6E)
_ZN34_INTERNAL_0c6b34fb_4_k_cu_4c10df616thrust24THRUST_300001_SM_1000_NS12placeholders2_6E:
	.zero		1
	.type		_ZN34_INTERNAL_0c6b34fb_4_k_cu_4c10df614cuda3std3__45__cpo7crbeginE,@object
	.size		_ZN34_INTERNAL_0c6b34fb_4_k_cu_4c10df614cuda3std3__45__cpo7crbeginE,(_ZN34_INTERNAL_0c6b34fb_4_k_cu_4c10df614cuda3std6ranges3__45__cpo4nextE - _ZN34_INTERNAL_0c6b34fb_4_k_cu_4c10df614cuda3std3__45__cpo7crbeginE)
_ZN34_INTERNAL_0c6b34fb_4_k_cu_4c10df614cuda3std3__45__cpo7crbeginE:
	.zero		1
	.type		_ZN34_INTERNAL_0c6b34fb_4_k_cu_4c10df614cuda3std6ranges3__45__cpo4nextE,@object
	.size		_ZN34_INTERNAL_0c6b34fb_4_k_cu_4c10df614cuda3std6ranges3__45__cpo4nextE,(_ZN34_INTERNAL_0c6b34fb_4_k_cu_4c10df614cuda3std6ranges3__45__cpo4swapE - _ZN34_INTERNAL_0c6b34fb_4_k_cu_4c10df614cuda3std6ranges3__45__cpo4nextE)
_ZN34_INTERNAL_0c6b34fb_4_k_cu_4c10df614cuda3std6ranges3__45__cpo4nextE:
	.zero		1
	.type		_ZN34_INTERNAL_0c6b34fb_4_k_cu_4c10df614cuda3std6ranges3__45__cpo4swapE,@object
	.size		_ZN34_INTERNAL_0c6b34fb_4_k_cu_4c10df614cuda3std6ranges3__45__cpo4swapE,(_ZN34_INTERNAL_0c6b34fb_4_k_cu_4c10df616thrust24THRUST_300001_SM_1000_NS8cuda_cub10par_nosyncE - _ZN34_INTERNAL_0c6b34fb_4_k_cu_4c10df614cuda3std6ranges3__45__cpo4swapE)
_ZN34_INTERNAL_0c6b34fb_4_k_cu_4c10df614cuda3std6ranges3__45__cpo4swapE:
	.zero		1
	.type		_ZN34_INTERNAL_0c6b34fb_4_k_cu_4c10df616thrust24THRUST_300001_SM_1000_NS8cuda_cub10par_nosyncE,@object
	.size		_ZN34_INTERNAL_0c6b34fb_4_k_cu_4c10df616thrust24THRUST_300001_SM_1000_NS8cuda_cub10par_nosyncE,(_ZN34_INTERNAL_0c6b34fb_4_k_cu_4c10df616thrust24THRUST_300001_SM_1000_NS3seqE - _ZN34_INTERNAL_0c6b34fb_4_k_cu_4c10df616thrust24THRUST_300001_SM_1000_NS8cuda_cub10par_nosyncE)
_ZN34_INTERNAL_0c6b34fb_4_k_cu_4c10df616thrust24THRUST_300001_SM_1000_NS8cuda_cub10par_nosyncE:
	.zero		1
	.type		_ZN34_INTERNAL_0c6b34fb_4_k_cu_4c10df616thrust24THRUST_300001_SM_1000_NS3seqE,@object
	.size		_ZN34_INTERNAL_0c6b34fb_4_k_cu_4c10df616thrust24THRUST_300001_SM_1000_NS3seqE,(_ZN34_INTERNAL_0c6b34fb_4_k_cu_4c10df614cuda3std3__420unreachable_sentinelE - _ZN34_INTERNAL_0c6b34fb_4_k_cu_4c10df616thrust24THRUST_300001_SM_1000_NS3seqE)
_ZN34_INTERNAL_0c6b34fb_4_k_cu_4c10df616thrust24THRUST_300001_SM_1000_NS3seqE:
	.zero		1
	.type		_ZN34_INTERNAL_0c6b34fb_4_k_cu_4c10df614cuda3std3__420unreachable_sentinelE,@object
	.size		_ZN34_INTERNAL_0c6b34fb_4_k_cu_4c10df614cuda3std3__420unreachable_sentinelE,(_ZN34_INTERNAL_0c6b34fb_4_k_cu_4c10df614cuda3std6ranges3__45__cpo5ssizeE - _ZN34_INTERNAL_0c6b34fb_4_k_cu_4c10df614cuda3std3__420unreachable_sentinelE)
_ZN34_INTERNAL_0c6b34fb_4_k_cu_4c10df614cuda3std3__420unreachable_sentinelE:
	.zero		1
	.type		_ZN34_INTERNAL_0c6b34fb_4_k_cu_4c10df614cuda3std6ranges3__45__cpo5ssizeE,@object
	.size		_ZN34_INTERNAL_0c6b34fb_4_k_cu_4c10df614cuda3std6ranges3__45__cpo5ssizeE,(_ZN34_INTERNAL_0c6b34fb_4_k_cu_4c10df616thrust24THRUST_300001_SM_1000_NS12placeholders2_3E - _ZN34_INTERNAL_0c6b34fb_4_k_cu_4c10df614cuda3std6ranges3__45__cpo5ssizeE)
_ZN34_INTERNAL_0c6b34fb_4_k_cu_4c10df614cuda3std6ranges3__45__cpo5ssizeE:
	.zero		1
	.type		_ZN34_INTERNAL_0c6b34fb_4_k_cu_4c10df616thrust24THRUST_300001_SM_1000_NS12placeholders2_3E,@object
	.size		_ZN34_INTERNAL_0c6b34fb_4_k_cu_4c10df616thrust24THRUST_300001_SM_1000_NS12placeholders2_3E,(_ZN34_INTERNAL_0c6b34fb_4_k_cu_4c10df614cuda3std3__45__cpo4cendE - _ZN34_INTERNAL_0c6b34fb_4_k_cu_4c10df616thrust24THRUST_300001_SM_1000_NS12placeholders2_3E)
_ZN34_INTERNAL_0c6b34fb_4_k_cu_4c10df616thrust24THRUST_300001_SM_1000_NS12placeholders2_3E:
	.zero		1
	.type		_ZN34_INTERNAL_0c6b34fb_4_k_cu_4c10df614cuda3std3__45__cpo4cendE,@object
	.size		_ZN34_INTERNAL_0c6b34fb_4_k_cu_4c10df614cuda3std3__45__cpo4cendE,(_ZN34_INTERNAL_0c6b34fb_4_k_cu_4c10df614cuda3std6ranges3__45__cpo4cendE - _ZN34_INTERNAL_0c6b34fb_4_k_cu_4c10df614cuda3std3__45__cpo4cendE)
_ZN34_INTERNAL_0c6b34fb_4_k_cu_4c10df614cuda3std3__45__cpo4cendE:
	.zero		1
	.type		_ZN34_INTERNAL_0c6b34fb_4_k_cu_4c10df614cuda3std6ranges3__45__cpo4cendE,@object
	.size		_ZN34_INTERNAL_0c6b34fb_4_k_cu_4c10df614cuda3std6ranges3__45__cpo4cendE,(_ZN34_INTERNAL_0c6b34fb_4_k_cu_4c10df616thrust24THRUST_300001_SM_1000_NS12placeholders2_7E - _ZN34_INTERNAL_0c6b34fb_4_k_cu_4c10df614cuda3std6ranges3__45__cpo4cendE)
_ZN34_INTERNAL_0c6b34fb_4_k_cu_4c10df614cuda3std6ranges3__45__cpo4cendE:
	.zero		1
	.type		_ZN34_INTERNAL_0c6b34fb_4_k_cu_4c10df616thrust24THRUST_300001_SM_1000_NS12placeholders2_7E,@object
	.size		_ZN34_INTERNAL_0c6b34fb_4_k_cu_4c10df616thrust24THRUST_300001_SM_1000_NS12placeholders2_7E,(_ZN34_INTERNAL_0c6b34fb_4_k_cu_4c10df614cuda3std3__45__cpo5crendE - _ZN34_INTERNAL_0c6b34fb_4_k_cu_4c10df616thrust24THRUST_300001_SM_1000_NS12placeholders2_7E)
_ZN34_INTERNAL_0c6b34fb_4_k_cu_4c10df616thrust24THRUST_300001_SM_1000_NS12placeholders2_7E:
	.zero		1
	.type		_ZN34_INTERNAL_0c6b34fb_4_k_cu_4c10df614cuda3std3__45__cpo5crendE,@object
	.size		_ZN34_INTERNAL_0c6b34fb_4_k_cu_4c10df614cuda3std3__45__cpo5crendE,(_ZN34_INTERNAL_0c6b34fb_4_k_cu_4c10df614cuda3std6ranges3__45__cpo4prevE - _ZN34_INTERNAL_0c6b34fb_4_k_cu_4c10df614cuda3std3__45__cpo5crendE)
_ZN34_INTERNAL_0c6b34fb_4_k_cu_4c10df614cuda3std3__45__cpo5crendE:
	.zero		1
	.type		_ZN34_INTERNAL_0c6b34fb_4_k_cu_4c10df614cuda3std6ranges3__45__cpo4prevE,@object
	.size		_ZN34_INTERNAL_0c6b34fb_4_k_cu_4c10df614cuda3std6ranges3__45__cpo4prevE,(_ZN34_INTERNAL_0c6b34fb_4_k_cu_4c10df614cuda3std6ranges3__45__cpo9iter_moveE - _ZN34_INTERNAL_0c6b34fb_4_k_cu_4c10df614cuda3std6ranges3__45__cpo4prevE)
_ZN34_INTERNAL_0c6b34fb_4_k_cu_4c10df614cuda3std6ranges3__45__cpo4prevE:
	.zero		1
	.type		_ZN34_INTERNAL_0c6b34fb_4_k_cu_4c10df614cuda3std6ranges3__45__cpo9iter_moveE,@object
	.size		_ZN34_INTERNAL_0c6b34fb_4_k_cu_4c10df614cuda3std6ranges3__45__cpo9iter_moveE,(_ZN34_INTERNAL_0c6b34fb_4_k_cu_4c10df616thrust24THRUST_300001_SM_1000_NS6system6detail10sequential3seqE - _ZN34_INTERNAL_0c6b34fb_4_k_cu_4c10df614cuda3std6ranges3__45__cpo9iter_moveE)
_ZN34_INTERNAL_0c6b34fb_4_k_cu_4c10df614cuda3std6ranges3__45__cpo9iter_moveE:
	.zero		1
	.type		_ZN34_INTERNAL_0c6b34fb_4_k_cu_4c10df616thrust24THRUST_300001_SM_1000_NS6system6detail10sequential3seqE,@object
	.size		_ZN34_INTERNAL_0c6b34fb_4_k_cu_4c10df616thrust24THRUST_300001_SM_1000_NS6system6detail10sequential3seqE,(_ZN34_INTERNAL_0c6b34fb_4_k_cu_4c10df616thrust24THRUST_300001_SM_1000_NS12placeholders2_9E - _ZN34_INTERNAL_0c6b34fb_4_k_cu_4c10df616thrust24THRUST_300001_SM_1000_NS6system6detail10sequential3seqE)
_ZN34_INTERNAL_0c6b34fb_4_k_cu_4c10df616thrust24THRUST_300001_SM_1000_NS6system6detail10sequential3seqE:
	.zero		1
	.type		_ZN34_INTERNAL_0c6b34fb_4_k_cu_4c10df616thrust24THRUST_300001_SM_1000_NS12placeholders2_9E,@object
	.size		_ZN34_INTERNAL_0c6b34fb_4_k_cu_4c10df616thrust24THRUST_300001_SM_1000_NS12placeholders2_9E,(_ZN34_INTERNAL_0c6b34fb_4_k_cu_4c10df614cuda3std3__419piecewise_constructE - _ZN34_INTERNAL_0c6b34fb_4_k_cu_4c10df616thrust24THRUST_300001_SM_1000_NS12placeholders2_9E)
_ZN34_INTERNAL_0c6b34fb_4_k_cu_4c10df616thrust24THRUST_300001_SM_1000_NS12placeholders2_9E:
	.zero		1
	.type		_ZN34_INTERNAL_0c6b34fb_4_k_cu_4c10df614cuda3std3__419piecewise_constructE,@object
	.size		_ZN34_INTERNAL_0c6b34fb_4_k_cu_4c10df614cuda3std3__419piecewise_constructE,(_ZN34_INTERNAL_0c6b34fb_4_k_cu_4c10df614cuda3std6ranges3__45__cpo5cdataE - _ZN34_INTERNAL_0c6b34fb_4_k_cu_4c10df614cuda3std3__419piecewise_constructE)
_ZN34_INTERNAL_0c6b34fb_4_k_cu_4c10df614cuda3std3__419piecewise_constructE:
	.zero		1
	.type		_ZN34_INTERNAL_0c6b34fb_4_k_cu_4c10df614cuda3std6ranges3__45__cpo5cdataE,@object
	.size		_ZN34_INTERNAL_0c6b34fb_4_k_cu_4c10df614cuda3std6ranges3__45__cpo5cdataE,(_ZN34_INTERNAL_0c6b34fb_4_k_cu_4c10df616thrust24THRUST_300001_SM_1000_NS12placeholders2_1E - _ZN34_INTERNAL_0c6b34fb_4_k_cu_4c10df614cuda3std6ranges3__45__cpo5cdataE)
_ZN34_INTERNAL_0c6b34fb_4_k_cu_4c10df614cuda3std6ranges3__45__cpo5cdataE:
	.zero		1
	.type		_ZN34_INTERNAL_0c6b34fb_4_k_cu_4c10df616thrust24THRUST_300001_SM_1000_NS12placeholders2_1E,@object
	.size		_ZN34_INTERNAL_0c6b34fb_4_k_cu_4c10df616thrust24THRUST_300001_SM_1000_NS12placeholders2_1E,(_ZN34_INTERNAL_0c6b34fb_4_k_cu_4c10df614cuda3std3__45__cpo3endE - _ZN34_INTERNAL_0c6b34fb_4_k_cu_4c10df616thrust24THRUST_300001_SM_1000_NS12placeholders2_1E)
_ZN34_INTERNAL_0c6b34fb_4_k_cu_4c10df616thrust24THRUST_300001_SM_1000_NS12placeholders2_1E:
	.zero		1
	.type		_ZN34_INTERNAL_0c6b34fb_4_k_cu_4c10df614cuda3std3__45__cpo3endE,@object
	.size		_ZN34_INTERNAL_0c6b34fb_4_k_cu_4c10df614cuda3std3__45__cpo3endE,(_ZN34_INTERNAL_0c6b34fb_4_k_cu_4c10df614cuda3std6ranges3__45__cpo3endE - _ZN34_INTERNAL_0c6b34fb_4_k_cu_4c10df614cuda3std3__45__cpo3endE)
_ZN34_INTERNAL_0c6b34fb_4_k_cu_4c10df614cuda3std3__45__cpo3endE:
	.zero		1
	.type		_ZN34_INTERNAL_0c6b34fb_4_k_cu_4c10df614cuda3std6ranges3__45__cpo3endE,@object
	.size		_ZN34_INTERNAL_0c6b34fb_4_k_cu_4c10df614cuda3std6ranges3__45__cpo3endE,(_ZN34_INTERNAL_0c6b34fb_4_k_cu_4c10df616thrust24THRUST_300001_SM_1000_NS12placeholders2_5E - _ZN34_INTERNAL_0c6b34fb_4_k_cu_4c10df614cuda3std6ranges3__45__cpo3endE)
_ZN34_INTERNAL_0c6b34fb_4_k_cu_4c10df614cuda3std6ranges3__45__cpo3endE:
	.zero		1
	.type		_ZN34_INTERNAL_0c6b34fb_4_k_cu_4c10df616thrust24THRUST_300001_SM_1000_NS12placeholders2_5E,@object
	.size		_ZN34_INTERNAL_0c6b34fb_4_k_cu_4c10df616thrust24THRUST_300001_SM_1000_NS12placeholders2_5E,(_ZN34_INTERNAL_0c6b34fb_4_k_cu_4c10df614cuda3std3__45__cpo4rendE - _ZN34_INTERNAL_0c6b34fb_4_k_cu_4c10df616thrust24THRUST_300001_SM_1000_NS12placeholders2_5E)
_ZN34_INTERNAL_0c6b34fb_4_k_cu_4c10df616thrust24THRUST_300001_SM_1000_NS12placeholders2_5E:
	.zero		1
	.type		_ZN34_INTERNAL_0c6b34fb_4_k_cu_4c10df614cuda3std3__45__cpo4rendE,@object
	.size		_ZN34_INTERNAL_0c6b34fb_4_k_cu_4c10df614cuda3std3__45__cpo4rendE,(_ZN34_INTERNAL_0c6b34fb_4_k_cu_4c10df614cuda3std6ranges3__45__cpo9iter_swapE - _ZN34_INTERNAL_0c6b34fb_4_k_cu_4c10df614cuda3std3__45__cpo4rendE)
_ZN34_INTERNAL_0c6b34fb_4_k_cu_4c10df614cuda3std3__45__cpo4rendE:
	.zero		1
	.type		_ZN34_INTERNAL_0c6b34fb_4_k_cu_4c10df614cuda3std6ranges3__45__cpo9iter_swapE,@object
	.size		_ZN34_INTERNAL_0c6b34fb_4_k_cu_4c10df614cuda3std6ranges3__45__cpo9iter_swapE,(_ZN34_INTERNAL_0c6b34fb_4_k_cu_4c10df614cuda3std3__48unexpectE - _ZN34_INTERNAL_0c6b34fb_4_k_cu_4c10df614cuda3std6ranges3__45__cpo9iter_swapE)
_ZN34_INTERNAL_0c6b34fb_4_k_cu_4c10df614cuda3std6ranges3__45__cpo9iter_swapE:
	.zero		1
	.type		_ZN34_INTERNAL_0c6b34fb_4_k_cu_4c10df614cuda3std3__48unexpectE,@object
	.size		_ZN34_INTERNAL_0c6b34fb_4_k_cu_4c10df614cuda3std3__48unexpectE,(_ZN34_INTERNAL_0c6b34fb_4_k_cu_4c10df616thrust24THRUST_300001_SM_1000_NS8cuda_cub3parE - _ZN34_INTERNAL_0c6b34fb_4_k_cu_4c10df614cuda3std3__48unexpectE)
_ZN34_INTERNAL_0c6b34fb_4_k_cu_4c10df614cuda3std3__48unexpectE:
	.zero		1
	.type		_ZN34_INTERNAL_0c6b34fb_4_k_cu_4c10df616thrust24THRUST_300001_SM_1000_NS8cuda_cub3parE,@object
	.size		_ZN34_INTERNAL_0c6b34fb_4_k_cu_4c10df616thrust24THRUST_300001_SM_1000_NS8cuda_cub3parE,(.L_29 - _ZN34_INTERNAL_0c6b34fb_4_k_cu_4c10df616thrust24THRUST_300001_SM_1000_NS8cuda_cub3parE)
_ZN34_INTERNAL_0c6b34fb_4_k_cu_4c10df616thrust24THRUST_300001_SM_1000_NS8cuda_cub3parE:
	.zero		1
.L_29:


//--------------------- .nv.shared._ZN6thrust24THRUST_300001_SM_1000_NS8cuda_cub4core6detail13_kernel_agentINS1_8__reduce11ReduceAgentIPN4cuda3std3__45tupleIJdlEEESC_SB_lNS1_9__extrema9arg_max_fIdl10comparatorEEEEJSC_SC_iSG_EEEvDpT0_ --------------------------
	.section	.nv.shared._ZN6thrust24THRUST_300001_SM_1000_NS8cuda_cub4core6detail13_kernel_agentINS1_8__reduce11ReduceAgentIPN4cuda3std3__45tupleIJdlEEESC_SB_lNS1_9__extrema9arg_max_fIdl10comparatorEEEEJSC_SC_iSG_EEEvDpT0_,"aw",@nobits
	.sectionflags	@""
	.align	16
	.zero		1024


//--------------------- .nv.shared._ZN6thrust24THRUST_300001_SM_1000_NS8cuda_cub4core6detail13_kernel_agentINS1_8__reduce10DrainAgentIlEEJN3cub18CUB_300001_SM_10009GridQueueIyEElEEEvDpT0_ --------------------------
	.section	.nv.shared._ZN6thrust24THRUST_300001_SM_1000_NS8cuda_cub4core6detail13_kernel_agentINS1_8__reduce10DrainAgentIlEEJN3cub18CUB_300001_SM_10009GridQueueIyEElEEEvDpT0_,"aw",@nobits
	.sectionflags	@""
	.align	16
	.zero		1024


//--------------------- .nv.shared._ZN6thrust24THRUST_300001_SM_1000_NS8cuda_cub4core6detail13_kernel_agentINS1_8__reduce11ReduceAgentINS0_12zip_iteratorIN4cuda3std3__45tupleIJNS0_10device_ptrIdEENS0_17counting_iteratorIlNS0_11use_defaultESF_SF_EEEEEEEPNSB_IJdlEEESJ_lNS1_9__extrema9arg_max_fIdl10comparatorEEEEJSI_SK_lN3cub18CUB_300001_SM_100013GridEvenShareIlEENSR_9GridQueueIyEESO_EEEvDpT0_ --------------------------
	.section	.nv.shared._ZN6thrust24THRUST_300001_SM_1000_NS8cuda_cub4core6detail13_kernel_agentINS1_8__reduce11ReduceAgentINS0_12zip_iteratorIN4cuda3std3__45tupleIJNS0_10device_ptrIdEENS0_17counting_iteratorIlNS0_11use_defaultESF_SF_EEEEEEEPNSB_IJdlEEESJ_lNS1_9__extrema9arg_max_fIdl10comparatorEEEEJSI_SK_lN3cub18CUB_300001_SM_100013GridEvenShareIlEENSR_9GridQueueIyEESO_EEEvDpT0_,"aw",@nobits
	.sectionflags	@""
	.align	16
	.zero		1024


//--------------------- .nv.shared._ZN6thrust24THRUST_300001_SM_1000_NS8cuda_cub4core6detail13_kernel_agentINS1_8__reduce11ReduceAgentINS0_12zip_iteratorIN4cuda3std3__45tupleIJNS0_10device_ptrIdEENS0_17counting_iteratorIlNS0_11use_defaultESF_SF_EEEEEEEPNSB_IJdlEEESJ_lNS1_9__extrema9arg_max_fIdl10comparatorEEEEJSI_SK_lSO_EEEvDpT0_ --------------------------
	.section	.nv.shared._ZN6thrust24THRUST_300001_SM_1000_NS8cuda_cub4core6detail13_kernel_agentINS1_8__reduce11ReduceAgentINS0_12zip_iteratorIN4cuda3std3__45tupleIJNS0_10device_ptrIdEENS0_17counting_iteratorIlNS0_11use_defaultESF_SF_EEEEEEEPNSB_IJdlEEESJ_lNS1_9__extrema9arg_max_fIdl10comparatorEEEEJSI_SK_lSO_EEEvDpT0_,"aw",@nobits
	.sectionflags	@""
	.align	16
	.zero		1024


//--------------------- .nv.shared._ZN6thrust24THRUST_300001_SM_1000_NS8cuda_cub4core6detail13_kernel_agentINS1_8__reduce11ReduceAgentIPN4cuda3std3__45tupleIJdlEEESC_SB_iNS1_9__extrema9arg_max_fIdl10comparatorEEEEJSC_SC_iSG_EEEvDpT0_ --------------------------
	.section	.nv.shared._ZN6thrust24THRUST_300001_SM_1000_NS8cuda_cub4core6detail13_kernel_agentINS1_8__reduce11ReduceAgentIPN4cuda3std3__45tupleIJdlEEESC_SB_iNS1_9__extrema9arg_max_fIdl10comparatorEEEEJSC_SC_iSG_EEEvDpT0_,"aw",@nobits
	.sectionflags	@""
	.align	16
	.zero		1024


//--------------------- .nv.shared._ZN6thrust24THRUST_300001_SM_1000_NS8cuda_cub4core6detail13_kernel_agentINS1_8__reduce10DrainAgentIiEEJN3cub18CUB_300001_SM_10009GridQueueIjEEiEEEvDpT0_ --------------------------
	.section	.nv.shared._ZN6thrust24THRUST_300001_SM_1000_NS8cuda_cub4core6detail13_kernel_agentINS1_8__reduce10DrainAgentIiEEJN3cub18CUB_300001_SM_10009GridQueueIjEEiEEEvDpT0_,"aw",@nobits
	.sectionflags	@""
	.align	16
	.zero		1024


//--------------------- .nv.shared._ZN6thrust24THRUST_300001_SM_1000_NS8cuda_cub4core6detail13_kernel_agentINS1_8__reduce11ReduceAgentINS0_12zip_iteratorIN4cuda3std3__45tupleIJNS0_10device_ptrIdEENS0_17counting_iteratorIlNS0_11use_defaultESF_SF_EEEEEEEPNSB_IJdlEEESJ_iNS1_9__extrema9arg_max_fIdl10comparatorEEEEJSI_SK_iN3cub18CUB_300001_SM_100013GridEvenShareIiEENSR_9GridQueueIjEESO_EEEvDpT0_ --------------------------
	.section	.nv.shared._ZN6thrust24THRUST_300001_SM_1000_NS8cuda_cub4core6detail13_kernel_agentINS1_8__reduce11ReduceAgentINS0_12zip_iteratorIN4cuda3std3__45tupleIJNS0_10device_ptrIdEENS0_17counting_iteratorIlNS0_11use_defaultESF_SF_EEEEEEEPNSB_IJdlEEESJ_iNS1_9__extrema9arg_max_fIdl10comparatorEEEEJSI_SK_iN3cub18CUB_300001_SM_100013GridEvenShareIiEENSR_9GridQueueIjEESO_EEEvDpT0_,"aw",@nobits
	.sectionflags	@""
	.align	16
	.zero		1024


//--------------------- .nv.shared._ZN6thrust24THRUST_300001_SM_1000_NS8cuda_cub4core6detail13_kernel_agentINS1_8__reduce11ReduceAgentINS0_12zip_iteratorIN4cuda3std3__45tupleIJNS0_10device_ptrIdEENS0_17counting_iteratorIlNS0_11use_defaultESF_SF_EEEEEEEPNSB_IJdlEEESJ_iNS1_9__extrema9arg_max_fIdl10comparatorEEEEJSI_SK_iSO_EEEvDpT0_ --------------------------
	.section	.nv.shared._ZN6thrust24THRUST_300001_SM_1000_NS8cuda_cub4core6detail13_kernel_agentINS1_8__reduce11ReduceAgentINS0_12zip_iteratorIN4cuda3std3__45tupleIJNS0_10device_ptrIdEENS0_17counting_iteratorIlNS0_11use_defaultESF_SF_EEEEEEEPNSB_IJdlEEESJ_iNS1_9__extrema9arg_max_fIdl10comparatorEEEEJSI_SK_iSO_EEEvDpT0_,"aw",@nobits
	.sectionflags	@""
	.align	16
	.zero		1024


//--------------------- .nv.shared._Z19kernel_change_linesPdiiii --------------------------
	.section	.nv.shared._Z19kernel_change_linesPdiiii,"aw",@nobits
	.sectionflags	@""
	.align	16
	.zero		1024


//--------------------- .nv.shared._Z17kernel_swap_linesPdiiii --------------------------
	.section	.nv.shared._Z17kernel_swap_linesPdiiii,"aw",@nobits
	.sectionflags	@""
	.align	16
	.zero		1024


//--------------------- .nv.constant0._ZN3cub18CUB_300001_SM_10006detail11EmptyKernelIvEEvv --------------------------
	.section	.nv.constant0._ZN3cub18CUB_300001_SM_10006detail11EmptyKernelIvEEvv,"a",@progbits
	.sectionflags	@""
	.align	4
.nv.constant0._ZN3cub18CUB_300001_SM_10006detail11EmptyKernelIvEEvv:
	.zero		896


//--------------------- .nv.constant0._ZN6thrust24THRUST_300001_SM_1000_NS8cuda_cub4core6detail13_kernel_agentINS1_8__reduce11ReduceAgentIPN4cuda3std3__45tupleIJdlEEESC_SB_lNS1_9__extrema9arg_max_fIdl10comparatorEEEEJSC_SC_iSG_EEEvDpT0_ --------------------------
	.section	.nv.constant0._ZN6thrust24THRUST_300001_SM_1000_NS8cuda_cub4core6detail13_kernel_agentINS1_8__reduce11ReduceAgentIPN4cuda3std3__45tupleIJdlEEESC_SB_lNS1_9__extrema9arg_max_fIdl10comparatorEEEEJSC_SC_iSG_EEEvDpT0_,"a",@progbits
	.sectionflags	@""
	.align	4
.nv.constant0._ZN6thrust24THRUST_300001_SM_1000_NS8cuda_cub4core6detail13_kernel_agentINS1_8__reduce11ReduceAgentIPN4cuda3std3__45tupleIJdlEEESC_SB_lNS1_9__extrema9arg_max_fIdl10comparatorEEEEJSC_SC_iSG_EEEvDpT0_:
	.zero		917


//--------------------- .nv.constant0._ZN6thrust24THRUST_300001_SM_1000_NS8cuda_cub4core6detail13_kernel_agentINS1_8__reduce10DrainAgentIlEEJN3cub18CUB_300001_SM_10009GridQueueIyEElEEEvDpT0_ --------------------------
	.section	.nv.constant0._ZN6thrust24THRUST_300001_SM_1000_NS8cuda_cub4core6detail13_kernel_agentINS1_8__reduce10DrainAgentIlEEJN3cub18CUB_300001_SM_10009GridQueueIyEElEEEvDpT0_,"a",@progbits
	.sectionflags	@""
	.align	4
.nv.constant0._ZN6thrust24THRUST_300001_SM_1000_NS8cuda_cub4core6detail13_kernel_agentINS1_8__reduce10DrainAgentIlEEJN3cub18CUB_300001_SM_10009GridQueueIyEElEEEvDpT0_:
	.zero		912


//--------------------- .nv.constant0._ZN6thrust24THRUST_300001_SM_1000_NS8cuda_cub4core6detail13_kernel_agentINS1_8__reduce11ReduceAgentINS0_12zip_iteratorIN4cuda3std3__45tupleIJNS0_10device_ptrIdEENS0_17counting_iteratorIlNS0_11use_defaultESF_SF_EEEEEEEPNSB_IJdlEEESJ_lNS1_9__extrema9arg_max_fIdl10comparatorEEEEJSI_SK_lN3cub18CUB_300001_SM_100013GridEvenShareIlEENSR_9GridQueueIyEESO_EEEvDpT0_ --------------------------
	.section	.nv.constant0._ZN6thrust24THRUST_300001_SM_1000_NS8cuda_cub4core6detail13_kernel_agentINS1_8__reduce11ReduceAgentINS0_12zip_iteratorIN4cuda3std3__45tupleIJNS0_10device_ptrIdEENS0_17counting_iteratorIlNS0_11use_defaultESF_SF_EEEEEEEPNSB_IJdlEEESJ_lNS1_9__extrema9arg_max_fIdl10comparatorEEEEJSI_SK_lN3cub18CUB_300001_SM_100013GridEvenShareIlEENSR_9GridQueueIyEESO_EEEvDpT0_,"a",@progbits
	.sectionflags	@""
	.align	4
.nv.constant0._ZN6thrust24THRUST_300001_SM_1000_NS8cuda_cub4core6detail13_kernel_agentINS1_8__reduce11ReduceAgentINS0_12zip_iteratorIN4cuda3std3__45tupleIJNS0_10device_ptrIdEENS0_17counting_iteratorIlNS0_11use_defaultESF_SF_EEEEEEEPNSB_IJdlEEESJ_lNS1_9__extrema9arg_max_fIdl10comparatorEEEEJSI_SK_lN3cub18CUB_300001_SM_100013GridEvenShareIlEENSR_9GridQueueIyEESO_EEEvDpT0_:
	.zero		1009


//--------------------- .nv.constant0._ZN6thrust24THRUST_300001_SM_1000_NS8cuda_cub4core6detail13_kernel_agentINS1_8__reduce11ReduceAgentINS0_12zip_iteratorIN4cuda3std3__45tupleIJNS0_10device_ptrIdEENS0_17counting_iteratorIlNS0_11use_defaultESF_SF_EEEEEEEPNSB_IJdlEEESJ_lNS1_9__extrema9arg_max_fIdl10comparatorEEEEJSI_SK_lSO_EEEvDpT0_ --------------------------
	.section	.nv.constant0._ZN6thrust24THRUST_300001_SM_1000_NS8cuda_cub4core6detail13_kernel_agentINS1_8__reduce11ReduceAgentINS0_12zip_iteratorIN4cuda3std3__45tupleIJNS0_10device_ptrIdEENS0_17counting_iteratorIlNS0_11use_defaultESF_SF_EEEEEEEPNSB_IJdlEEESJ_lNS1_9__extrema9arg_max_fIdl10comparatorEEEEJSI_SK_lSO_EEEvDpT0_,"a",@progbits
	.sectionflags	@""
	.align	4
.nv.constant0._ZN6thrust24THRUST_300001_SM_1000_NS8cuda_cub4core6detail13_kernel_agentINS1_8__reduce11ReduceAgentINS0_12zip_iteratorIN4cuda3std3__45tupleIJNS0_10device_ptrIdEENS0_17counting_iteratorIlNS0_11use_defaultESF_SF_EEEEEEEPNSB_IJdlEEESJ_lNS1_9__extrema9arg_max_fIdl10comparatorEEEEJSI_SK_lSO_EEEvDpT0_:
	.zero		929


//--------------------- .nv.constant0._ZN6thrust24THRUST_300001_SM_1000_NS8cuda_cub4core6detail13_kernel_agentINS1_8__reduce11ReduceAgentIPN4cuda3std3__45tupleIJdlEEESC_SB_iNS1_9__extrema9arg_max_fIdl10comparatorEEEEJSC_SC_iSG_EEEvDpT0_ --------------------------
	.section	.nv.constant0._ZN6thrust24THRUST_300001_SM_1000_NS8cuda_cub4core6detail13_kernel_agentINS1_8__reduce11ReduceAgentIPN4cuda3std3__45tupleIJdlEEESC_SB_iNS1_9__extrema9arg_max_fIdl10comparatorEEEEJSC_SC_iSG_EEEvDpT0_,"a",@progbits
	.sectionflags	@""
	.align	4
.nv.constant0._ZN6thrust24THRUST_300001_SM_1000_NS8cuda_cub4core6detail13_kernel_agentINS1_8__reduce11ReduceAgentIPN4cuda3std3__45tupleIJdlEEESC_SB_iNS1_9__extrema9arg_max_fIdl10comparatorEEEEJSC_SC_iSG_EEEvDpT0_:
	.zero		917


//--------------------- .nv.constant0._ZN6thrust24THRUST_300001_SM_1000_NS8cuda_cub4core6detail13_kernel_agentINS1_8__reduce10DrainAgentIiEEJN3cub18CUB_300001_SM_10009GridQueueIjEEiEEEvDpT0_ --------------------------
	.section	.nv.constant0._ZN6thrust24THRUST_300001_SM_1000_NS8cuda_cub4core6detail13_kernel_agentINS1_8__reduce10DrainAgentIiEEJN3cub18CUB_300001_SM_10009GridQueueIjEEiEEEvDpT0_,"a",@progbits
	.sectionflags	@""
	.align	4
.nv.constant0._ZN6thrust24THRUST_300001_SM_1000_NS8cuda_cub4core6detail13_kernel_agentINS1_8__reduce10DrainAgentIiEEJN3cub18CUB_300001_SM_10009GridQueueIjEEiEEEvDpT0_:
	.zero		908


//--------------------- .nv.constant0._ZN6thrust24THRUST_300001_SM_1000_NS8cuda_cub4core6detail13_kernel_agentINS1_8__reduce11ReduceAgentINS0_12zip_iteratorIN4cuda3std3__45tupleIJNS0_10device_ptrIdEENS0_17counting_iteratorIlNS0_11use_defaultESF_SF_EEEEEEEPNSB_IJdlEEESJ_iNS1_9__extrema9arg_max_fIdl10comparatorEEEEJSI_SK_iN3cub18CUB_300001_SM_100013GridEvenShareIiEENSR_9GridQueueIjEESO_EEEvDpT0_ --------------------------
	.section	.nv.constant0._ZN6thrust24THRUST_300001_SM_1000_NS8cuda_cub4core6detail13_kernel_agentINS1_8__reduce11ReduceAgentINS0_12zip_iteratorIN4cuda3std3__45tupleIJNS0_10device_ptrIdEENS0_17counting_iteratorIlNS0_11use_defaultESF_SF_EEEEEEEPNSB_IJdlEEESJ_iNS1_9__extrema9arg_max_fIdl10comparatorEEEEJSI_SK_iN3cub18CUB_300001_SM_100013GridEvenShareIiEENSR_9GridQueueIjEESO_EEEvDpT0_,"a",@progbits
	.sectionflags	@""
	.align	4
.nv.constant0._ZN6thrust24THRUST_300001_SM_1000_NS8cuda_cub4core6detail13_kernel_agentINS1_8__reduce11ReduceAgentINS0_12zip_iteratorIN4cuda3std3__45tupleIJNS0_10device_ptrIdEENS0_17counting_iteratorIlNS0_11use_defaultESF_SF_EEEEEEEPNSB_IJdlEEESJ_iNS1_9__extrema9arg_max_fIdl10comparatorEEEEJSI_SK_iN3cub18CUB_300001_SM_100013GridEvenShareIiEENSR_9GridQueueIjEESO_EEEvDpT0_:
	.zero		977


//--------------------- .nv.constant0._ZN6thrust24THRUST_300001_SM_1000_NS8cuda_cub4core6detail13_kernel_agentINS1_8__reduce11ReduceAgentINS0_12zip_iteratorIN4cuda3std3__45tupleIJNS0_10device_ptrIdEENS0_17counting_iteratorIlNS0_11use_defaultESF_SF_EEEEEEEPNSB_IJdlEEESJ_iNS1_9__extrema9arg_max_fIdl10comparatorEEEEJSI_SK_iSO_EEEvDpT0_ --------------------------
	.section	.nv.constant0._ZN6thrust24THRUST_300001_SM_1000_NS8cuda_cub4core6detail13_kernel_agentINS1_8__reduce11ReduceAgentINS0_12zip_iteratorIN4cuda3std3__45tupleIJNS0_10device_ptrIdEENS0_17counting_iteratorIlNS0_11use_defaultESF_SF_EEEEEEEPNSB_IJdlEEESJ_iNS1_9__extrema9arg_max_fIdl10comparatorEEEEJSI_SK_iSO_EEEvDpT0_,"a",@progbits
	.sectionflags	@""
	.align	4
.nv.constant0._ZN6thrust24THRUST_300001_SM_1000_NS8cuda_cub4core6detail13_kernel_agentINS1_8__reduce11ReduceAgentINS0_12zip_iteratorIN4cuda3std3__45tupleIJNS0_10device_ptrIdEENS0_17counting_iteratorIlNS0_11use_defaultESF_SF_EEEEEEEPNSB_IJdlEEESJ_iNS1_9__extrema9arg_max_fIdl10comparatorEEEEJSI_SK_iSO_EEEvDpT0_:
	.zero		925


//--------------------- .nv.constant0._Z19kernel_change_linesPdiiii --------------------------
	.section	.nv.constant0._Z19kernel_change_linesPdiiii,"a",@progbits
	.sectionflags	@""
	.align	4
.nv.constant0._Z19kernel_change_linesPdiiii:
	.zero		920


//--------------------- .nv.constant0._Z17kernel_swap_linesPdiiii --------------------------
	.section	.nv.constant0._Z17kernel_swap_linesPdiiii,"a",@progbits
	.sectionflags	@""
	.align	4
.nv.constant0._Z17kernel_swap_linesPdiiii:
	.zero		920


//--------------------- SYMBOLS --------------------------

	.type		.nv.reservedSmem.offset0,@object
	.size		.nv.reservedSmem.offset0,0x4
	.type		.nv.reservedSmem.cap,@object
	.size		.nv.reservedSmem.cap,0x4
